// auto-generated by cutlass_sweep.gemm — config: {"arch": "sm_90", "cluster_m": 1, "cluster_n": 1, "dtype": "fp16", "dtype_b": "fp16", "layout": "nt", "stages": 0, "tile_k": 32, "tile_m": 512, "tile_n": 176}
#include "cutlass/cutlass.h"
#include "cutlass/gemm/collective/collective_builder.hpp"
#include "cutlass/gemm/device/gemm_universal_adapter.h"
#include "cutlass/gemm/kernel/gemm_universal.hpp"
#include "cutlass/epilogue/collective/collective_builder.hpp"

using ElemA = cutlass::half_t;
using ElemB = cutlass::half_t;
using ElemCD = cutlass::half_t;
using Acc  = float;
using TileShape    = cute::Shape<cute::_512, cute::_176, cute::_32>;
using ClusterShape = cute::Shape<cute::_1, cute::_1, cute::_1>;

using CollectiveEpilogue = typename cutlass::epilogue::collective::CollectiveBuilder<
    cutlass::arch::Sm90, cutlass::arch::OpClassTensorOp,
    TileShape, ClusterShape,
    cutlass::epilogue::collective::EpilogueTileAuto,
    Acc, Acc,
    ElemCD, cutlass::layout::RowMajor, 128 / cutlass::sizeof_bits<ElemCD>::value,
    ElemCD, cutlass::layout::RowMajor, 128 / cutlass::sizeof_bits<ElemCD>::value,
    cutlass::epilogue::collective::EpilogueScheduleAuto
  >::CollectiveOp;

using CollectiveMainloop = typename cutlass::gemm::collective::CollectiveBuilder<
    cutlass::arch::Sm90, cutlass::arch::OpClassTensorOp,
    ElemA, cutlass::layout::RowMajor, 128 / cutlass::sizeof_bits<ElemA>::value,
    ElemB, cutlass::layout::ColumnMajor, 128 / cutlass::sizeof_bits<ElemB>::value,
    Acc,
    TileShape, ClusterShape,
    cutlass::gemm::collective::StageCountAutoCarveout<static_cast<int>(sizeof(typename CollectiveEpilogue::SharedStorage))>,
    cutlass::gemm::collective::KernelScheduleAuto
  >::CollectiveOp;

using GemmKernel = cutlass::gemm::kernel::GemmUniversal<
    cute::Shape<int,int,int,int>,
    CollectiveMainloop,
    CollectiveEpilogue
>;
using Gemm = cutlass::gemm::device::GemmUniversalAdapter<GemmKernel>;

// Force the device kernel symbol into the cubin without needing a host main.
auto* _anchor = &cutlass::device_kernel<GemmKernel>;


// ===== COMPILED SASS (sm_90a) =====

	.target	sm_90a

	.elftype	@"ET_EXEC"


//--------------------- .note.nv.tkinfo           --------------------------
	.section	.note.nv.tkinfo,"",@"SHT_NOTE"
	.sectionflags	@"SHF_NOTE_NV_TKINFO"
	.tkinfo
        /*0018*/ 	.word	0x00000002
        /*0030*/ 	.string	""
        /*0030*/ 	.string	"ptxas"
        /*0030*/ 	.string	"Cuda compilation tools, release 13.0, V13.0.88"
        /*0030*/ 	.string	"Build cuda_13.0.r13.0/compiler.36424714_0"
        /*0030*/ 	.string	"-arch sm_90a -m 64 "



//--------------------- .note.nv.cuinfo           --------------------------
	.section	.note.nv.cuinfo,"",@"SHT_NOTE"
	.sectionflags	@"SHF_NOTE_NV_CUINFO"
        /*0018*/ 	.short	0x0002
        /*001a*/ 	.short	0x005a
        /*001c*/ 	.short	0x0082
	.zero		2


//--------------------- .nv.info                  --------------------------
	.section	.nv.info,"",@"SHT_CUDA_INFO"
	.align	4


	//----- nvinfo : EIATTR_REGCOUNT
	.align		4
        /*0000*/ 	.byte	0x04, 0x2f
        /*0002*/ 	.short	(.L_15 - .L_14)
	.align		4
.L_14:
        /*0004*/ 	.word	index@(_ZN7cutlass13device_kernelINS_4gemm6kernel13GemmUniversalIN4cute5tupleIJiiiiEEENS1_10collective13CollectiveMmaINS1_34MainloopSm90TmaGmmaWarpSpecializedILi5ENS5_IJNS4_1CILi1EEESB_SB_EEENS1_35KernelTmaWarpSpecializedCooperativeEEENS5_IJNSA_ILi512EEENSA_ILi176EEENSA_ILi32EEEEEENS_6half_tENS5_IJlSB_lEEESJ_SK_NS4_8TiledMMAINS4_8MMA_AtomIJNS4_4SM904GMMA25MMA_64x16x16_F32F16F16_SSILNSO_5MajorE0ELSQ_0ELNSO_7ScaleInE1ELSR_1EEEEEENS4_6LayoutINS5_IJNSA_ILi2EEESB_SB_EEENS5_IJSB_NSA_ILi0EEESX_EEEEENS5_IJNS4_10UnderscoreES10_S10_EEEEENS4_13SM90_TMA_LOADENS4_14ComposedLayoutINS4_7SwizzleILi2ELi4ELi3EEENS4_18smem_ptr_flag_bitsILi16EEENSU_INS5_IJNSA_ILi8EEESH_EEENS5_IJSH_SB_EEEEEEEvNS4_8identityES13_S1D_vS1E_EENS_8epilogue10collective6detail29Sm90TmaWarpSpecializedAdapterINS1H_15DefaultEpilogueISJ_SK_SK_NS1G_6thread17LinearCombinationISJ_Li1EffLNS1L_9ScaleType4KindE0ELNS_15FloatRoundStyleE2ESJ_EENS1_15EpilogueDefaultEEEEEvvEEEEvNT_6ParamsE)
        /*0008*/ 	.word	0x000000a8


	//----- nvinfo : EIATTR_FRAME_SIZE
	.align		4
.L_15:
        /*000c*/ 	.byte	0x04, 0x11
        /*000e*/ 	.short	(.L_17 - .L_16)
	.align		4
.L_16:
        /*0010*/ 	.word	index@(_ZN7cutlass13device_kernelINS_4gemm6kernel13GemmUniversalIN4cute5tupleIJiiiiEEENS1_10collective13CollectiveMmaINS1_34MainloopSm90TmaGmmaWarpSpecializedILi5ENS5_IJNS4_1CILi1EEESB_SB_EEENS1_35KernelTmaWarpSpecializedCooperativeEEENS5_IJNSA_ILi512EEENSA_ILi176EEENSA_ILi32EEEEEENS_6half_tENS5_IJlSB_lEEESJ_SK_NS4_8TiledMMAINS4_8MMA_AtomIJNS4_4SM904GMMA25MMA_64x16x16_F32F16F16_SSILNSO_5MajorE0ELSQ_0ELNSO_7ScaleInE1ELSR_1EEEEEENS4_6LayoutINS5_IJNSA_ILi2EEESB_SB_EEENS5_IJSB_NSA_ILi0EEESX_EEEEENS5_IJNS4_10UnderscoreES10_S10_EEEEENS4_13SM90_TMA_LOADENS4_14ComposedLayoutINS4_7SwizzleILi2ELi4ELi3EEENS4_18smem_ptr_flag_bitsILi16EEENSU_INS5_IJNSA_ILi8EEESH_EEENS5_IJSH_SB_EEEEEEEvNS4_8identityES13_S1D_vS1E_EENS_8epilogue10collective6detail29Sm90TmaWarpSpecializedAdapterINS1H_15DefaultEpilogueISJ_SK_SK_NS1G_6thread17LinearCombinationISJ_Li1EffLNS1L_9ScaleType4KindE0ELNS_15FloatRoundStyleE2ESJ_EENS1_15EpilogueDefaultEEEEEvvEEEEvNT_6ParamsE)
        /*0014*/ 	.word	0x00000588


	//----- nvinfo : EIATTR_MIN_STACK_SIZE
	.align		4
.L_17:
        /*0018*/ 	.byte	0x04, 0x12
        /*001a*/ 	.short	(.L_19 - .L_18)
	.align		4
.L_18:
        /*001c*/ 	.word	index@(_ZN7cutlass13device_kernelINS_4gemm6kernel13GemmUniversalIN4cute5tupleIJiiiiEEENS1_10collective13CollectiveMmaINS1_34MainloopSm90TmaGmmaWarpSpecializedILi5ENS5_IJNS4_1CILi1EEESB_SB_EEENS1_35KernelTmaWarpSpecializedCooperativeEEENS5_IJNSA_ILi512EEENSA_ILi176EEENSA_ILi32EEEEEENS_6half_tENS5_IJlSB_lEEESJ_SK_NS4_8TiledMMAINS4_8MMA_AtomIJNS4_4SM904GMMA25MMA_64x16x16_F32F16F16_SSILNSO_5MajorE0ELSQ_0ELNSO_7ScaleInE1ELSR_1EEEEEENS4_6LayoutINS5_IJNSA_ILi2EEESB_SB_EEENS5_IJSB_NSA_ILi0EEESX_EEEEENS5_IJNS4_10UnderscoreES10_S10_EEEEENS4_13SM90_TMA_LOADENS4_14ComposedLayoutINS4_7SwizzleILi2ELi4ELi3EEENS4_18smem_ptr_flag_bitsILi16EEENSU_INS5_IJNSA_ILi8EEESH_EEENS5_IJSH_SB_EEEEEEEvNS4_8identityES13_S1D_vS1E_EENS_8epilogue10collective6detail29Sm90TmaWarpSpecializedAdapterINS1H_15DefaultEpilogueISJ_SK_SK_NS1G_6thread17LinearCombinationISJ_Li1EffLNS1L_9ScaleType4KindE0ELNS_15FloatRoundStyleE2ESJ_EENS1_15EpilogueDefaultEEEEEvvEEEEvNT_6ParamsE)
        /*0020*/ 	.word	0x00000588
.L_19:


//--------------------- .nv.compat                --------------------------
	.section	.nv.compat,"",@"SHT_CUDA_COMPAT_INFO"
	.align	4
        /*0000*/ 	.byte	0x02, 0x09, 0x01, 0x00, 0x02, 0x02, 0x04, 0x00, 0x02, 0x05, 0x05, 0x00, 0x03, 0x07, 0x01, 0x01
        /*0010*/ 	.byte	0x02, 0x03, 0x01, 0x00, 0x02, 0x06, 0x01, 0x00, 0x04, 0x0b, 0x08, 0x00, 0x00, 0x00, 0x00, 0x00
        /*0020*/ 	.byte	0x00, 0x00, 0x00, 0x00


//--------------------- .nv.info._ZN7cutlass13device_kernelINS_4gemm6kernel13GemmUniversalIN4cute5tupleIJiiiiEEENS1_10collective13CollectiveMmaINS1_34MainloopSm90TmaGmmaWarpSpecializedILi5ENS5_IJNS4_1CILi1EEESB_SB_EEENS1_35KernelTmaWarpSpecializedCooperativeEEENS5_IJNSA_ILi512EEENSA_ILi176EEENSA_ILi32EEEEEENS_6half_tENS5_IJlSB_lEEESJ_SK_NS4_8TiledMMAINS4_8MMA_AtomIJNS4_4SM904GMMA25MMA_64x16x16_F32F16F16_SSILNSO_5MajorE0ELSQ_0ELNSO_7ScaleInE1ELSR_1EEEEEENS4_6LayoutINS5_IJNSA_ILi2EEESB_SB_EEENS5_IJSB_NSA_ILi0EEESX_EEEEENS5_IJNS4_10UnderscoreES10_S10_EEEEENS4_13SM90_TMA_LOADENS4_14ComposedLayoutINS4_7SwizzleILi2ELi4ELi3EEENS4_18smem_ptr_flag_bitsILi16EEENSU_INS5_IJNSA_ILi8EEESH_EEENS5_IJSH_SB_EEEEEEEvNS4_8identityES13_S1D_vS1E_EENS_8epilogue10collective6detail29Sm90TmaWarpSpecializedAdapterINS1H_15DefaultEpilogueISJ_SK_SK_NS1G_6thread17LinearCombinationISJ_Li1EffLNS1L_9ScaleType4KindE0ELNS_15FloatRoundStyleE2ESJ_EENS1_15EpilogueDefaultEEEEEvvEEEEvNT_6ParamsE --------------------------
	.section	.nv.info._ZN7cutlass13device_kernelINS_4gemm6kernel13GemmUniversalIN4cute5tupleIJiiiiEEENS1_10collective13CollectiveMmaINS1_34MainloopSm90TmaGmmaWarpSpecializedILi5ENS5_IJNS4_1CILi1EEESB_SB_EEENS1_35KernelTmaWarpSpecializedCooperativeEEENS5_IJNSA_ILi512EEENSA_ILi176EEENSA_ILi32EEEEEENS_6half_tENS5_IJlSB_lEEESJ_SK_NS4_8TiledMMAINS4_8MMA_AtomIJNS4_4SM904GMMA25MMA_64x16x16_F32F16F16_SSILNSO_5MajorE0ELSQ_0ELNSO_7ScaleInE1ELSR_1EEEEEENS4_6LayoutINS5_IJNSA_ILi2EEESB_SB_EEENS5_IJSB_NSA_ILi0EEESX_EEEEENS5_IJNS4_10UnderscoreES10_S10_EEEEENS4_13SM90_TMA_LOADENS4_14ComposedLayoutINS4_7SwizzleILi2ELi4ELi3EEENS4_18smem_ptr_flag_bitsILi16EEENSU_INS5_IJNSA_ILi8EEESH_EEENS5_IJSH_SB_EEEEEEEvNS4_8identityES13_S1D_vS1E_EENS_8epilogue10collective6detail29Sm90TmaWarpSpecializedAdapterINS1H_15DefaultEpilogueISJ_SK_SK_NS1G_6thread17LinearCombinationISJ_Li1EffLNS1L_9ScaleType4KindE0ELNS_15FloatRoundStyleE2ESJ_EENS1_15EpilogueDefaultEEEEEvvEEEEvNT_6ParamsE,"",@"SHT_CUDA_INFO"
	.sectionflags	@""
	.align	4


	//----- nvinfo : EIATTR_CUDA_API_VERSION
	.align		4
        /*0000*/ 	.byte	0x04, 0x37
        /*0002*/ 	.short	(.L_21 - .L_20)
.L_20:
        /*0004*/ 	.word	0x00000082


	//----- nvinfo : EIATTR_KPARAM_INFO
	.align		4
.L_21:
        /*0008*/ 	.byte	0x04, 0x17
        /*000a*/ 	.short	(.L_23 - .L_22)
.L_22:
        /*000c*/ 	.word	0x00000000
        /*0010*/ 	.short	0x0000
        /*0012*/ 	.short	0x0070
        /*0014*/ 	.byte	0x00, 0xf0, 0x01, 0x10


	//----- nvinfo : EIATTR_SPARSE_MMA_MASK
	.align		4
.L_23:
        /*0018*/ 	.byte	0x03, 0x50
        /*001a*/ 	.short	0x0000


	//----- nvinfo : EIATTR_MAXREG_COUNT
	.align		4
        /*001c*/ 	.byte	0x03, 0x1b
        /*001e*/ 	.short	0x00a8


	//----- nvinfo : EIATTR_NUM_BARRIERS
	.align		4
        /*0020*/ 	.byte	0x02, 0x4c
        /*0022*/ 	.byte	0x01
	.zero		1


	//----- nvinfo : EIATTR_EXTERNS
	.align		4
        /*0024*/ 	.byte	0x04, 0x0f
        /*0026*/ 	.short	(.L_25 - .L_24)


	//   ....[0]....
	.align		4
.L_24:
        /*0028*/ 	.word	index@(__assertfail)


	//----- nvinfo : EIATTR_ANNOTATIONS
	.align		4
.L_25:
        /*002c*/ 	.byte	0x04, 0x55
        /*002e*/ 	.short	(.L_27 - .L_26)


	//   ....[0]....
.L_26:
        /*0030*/ 	.word	0x00000001
        /*0034*/ 	.byte	0x50, 0x02, 0x00, 0x00, 0x01, 0x00, 0x00, 0x00, 0xd0, 0x05, 0x00, 0x00, 0x01, 0x00, 0x00, 0x00
        /* <DEDUP_REMOVED lines=1215> */
        /*4c34*/ 	.byte	0xa0, 0x8b, 0x02, 0x00, 0x01, 0x00, 0x00, 0x00, 0xc0, 0x91, 0x02, 0x00


	//----- nvinfo : EIATTR_MERCURY_ISA_VERSION
	.align		4
.L_27:
        /*4c40*/ 	.byte	0x03, 0x5f
        /*4c42*/ 	.short	0x0101


	//----- nvinfo : EIATTR_INT_WARP_WIDE_INSTR_OFFSETS
	.align		4
        /*4c44*/ 	.byte	0x04, 0x31
        /*4c46*/ 	.short	(.L_29 - .L_28)


	//   ....[0]....
.L_28:
        /*4c48*/ 	.word	0x000004a0


	//   ....[1]....
        /*4c4c*/ 	.word	0x000004b0


	//   ....[2]....
        /*4c50*/ 	.word	0x000005e0


	//----- nvinfo : EIATTR_COOP_GROUP_MASK_REGIDS
	.align		4
.L_29:
        /*4c54*/ 	.byte	0x04, 0x29
        /*4c56*/ 	.short	(.L_31 - .L_30)


	//   ....[0]....
.L_30:
        /*4c58*/ 	.word	0xffffffff


	//   ....[1]....
        /*4c5c*/ 	.word	0xffffffff


	//   ....[2]....
        /*4c60*/ 	.word	0xffffffff


	//   ....[3]....
        /*4c64*/ 	.word	0xffffffff


	//   ....[4]....
        /*4c68*/ 	.word	0xffffffff


	//----- nvinfo : EIATTR_COOP_GROUP_INSTR_OFFSETS
	.align		4
.L_31:
        /*4c6c*/ 	.byte	0x04, 0x28
        /*4c6e*/ 	.short	(.L_33 - .L_32)


	//   ....[0]....
.L_32:
        /*4c70*/ 	.word	0x00000070


	//   ....[1]....
        /*4c74*/ 	.word	0x00000080


	//   ....[2]....
        /*4c78*/ 	.word	0x000001a0


	//   ....[3]....
        /*4c7c*/ 	.word	0x000003f0


	//   ....[4]....
        /*4c80*/ 	.word	0x00001150


	//----- nvinfo : EIATTR_REG_RECONFIG
	.align		4
.L_33:
        /*4c84*/ 	.byte	0x01, 0x54
	.zero		2


	//----- nvinfo : EIATTR_SYSCALL_OFFSETS
	.align		4
        /*4c88*/ 	.byte	0x04, 0x46
        /*4c8a*/ 	.short	(.L_35 - .L_34)


	//   ....[0]....
.L_34:
        /*4c8c*/ 	.word	0x00001300


	//----- nvinfo : EIATTR_MBARRIER_INSTR_OFFSETS
	.align		4
.L_35:
        /*4c90*/ 	.byte	0x04, 0x39
        /*4c92*/ 	.short	(.L_37 - .L_36)


	//   ....[0]....
.L_36:
        /*4c94*/ 	.word	0x00000340
        /*4c98*/ 	.word	0x000000ff
        /*4c9c*/ 	.word	0x00000000
        /*4ca0*/ 	.short	0x0100
        /*4ca2*/ 	.byte	0x09
	.zero		1


	//   ....[1]....
        /*4ca4*/ 	.word	0x00000350
        /*4ca8*/ 	.word	0x000000ff
        /*4cac*/ 	.word	0x00000028
        /*4cb0*/ 	.short	0x0100
        /*4cb2*/ 	.byte	0x09
	.zero		1


	//   ....[2]....
        /*4cb4*/ 	.word	0x00000360
        /*4cb8*/ 	.word	0x000000ff
        /*4cbc*/ 	.word	0x00000008
        /*4cc0*/ 	.short	0x0100
        /*4cc2*/ 	.byte	0x09
	.zero		1


	//   ....[3]....
        /*4cc4*/ 	.word	0x00000370
        /*4cc8*/ 	.word	0x000000ff
        /*4ccc*/ 	.word	0x00000030
        /*4cd0*/ 	.short	0x0100
        /*4cd2*/ 	.byte	0x09
	.zero		1


	//   ....[4]....
        /*4cd4*/ 	.word	0x00000380
        /*4cd8*/ 	.word	0x000000ff
        /*4cdc*/ 	.word	0x00000010
        /*4ce0*/ 	.short	0x0100
        /*4ce2*/ 	.byte	0x09
	.zero		1


	//   ....[5]....
        /*4ce4*/ 	.word	0x00000390
        /*4ce8*/ 	.word	0x000000ff
        /*4cec*/ 	.word	0x00000038
        /*4cf0*/ 	.short	0x0100
        /*4cf2*/ 	.byte	0x09
	.zero		1


	//   ....[6]....
        /*4cf4*/ 	.word	0x000003a0
        /*4cf8*/ 	.word	0x000000ff
        /*4cfc*/ 	.word	0x00000018
        /*4d00*/ 	.short	0x0100
        /*4d02*/ 	.byte	0x09
	.zero		1


	//   ....[7]....
        /*4d04*/ 	.word	0x000003b0
        /*4d08*/ 	.word	0x000000ff
        /*4d0c*/ 	.word	0x00000040
        /*4d10*/ 	.short	0x0100
        /*4d12*/ 	.byte	0x09
	.zero		1


	//   ....[8]....
        /*4d14*/ 	.word	0x000003c0
        /*4d18*/ 	.word	0x000000ff
        /*4d1c*/ 	.word	0x00000020
        /*4d20*/ 	.short	0x0100
        /*4d22*/ 	.byte	0x09
	.zero		1


	//   ....[9]....
        /*4d24*/ 	.word	0x000003d0
        /*4d28*/ 	.word	0x000000ff
        /*4d2c*/ 	.word	0x00000048
        /*4d30*/ 	.short	0x0100
        /*4d32*/ 	.byte	0x09
	.zero		1


	//   ....[10]....
        /*4d34*/ 	.word	0x00000610
        /*4d38*/ 	.word	0x000000ff
        /*4d3c*/ 	.word	0x00000060
        /*4d40*/ 	.short	0x0100
        /*4d42*/ 	.byte	0x06
	.zero		1


	//   ....[11]....
        /*4d44*/ 	.word	0x00000620
        /*4d48*/ 	.word	0x000000ff
        /*4d4c*/ 	.word	0x00000068
        /*4d50*/ 	.short	0x0100
        /*4d52*/ 	.byte	0x06
	.zero		1


	//   ....[12]....
        /*4d54*/ 	.word	0x00001400
        /*4d58*/ 	.word	0x00000003
        /*4d5c*/ 	.word	0x00000000
        /*4d60*/ 	.short	0x010a
        /*4d62*/ 	.byte	0x3f
	.zero		1


	//   ....[13]....
        /*4d64*/ 	.word	0x00001440
        /*4d68*/ 	.word	0x00000003
        /*4d6c*/ 	.word	0x00000000
        /*4d70*/ 	.short	0x010a
        /*4d72*/ 	.byte	0x3f
	.zero		1


	//   ....[14]....
        /*4d74*/ 	.word	0x00006a40
        /*4d78*/ 	.word	0x000000ff
        /*4d7c*/ 	.word	0x00000000
        /*4d80*/ 	.short	0x010a
        /*4d82*/ 	.byte	0x05
	.zero		1


	//   ....[15]....
        /*4d84*/ 	.word	0x00006a80
        /*4d88*/ 	.word	0x000000ff
        /*4d8c*/ 	.word	0x00000000
        /*4d90*/ 	.short	0x010a
        /*4d92*/ 	.byte	0x05
	.zero		1


	//   ....[16]....
        /*4d94*/ 	.word	0x0000b3f0
        /*4d98*/ 	.word	0x000000ff
        /*4d9c*/ 	.word	0x00000000
        /*4da0*/ 	.short	0x0101
        /*4da2*/ 	.byte	0x05
	.zero		1


	//   ....[17]....
        /*4da4*/ 	.word	0x0000b620
        /*4da8*/ 	.word	0x00000000
        /*4dac*/ 	.word	0x00000000
        /*4db0*/ 	.short	0x0101
        /*4db2*/ 	.byte	0x3f
	.zero		1


	//   ....[18]....
        /*4db4*/ 	.word	0x00028740
        /*4db8*/ 	.word	0x0000000b
        /*4dbc*/ 	.word	0x00000028
        /*4dc0*/ 	.short	0x010a
        /*4dc2*/ 	.byte	0x3f
	.zero		1


	//   ....[19]....
        /*4dc4*/ 	.word	0x00028ab0
        /*4dc8*/ 	.word	0x00000002
        /*4dcc*/ 	.word	0x00000068
        /*4dd0*/ 	.short	0x0101
        /*4dd2*/ 	.byte	0x3f
	.zero		1


	//   ....[20]....
        /*4dd4*/ 	.word	0x00029290
        /*4dd8*/ 	.word	0x00000005
        /*4ddc*/ 	.word	0x00000000
        /*4de0*/ 	.short	0x010a
        /*4de2*/ 	.byte	0x3f
	.zero		1


	//   ....[21]....
        /*4de4*/ 	.word	0x00029320
        /*4de8*/ 	.word	0x00000007
        /*4dec*/ 	.word	0x00000000
        /*4df0*/ 	.short	0x010a
        /*4df2*/ 	.byte	0x3f
	.zero		1


	//   ....[22]....
        /*4df4*/ 	.word	0x000293b0
        /*4df8*/ 	.word	0x00000007
        /*4dfc*/ 	.word	0x00000000
        /*4e00*/ 	.short	0x010a
        /*4e02*/ 	.byte	0x3f
	.zero		1


	//   ....[23]....
        /*4e04*/ 	.word	0x00029440
        /*4e08*/ 	.word	0x00000007
        /*4e0c*/ 	.word	0x00000000
        /*4e10*/ 	.short	0x010a
        /*4e12*/ 	.byte	0x3f
	.zero		1


	//   ....[24]....
        /*4e14*/ 	.word	0x000294d0
        /*4e18*/ 	.word	0x00000003
        /*4e1c*/ 	.word	0x00000000
        /*4e20*/ 	.short	0x010a
        /*4e22*/ 	.byte	0x3f
	.zero		1


	//   ....[25]....
        /*4e24*/ 	.word	0x00029530
        /*4e28*/ 	.word	0x00000003
        /*4e2c*/ 	.word	0x00000000
        /*4e30*/ 	.short	0x010a
        /*4e32*/ 	.byte	0x3f
	.zero		1


	//   ....[26]....
        /*4e34*/ 	.word	0x00029590
        /*4e38*/ 	.word	0x00000006
        /*4e3c*/ 	.word	0x00000000
        /*4e40*/ 	.short	0x010a
        /*4e42*/ 	.byte	0x3f
	.zero		1


	//   ....[27]....
        /*4e44*/ 	.word	0x00029660
        /*4e48*/ 	.word	0x0000000b
        /*4e4c*/ 	.word	0x00000028
        /*4e50*/ 	.short	0x010a
        /*4e52*/ 	.byte	0x3f
	.zero		1


	//   ....[28]....
        /*4e54*/ 	.word	0x00029730
        /*4e58*/ 	.word	0x00000005
        /*4e5c*/ 	.word	0x00000000
        /*4e60*/ 	.short	0x010a
        /*4e62*/ 	.byte	0x3f
	.zero		1


	//   ....[29]....
        /*4e64*/ 	.word	0x00029780
        /*4e68*/ 	.word	0x00000007
        /*4e6c*/ 	.word	0x00000000
        /*4e70*/ 	.short	0x010a
        /*4e72*/ 	.byte	0x3f
	.zero		1


	//   ....[30]....
        /*4e74*/ 	.word	0x000297d0
        /*4e78*/ 	.word	0x00000007
        /*4e7c*/ 	.word	0x00000000
        /*4e80*/ 	.short	0x010a
        /*4e82*/ 	.byte	0x3f
	.zero		1


	//   ....[31]....
        /*4e84*/ 	.word	0x00029820
        /*4e88*/ 	.word	0x00000007
        /*4e8c*/ 	.word	0x00000000
        /*4e90*/ 	.short	0x010a
        /*4e92*/ 	.byte	0x3f
	.zero		1


	//----- nvinfo : EIATTR_NUM_MBARRIERS
	.align		4
.L_37:
        /*4e94*/ 	.byte	0x03, 0x38
        /*4e96*/ 	.short	0x000c


	//----- nvinfo : EIATTR_EXIT_INSTR_OFFSETS
	.align		4
        /*4e98*/ 	.byte	0x04, 0x1c
        /*4e9a*/ 	.short	(.L_39 - .L_38)


	//   ....[0]....
.L_38:
        /*4e9c*/ 	.word	0x00000680


	//   ....[1]....
        /*4ea0*/ 	.word	0x00001010


	//   ....[2]....
        /*4ea4*/ 	.word	0x00027d40


	//   ....[3]....
        /*4ea8*/ 	.word	0x000283b0


	//   ....[4]....
        /*4eac*/ 	.word	0x00029520


	//----- nvinfo : EIATTR_MAX_THREADS
	.align		4
.L_39:
        /*4eb0*/ 	.byte	0x04, 0x05
        /*4eb2*/ 	.short	(.L_41 - .L_40)
.L_40:
        /*4eb4*/ 	.word	0x00000180
        /*4eb8*/ 	.word	0x00000001
        /*4ebc*/ 	.word	0x00000001


	//----- nvinfo : EIATTR_CRS_STACK_SIZE
	.align		4
.L_41:
        /*4ec0*/ 	.byte	0x04, 0x1e
        /*4ec2*/ 	.short	(.L_43 - .L_42)
.L_42:
        /*4ec4*/ 	.word	0x00000000


	//----- nvinfo : EIATTR_CBANK_PARAM_SIZE
	.align		4
.L_43:
        /*4ec8*/ 	.byte	0x03, 0x19
        /*4eca*/ 	.short	0x0470


	//----- nvinfo : EIATTR_PARAM_CBANK
	.align		4
        /*4ecc*/ 	.byte	0x04, 0x0a
        /*4ece*/ 	.short	(.L_45 - .L_44)
	.align		4
.L_44:
        /*4ed0*/ 	.word	index@(.nv.constant0._ZN7cutlass13device_kernelINS_4gemm6kernel13GemmUniversalIN4cute5tupleIJiiiiEEENS1_10collective13CollectiveMmaINS1_34MainloopSm90TmaGmmaWarpSpecializedILi5ENS5_IJNS4_1CILi1EEESB_SB_EEENS1_35KernelTmaWarpSpecializedCooperativeEEENS5_IJNSA_ILi512EEENSA_ILi176EEENSA_ILi32EEEEEENS_6half_tENS5_IJlSB_lEEESJ_SK_NS4_8TiledMMAINS4_8MMA_AtomIJNS4_4SM904GMMA25MMA_64x16x16_F32F16F16_SSILNSO_5MajorE0ELSQ_0ELNSO_7ScaleInE1ELSR_1EEEEEENS4_6LayoutINS5_IJNSA_ILi2EEESB_SB_EEENS5_IJSB_NSA_ILi0EEESX_EEEEENS5_IJNS4_10UnderscoreES10_S10_EEEEENS4_13SM90_TMA_LOADENS4_14ComposedLayoutINS4_7SwizzleILi2ELi4ELi3EEENS4_18smem_ptr_flag_bitsILi16EEENSU_INS5_IJNSA_ILi8EEESH_EEENS5_IJSH_SB_EEEEEEEvNS4_8identityES13_S1D_vS1E_EENS_8epilogue10collective6detail29Sm90TmaWarpSpecializedAdapterINS1H_15DefaultEpilogueISJ_SK_SK_NS1G_6thread17LinearCombinationISJ_Li1EffLNS1L_9ScaleType4KindE0ELNS_15FloatRoundStyleE2ESJ_EENS1_15EpilogueDefaultEEEEEvvEEEEvNT_6ParamsE)
        /*4ed4*/ 	.short	0x0210
        /*4ed6*/ 	.short	0x0470


	//----- nvinfo : EIATTR_SW_WAR
	.align		4
.L_45:
        /*4ed8*/ 	.byte	0x04, 0x36
        /*4eda*/ 	.short	(.L_47 - .L_46)
.L_46:
        /*4edc*/ 	.word	0x00000008
.L_47:


//--------------------- .nv.callgraph             --------------------------
	.section	.nv.callgraph,"",@"SHT_CUDA_CALLGRAPH"
	.align	4
	.sectionentsize	8
	.align		4
        /*0000*/ 	.word	0x00000000
	.align		4
        /*0004*/ 	.word	0xffffffff
	.align		4
        /*0008*/ 	.word	index@(_ZN7cutlass13device_kernelINS_4gemm6kernel13GemmUniversalIN4cute5tupleIJiiiiEEENS1_10collective13CollectiveMmaINS1_34MainloopSm90TmaGmmaWarpSpecializedILi5ENS5_IJNS4_1CILi1EEESB_SB_EEENS1_35KernelTmaWarpSpecializedCooperativeEEENS5_IJNSA_ILi512EEENSA_ILi176EEENSA_ILi32EEEEEENS_6half_tENS5_IJlSB_lEEESJ_SK_NS4_8TiledMMAINS4_8MMA_AtomIJNS4_4SM904GMMA25MMA_64x16x16_F32F16F16_SSILNSO_5MajorE0ELSQ_0ELNSO_7ScaleInE1ELSR_1EEEEEENS4_6LayoutINS5_IJNSA_ILi2EEESB_SB_EEENS5_IJSB_NSA_ILi0EEESX_EEEEENS5_IJNS4_10UnderscoreES10_S10_EEEEENS4_13SM90_TMA_LOADENS4_14ComposedLayoutINS4_7SwizzleILi2ELi4ELi3EEENS4_18smem_ptr_flag_bitsILi16EEENSU_INS5_IJNSA_ILi8EEESH_EEENS5_IJSH_SB_EEEEEEEvNS4_8identityES13_S1D_vS1E_EENS_8epilogue10collective6detail29Sm90TmaWarpSpecializedAdapterINS1H_15DefaultEpilogueISJ_SK_SK_NS1G_6thread17LinearCombinationISJ_Li1EffLNS1L_9ScaleType4KindE0ELNS_15FloatRoundStyleE2ESJ_EENS1_15EpilogueDefaultEEEEEvvEEEEvNT_6ParamsE)
	.align		4
        /*000c*/ 	.word	index@(__assertfail)
	.align		4
        /*0010*/ 	.word	0x00000000
	.align		4
        /*0014*/ 	.word	0xfffffffe
	.align		4
        /*0018*/ 	.word	0x00000000
	.align		4
        /*001c*/ 	.word	0xfffffffd
	.align		4
        /*0020*/ 	.word	0x00000000
	.align		4
        /*0024*/ 	.word	0xfffffffc


//--------------------- .nv.constant4             --------------------------
	.section	.nv.constant4,"a",@progbits
	.align	8
	.align		8
.nv.constant4:
        /*0000*/ 	.dword	__assertfail
	.align		8
        /*0008*/ 	.dword	__unnamed_1
	.align		8
        /*0010*/ 	.dword	_ZN39_INTERNAL_b063c6e6_4_k_cu_41b53763_51074cuda3std3__45__cpo5beginE
	.align		8
        /*0018*/ 	.dword	_ZN39_INTERNAL_b063c6e6_4_k_cu_41b53763_51074cuda3std3__45__cpo3endE
	.align		8
        /*0020*/ 	.dword	_ZN39_INTERNAL_b063c6e6_4_k_cu_41b53763_51074cuda3std3__45__cpo6cbeginE
	.align		8
        /*0028*/ 	.dword	_ZN39_INTERNAL_b063c6e6_4_k_cu_41b53763_51074cuda3std3__45__cpo4cendE
	.align		8
        /*0030*/ 	.dword	_ZN39_INTERNAL_b063c6e6_4_k_cu_41b53763_51074cuda3std3__441_GLOBAL__N__b063c6e6_4_k_cu_41b53763_51076ignoreE
	.align		8
        /*0038*/ 	.dword	_ZN39_INTERNAL_b063c6e6_4_k_cu_41b53763_51074cuda3std3__419piecewise_constructE
	.align		8
        /*0040*/ 	.dword	_ZN39_INTERNAL_b063c6e6_4_k_cu_41b53763_51074cuda3std3__48in_placeE
	.align		8
        /*0048*/ 	.dword	_ZN39_INTERNAL_b063c6e6_4_k_cu_41b53763_51074cuda3std6ranges3__45__cpo4swapE
	.align		8
        /*0050*/ 	.dword	_ZN39_INTERNAL_b063c6e6_4_k_cu_41b53763_51074cuda3std6ranges3__45__cpo9iter_moveE
	.align		8
        /*0058*/ 	.dword	_ZN39_INTERNAL_b063c6e6_4_k_cu_41b53763_51074cute7productE
	.align		8
        /*0060*/ 	.dword	_ZN39_INTERNAL_b063c6e6_4_k_cu_41b53763_51074cute1_E
	.align		8
        /*0068*/ 	.dword	$str$22
	.align		8
        /*0070*/ 	.dword	$str$23


//--------------------- .text._ZN7cutlass13device_kernelINS_4gemm6kernel13GemmUniversalIN4cute5tupleIJiiiiEEENS1_10collective13CollectiveMmaINS1_34MainloopSm90TmaGmmaWarpSpecializedILi5ENS5_IJNS4_1CILi1EEESB_SB_EEENS1_35KernelTmaWarpSpecializedCooperativeEEENS5_IJNSA_ILi512EEENSA_ILi176EEENSA_ILi32EEEEEENS_6half_tENS5_IJlSB_lEEESJ_SK_NS4_8TiledMMAINS4_8MMA_AtomIJNS4_4SM904GMMA25MMA_64x16x16_F32F16F16_SSILNSO_5MajorE0ELSQ_0ELNSO_7ScaleInE1ELSR_1EEEEEENS4_6LayoutINS5_IJNSA_ILi2EEESB_SB_EEENS5_IJSB_NSA_ILi0EEESX_EEEEENS5_IJNS4_10UnderscoreES10_S10_EEEEENS4_13SM90_TMA_LOADENS4_14ComposedLayoutINS4_7SwizzleILi2ELi4ELi3EEENS4_18smem_ptr_flag_bitsILi16EEENSU_INS5_IJNSA_ILi8EEESH_EEENS5_IJSH_SB_EEEEEEEvNS4_8identityES13_S1D_vS1E_EENS_8epilogue10collective6detail29Sm90TmaWarpSpecializedAdapterINS1H_15DefaultEpilogueISJ_SK_SK_NS1G_6thread17LinearCombinationISJ_Li1EffLNS1L_9ScaleType4KindE0ELNS_15FloatRoundStyleE2ESJ_EENS1_15EpilogueDefaultEEEEEvvEEEEvNT_6ParamsE --------------------------
	.section	.text._ZN7cutlass13device_kernelINS_4gemm6kernel13GemmUniversalIN4cute5tupleIJiiiiEEENS1_10collective13CollectiveMmaINS1_34MainloopSm90TmaGmmaWarpSpecializedILi5ENS5_IJNS4_1CILi1EEESB_SB_EEENS1_35KernelTmaWarpSpecializedCooperativeEEENS5_IJNSA_ILi512EEENSA_ILi176EEENSA_ILi32EEEEEENS_6half_tENS5_IJlSB_lEEESJ_SK_NS4_8TiledMMAINS4_8MMA_AtomIJNS4_4SM904GMMA25MMA_64x16x16_F32F16F16_SSILNSO_5MajorE0ELSQ_0ELNSO_7ScaleInE1ELSR_1EEEEEENS4_6LayoutINS5_IJNSA_ILi2EEESB_SB_EEENS5_IJSB_NSA_ILi0EEESX_EEEEENS5_IJNS4_10UnderscoreES10_S10_EEEEENS4_13SM90_TMA_LOADENS4_14ComposedLayoutINS4_7SwizzleILi2ELi4ELi3EEENS4_18smem_ptr_flag_bitsILi16EEENSU_INS5_IJNSA_ILi8EEESH_EEENS5_IJSH_SB_EEEEEEEvNS4_8identityES13_S1D_vS1E_EENS_8epilogue10collective6detail29Sm90TmaWarpSpecializedAdapterINS1H_15DefaultEpilogueISJ_SK_SK_NS1G_6thread17LinearCombinationISJ_Li1EffLNS1L_9ScaleType4KindE0ELNS_15FloatRoundStyleE2ESJ_EENS1_15EpilogueDefaultEEEEEvvEEEEvNT_6ParamsE,"ax",@progbits
	.align	128
.text._ZN7cutlass13device_kernelINS_4gemm6kernel13GemmUniversalIN4cute5tupleIJiiiiEEENS1_10collective13CollectiveMmaINS1_34MainloopSm90TmaGmmaWarpSpecializedILi5ENS5_IJNS4_1CILi1EEESB_SB_EEENS1_35KernelTmaWarpSpecializedCooperativeEEENS5_IJNSA_ILi512EEENSA_ILi176EEENSA_ILi32EEEEEENS_6half_tENS5_IJlSB_lEEESJ_SK_NS4_8TiledMMAINS4_8MMA_AtomIJNS4_4SM904GMMA25MMA_64x16x16_F32F16F16_SSILNSO_5MajorE0ELSQ_0ELNSO_7ScaleInE1ELSR_1EEEEEENS4_6LayoutINS5_IJNSA_ILi2EEESB_SB_EEENS5_IJSB_NSA_ILi0EEESX_EEEEENS5_IJNS4_10UnderscoreES10_S10_EEEEENS4_13SM90_TMA_LOADENS4_14ComposedLayoutINS4_7SwizzleILi2ELi4ELi3EEENS4_18smem_ptr_flag_bitsILi16EEENSU_INS5_IJNSA_ILi8EEESH_EEENS5_IJSH_SB_EEEEEEEvNS4_8identityES13_S1D_vS1E_EENS_8epilogue10collective6detail29Sm90TmaWarpSpecializedAdapterINS1H_15DefaultEpilogueISJ_SK_SK_NS1G_6thread17LinearCombinationISJ_Li1EffLNS1L_9ScaleType4KindE0ELNS_15FloatRoundStyleE2ESJ_EENS1_15EpilogueDefaultEEEEEvvEEEEvNT_6ParamsE:
        .type           _ZN7cutlass13device_kernelINS_4gemm6kernel13GemmUniversalIN4cute5tupleIJiiiiEEENS1_10collective13CollectiveMmaINS1_34MainloopSm90TmaGmmaWarpSpecializedILi5ENS5_IJNS4_1CILi1EEESB_SB_EEENS1_35KernelTmaWarpSpecializedCooperativeEEENS5_IJNSA_ILi512EEENSA_ILi176EEENSA_ILi32EEEEEENS_6half_tENS5_IJlSB_lEEESJ_SK_NS4_8TiledMMAINS4_8MMA_AtomIJNS4_4SM904GMMA25MMA_64x16x16_F32F16F16_SSILNSO_5MajorE0ELSQ_0ELNSO_7ScaleInE1ELSR_1EEEEEENS4_6LayoutINS5_IJNSA_ILi2EEESB_SB_EEENS5_IJSB_NSA_ILi0EEESX_EEEEENS5_IJNS4_10UnderscoreES10_S10_EEEEENS4_13SM90_TMA_LOADENS4_14ComposedLayoutINS4_7SwizzleILi2ELi4ELi3EEENS4_18smem_ptr_flag_bitsILi16EEENSU_INS5_IJNSA_ILi8EEESH_EEENS5_IJSH_SB_EEEEEEEvNS4_8identityES13_S1D_vS1E_EENS_8epilogue10collective6detail29Sm90TmaWarpSpecializedAdapterINS1H_15DefaultEpilogueISJ_SK_SK_NS1G_6thread17LinearCombinationISJ_Li1EffLNS1L_9ScaleType4KindE0ELNS_15FloatRoundStyleE2ESJ_EENS1_15EpilogueDefaultEEEEEvvEEEEvNT_6ParamsE,@function
        .size           _ZN7cutlass13device_kernelINS_4gemm6kernel13GemmUniversalIN4cute5tupleIJiiiiEEENS1_10collective13CollectiveMmaINS1_34MainloopSm90TmaGmmaWarpSpecializedILi5ENS5_IJNS4_1CILi1EEESB_SB_EEENS1_35KernelTmaWarpSpecializedCooperativeEEENS5_IJNSA_ILi512EEENSA_ILi176EEENSA_ILi32EEEEEENS_6half_tENS5_IJlSB_lEEESJ_SK_NS4_8TiledMMAINS4_8MMA_AtomIJNS4_4SM904GMMA25MMA_64x16x16_F32F16F16_SSILNSO_5MajorE0ELSQ_0ELNSO_7ScaleInE1ELSR_1EEEEEENS4_6LayoutINS5_IJNSA_ILi2EEESB_SB_EEENS5_IJSB_NSA_ILi0EEESX_EEEEENS5_IJNS4_10UnderscoreES10_S10_EEEEENS4_13SM90_TMA_LOADENS4_14ComposedLayoutINS4_7SwizzleILi2ELi4ELi3EEENS4_18smem_ptr_flag_bitsILi16EEENSU_INS5_IJNSA_ILi8EEESH_EEENS5_IJSH_SB_EEEEEEEvNS4_8identityES13_S1D_vS1E_EENS_8epilogue10collective6detail29Sm90TmaWarpSpecializedAdapterINS1H_15DefaultEpilogueISJ_SK_SK_NS1G_6thread17LinearCombinationISJ_Li1EffLNS1L_9ScaleType4KindE0ELNS_15FloatRoundStyleE2ESJ_EENS1_15EpilogueDefaultEEEEEvvEEEEvNT_6ParamsE,(.L_x_760 - _ZN7cutlass13device_kernelINS_4gemm6kernel13GemmUniversalIN4cute5tupleIJiiiiEEENS1_10collective13CollectiveMmaINS1_34MainloopSm90TmaGmmaWarpSpecializedILi5ENS5_IJNS4_1CILi1EEESB_SB_EEENS1_35KernelTmaWarpSpecializedCooperativeEEENS5_IJNSA_ILi512EEENSA_ILi176EEENSA_ILi32EEEEEENS_6half_tENS5_IJlSB_lEEESJ_SK_NS4_8TiledMMAINS4_8MMA_AtomIJNS4_4SM904GMMA25MMA_64x16x16_F32F16F16_SSILNSO_5MajorE0ELSQ_0ELNSO_7ScaleInE1ELSR_1EEEEEENS4_6LayoutINS5_IJNSA_ILi2EEESB_SB_EEENS5_IJSB_NSA_ILi0EEESX_EEEEENS5_IJNS4_10UnderscoreES10_S10_EEEEENS4_13SM90_TMA_LOADENS4_14ComposedLayoutINS4_7SwizzleILi2ELi4ELi3EEENS4_18smem_ptr_flag_bitsILi16EEENSU_INS5_IJNSA_ILi8EEESH_EEENS5_IJSH_SB_EEEEEEEvNS4_8identityES13_S1D_vS1E_EENS_8epilogue10collective6detail29Sm90TmaWarpSpecializedAdapterINS1H_15DefaultEpilogueISJ_SK_SK_NS1G_6thread17LinearCombinationISJ_Li1EffLNS1L_9ScaleType4KindE0ELNS_15FloatRoundStyleE2ESJ_EENS1_15EpilogueDefaultEEEEEvvEEEEvNT_6ParamsE)
        .other          _ZN7cutlass13device_kernelINS_4gemm6kernel13GemmUniversalIN4cute5tupleIJiiiiEEENS1_10collective13CollectiveMmaINS1_34MainloopSm90TmaGmmaWarpSpecializedILi5ENS5_IJNS4_1CILi1EEESB_SB_EEENS1_35KernelTmaWarpSpecializedCooperativeEEENS5_IJNSA_ILi512EEENSA_ILi176EEENSA_ILi32EEEEEENS_6half_tENS5_IJlSB_lEEESJ_SK_NS4_8TiledMMAINS4_8MMA_AtomIJNS4_4SM904GMMA25MMA_64x16x16_F32F16F16_SSILNSO_5MajorE0ELSQ_0ELNSO_7ScaleInE1ELSR_1EEEEEENS4_6LayoutINS5_IJNSA_ILi2EEESB_SB_EEENS5_IJSB_NSA_ILi0EEESX_EEEEENS5_IJNS4_10UnderscoreES10_S10_EEEEENS4_13SM90_TMA_LOADENS4_14ComposedLayoutINS4_7SwizzleILi2ELi4ELi3EEENS4_18smem_ptr_flag_bitsILi16EEENSU_INS5_IJNSA_ILi8EEESH_EEENS5_IJSH_SB_EEEEEEEvNS4_8identityES13_S1D_vS1E_EENS_8epilogue10collective6detail29Sm90TmaWarpSpecializedAdapterINS1H_15DefaultEpilogueISJ_SK_SK_NS1G_6thread17LinearCombinationISJ_Li1EffLNS1L_9ScaleType4KindE0ELNS_15FloatRoundStyleE2ESJ_EENS1_15EpilogueDefaultEEEEEvvEEEEvNT_6ParamsE,@"STO_CUDA_ENTRY STV_DEFAULT"
_ZN7cutlass13device_kernelINS_4gemm6kernel13GemmUniversalIN4cute5tupleIJiiiiEEENS1_10collective13CollectiveMmaINS1_34MainloopSm90TmaGmmaWarpSpecializedILi5ENS5_IJNS4_1CILi1EEESB_SB_EEENS1_35KernelTmaWarpSpecializedCooperativeEEENS5_IJNSA_ILi512EEENSA_ILi176EEENSA_ILi32EEEEEENS_6half_tENS5_IJlSB_lEEESJ_SK_NS4_8TiledMMAINS4_8MMA_AtomIJNS4_4SM904GMMA25MMA_64x16x16_F32F16F16_SSILNSO_5MajorE0ELSQ_0ELNSO_7ScaleInE1ELSR_1EEEEEENS4_6LayoutINS5_IJNSA_ILi2EEESB_SB_EEENS5_IJSB_NSA_ILi0EEESX_EEEEENS5_IJNS4_10UnderscoreES10_S10_EEEEENS4_13SM90_TMA_LOADENS4_14ComposedLayoutINS4_7SwizzleILi2ELi4ELi3EEENS4_18smem_ptr_flag_bitsILi16EEENSU_INS5_IJNSA_ILi8EEESH_EEENS5_IJSH_SB_EEEEEEEvNS4_8identityES13_S1D_vS1E_EENS_8epilogue10collective6detail29Sm90TmaWarpSpecializedAdapterINS1H_15DefaultEpilogueISJ_SK_SK_NS1G_6thread17LinearCombinationISJ_Li1EffLNS1L_9ScaleType4KindE0ELNS_15FloatRoundStyleE2ESJ_EENS1_15EpilogueDefaultEEEEEvvEEEEvNT_6ParamsE:
[----:B------:R-:W0:Y:S02]  /*0000*/  LDC R1, c[0x0][0x28] ;  /* 0x00000a00ff017b82 */ /* 0x000e240000000800 */
[----:B0-----:R-:W-:Y:S01]  /*0010*/  VIADD R1, R1, 0xfffffa78 ;  /* 0xfffffa7801017836 */ /* 0x001fe20000000000 */
[----:B------:R-:W0:Y:S01]  /*0020*/  S2R R2, SR_TID.X ;  /* 0x0000000000027919 */ /* 0x000e220000002100 */
[----:B------:R-:W-:Y:S01]  /*0030*/  ELECT P0, URZ, PT ;  /* 0x00000000003f782f */ /* 0x000fe20003800000 */
[----:B------:R-:W-:Y:S01]  /*0040*/  BSSY B0, `(.L_x_0) ;  /* 0x0000015000007945 */ /* 0x000fe20003800000 */
[--C-:B0-----:R-:W-:Y:S02]  /*0050*/  SHF.R.U32.HI R0, RZ, 0x5, R2.reuse ;  /* 0x00000005ff007819 */ /* 0x101fe40000011602 */
[----:B------:R-:W-:-:S03]  /*0060*/  SHF.R.U32.HI R2, RZ, 0x7, R2 ;  /* 0x00000007ff027819 */ /* 0x000fc60000011602 */
[----:B------:R-:W0:Y:S04]  /*0070*/  SHFL.IDX PT, R3, R0, RZ, 0x1f ;  /* 0x00001fff00037589 */ /* 0x000e2800000e0000 */
[----:B------:R-:W1:Y:S01]  /*0080*/  SHFL.IDX PT, R2, R2, RZ, 0x1f ;  /* 0x00001fff02027589 */ /* 0x000e6200000e0000 */
[----:B0-----:R-:W-:Y:S02]  /*0090*/  R2UR UR4, R3 ;  /* 0x00000000030472ca */ /* 0x001fe400000e0000 */
[----:B-1----:R-:W-:-:S11]  /*00a0*/  R2UR UR6, R2 ;  /* 0x00000000020672ca */ /* 0x002fd600000e0000 */
[----:B------:R-:W-:Y:S02]  /*00b0*/  USHF.R.S32.HI UR5, URZ, 0x1f, UR4 ;  /* 0x0000001f3f057899 */ /* 0x000fe40008011404 */
[----:B------:R-:W-:Y:S02]  /*00c0*/  ISETP.NE.OR P0, PT, RZ, UR4, !P0 ;  /* 0x00000004ff007c0c */ /* 0x000fe4000c705670 */
[----:B------:R-:W-:-:S04]  /*00d0*/  ULEA.HI UR5, UR5, UR4, URZ, 0x2 ;  /* 0x0000000405057291 */ /* 0x000fc8000f8f103f */
[----:B------:R-:W-:-:S04]  /*00e0*/  ULOP3.LUT UR5, UR5, 0xfffffffc, URZ, 0xc0, !UPT ;  /* 0xfffffffc05057892 */ /* 0x000fc8000f8ec03f */
[----:B------:R-:W-:-:S03]  /*00f0*/  UIADD3 UR8, UR4, -UR5, URZ ;  /* 0x8000000504087290 */ /* 0x000fc6000fffe03f */
[----:B------:R-:W-:Y:S09]  /*0100*/  @P0 BRA `(.L_x_1) ;  /* 0x0000000000200947 */ /* 0x000ff20003800000 */
[----:B------:R-:W-:Y:S02]  /*0110*/  ULDC.64 UR4, c[0x0][0x198] ;  /* 0x0000660000047ab9 */ /* 0x000fe40000000a00 */
[----:B------:R-:W-:Y:S02]  /*0120*/  UIADD3 UR10, UP0, UR4, 0xf0, URZ ;  /* 0x000000f0040a7890 */ /* 0x000fe4000ff1e03f */
[----:B------:R-:W-:Y:S02]  /*0130*/  UIADD3 UR4, UP1, UR4, 0x1f0, URZ ;  /* 0x000001f004047890 */ /* 0x000fe4000ff3e03f */
[----:B------:R-:W-:Y:S02]  /*0140*/  UIADD3.X UR11, URZ, UR5, URZ, UP0, !UPT ;  /* 0x000000053f0b7290 */ /* 0x000fe400087fe43f */
[----:B------:R-:W-:-:S07]  /*0150*/  UIADD3.X UR5, URZ, UR5, URZ, UP1, !UPT ;  /* 0x000000053f057290 */ /* 0x000fce0008ffe43f */
[----:B------:R0:W-:Y:S02]  /*0160*/  UTMACCTL.PF [UR10] ;  /* 0x000000000a0079b9 */ /* 0x0001e40008040000 */
[----:B------:R0:W-:Y:S02]  /*0170*/  UTMACCTL.PF [UR4] ;  /* 0x00000000040079b9 */ /* 0x0001e40008040000 */
[----:B0-----:R-:W-:Y:S01]  /*0180*/  NOP ;  /* 0x0000000000007918 */ /* 0x001fe20000000000 */
.L_x_1:
[----:B------:R-:W-:Y:S05]  /*0190*/  BSYNC B0 ;  /* 0x0000000000007941 */ /* 0x000fea0003800000 */
.L_x_0:
[----:B------:R-:W0:Y:S01]  /*01a0*/  SHFL.IDX PT, R2, R0, RZ, 0x1f ;  /* 0x00001fff00027589 */ /* 0x000e2200000e0000 */
[----:B------:R-:W-:Y:S01]  /*01b0*/  UISETP.NE.AND UP0, UPT, UR8, 0x3, UPT ;  /* 0x000000030800788c */ /* 0x000fe2000bf05270 */
[----:B------:R-:W-:Y:S01]  /*01c0*/  ISETP.NE.AND P1, PT, RZ, UR6, PT ;  /* 0x00000006ff007c0c */ /* 0x000fe2000bf25270 */
[----:B------:R-:W-:Y:S02]  /*01d0*/  UIADD3 UR10, UR6, -0x1, URZ ;  /* 0xffffffff060a7890 */ /* 0x000fe4000fffe03f */
[----:B------:R-:W-:Y:S02]  /*01e0*/  UISETP.EQ.OR UP0, UPT, UR8, URZ, !UP0 ;  /* 0x0000003f0800728c */ /* 0x000fe4000c702670 */
[----:B------:R-:W-:Y:S02]  /*01f0*/  UISETP.GE.U32.AND UP1, UPT, UR10, 0x2, UPT ;  /* 0x000000020a00788c */ /* 0x000fe4000bf26070 */
[----:B------:R-:W-:-:S04]  /*0200*/  UISETP.EQ.AND UP0, UPT, UR6, URZ, UP0 ;  /* 0x0000003f0600728c */ /* 0x000fc80008702270 */
[----:B------:R-:W-:-:S04]  /*0210*/  USEL UR4, URZ, 0x1, !UP0 ;  /* 0x000000013f047887 */ /* 0x000fc8000c000000 */
[----:B------:R-:W-:Y:S01]  /*0220*/  USEL UR4, UR4, 0x2, UP1 ;  /* 0x0000000204047887 */ /* 0x000fe20008800000 */
[----:B0-----:R-:W-:-:S05]  /*0230*/  ISETP.NE.AND P0, PT, R2, RZ, PT ;  /* 0x000000ff0200720c */ /* 0x001fca0003f05270 */
[----:B------:R-:W-:-:S05]  /*0240*/  IMAD.U32 R2, RZ, RZ, UR4 ;  /* 0x00000004ff027e24 */ /* 0x000fca000f8e00ff */
[----:B------:R0:W-:Y:S03]  /*0250*/  STL [R1+0x25c], R2 ;  /* 0x00025c0201007387 */ /* 0x0001e60000100800 */
[----:B------:R-:W-:Y:S05]  /*0260*/  @P0 BRA `(.L_x_2) ;  /* 0x0000000000600947 */ /* 0x000fea0003800000 */
[----:B------:R-:W1:Y:S01]  /*0270*/  S2UR UR9, SR_CgaCtaId ;  /* 0x00000000000979c3 */ /* 0x000e620000008800 */
[----:B------:R-:W-:Y:S01]  /*0280*/  UMOV UR4, 0x400 ;  /* 0x0000040000047882 */ /* 0x000fe20000000000 */
[----:B------:R-:W-:Y:S01]  /*0290*/  UMOV UR5, 0x1 ;  /* 0x0000000100057882 */ /* 0x000fe20000000000 */
[----:B------:R-:W-:Y:S01]  /*02a0*/  UMOV UR6, 0x100 ;  /* 0x0000010000067882 */ /* 0x000fe20000000000 */
[----:B------:R-:W-:Y:S01]  /*02b0*/  ELECT P0, URZ, PT ;  /* 0x00000000003f782f */ /* 0x000fe20003800000 */
[----:B------:R-:W-:-:S04]  /*02c0*/  UIADD3 UR6, -UR6, 0x100000, URZ ;  /* 0x0010000006067890 */ /* 0x000fc8000fffe13f */
[----:B------:R-:W-:Y:S02]  /*02d0*/  USHF.L.U32 UR7, UR6, 0xb, URZ ;  /* 0x0000000b06077899 */ /* 0x000fe4000800063f */
[----:B------:R-:W-:Y:S02]  /*02e0*/  USHF.L.U32 UR6, UR6, 0x1, URZ ;  /* 0x0000000106067899 */ /* 0x000fe4000800063f */
[----:B-1----:R-:W-:Y:S02]  /*02f0*/  ULEA UR9, UR9, UR4, 0x18 ;  /* 0x0000000409097291 */ /* 0x002fe4000f8ec03f */
[----:B------:R-:W-:-:S04]  /*0300*/  UIADD3 UR4, -UR5, 0x100000, URZ ;  /* 0x0010000005047890 */ /* 0x000fc8000fffe13f */
[----:B------:R-:W-:Y:S02]  /*0310*/  USHF.L.U32 UR5, UR4, 0xb, URZ ;  /* 0x0000000b04057899 */ /* 0x000fe4000800063f */
[----:B------:R-:W-:Y:S01]  /*0320*/  USHF.L.U32 UR4, UR4, 0x1, URZ ;  /* 0x0000000104047899 */ /* 0x000fe2000800063f */
[----:B------:R-:W1:Y:S11]  /*0330*/  FENCE.VIEW.ASYNC.S ;  /* 0x00000000000073c6 */ /* 0x000e760000000000 */
[----:B-1----:R1:W2:Y:S01]  /*0340*/  SYNCS.EXCH.64 URZ, [UR9], UR4 ;  /* 0x00000004093f75b2 */ /* 0x0022a20008000100 */
[----:B------:R1:W3:Y:S01]  /*0350*/  SYNCS.EXCH.64 URZ, [UR9+0x28], UR6 ;  /* 0x00002806093f75b2 */ /* 0x0002e20008000100 */
[----:B------:R1:W4:Y:S01]  /*0360*/  SYNCS.EXCH.64 URZ, [UR9+0x8], UR4 ;  /* 0x00000804093f75b2 */ /* 0x0003220008000100 */
[----:B------:R1:W0:Y:S01]  /*0370*/  SYNCS.EXCH.64 URZ, [UR9+0x30], UR6 ;  /* 0x00003006093f75b2 */ /* 0x0002220008000100 */
[----:B------:R1:W0:Y:S01]  /*0380*/  SYNCS.EXCH.64 URZ, [UR9+0x10], UR4 ;  /* 0x00001004093f75b2 */ /* 0x0002220008000100 */
[----:B------:R1:W0:Y:S01]  /*0390*/  SYNCS.EXCH.64 URZ, [UR9+0x38], UR6 ;  /* 0x00003806093f75b2 */ /* 0x0002220008000100 */
[----:B------:R1:W0:Y:S01]  /*03a0*/  SYNCS.EXCH.64 URZ, [UR9+0x18], UR4 ;  /* 0x00001804093f75b2 */ /* 0x0002220008000100 */
[----:B------:R1:W0:Y:S01]  /*03b0*/  SYNCS.EXCH.64 URZ, [UR9+0x40], UR6 ;  /* 0x00004006093f75b2 */ /* 0x0002220008000100 */
[----:B------:R1:W0:Y:S01]  /*03c0*/  SYNCS.EXCH.64 URZ, [UR9+0x20], UR4 ;  /* 0x00002004093f75b2 */ /* 0x0002220008000100 */
[----:B------:R1:W0:Y:S01]  /*03d0*/  SYNCS.EXCH.64 URZ, [UR9+0x48], UR6 ;  /* 0x00004806093f75b2 */ /* 0x0002220008000100 */
[----:B------:R-:W-:Y:S01]  /*03e0*/  NOP ;  /* 0x0000000000007918 */ /* 0x000fe20000000000 */
.L_x_2:
[----:B------:R-:W5:Y:S01]  /*03f0*/  SHFL.IDX PT, R0, R0, RZ, 0x1f ;  /* 0x00001fff00007589 */ /* 0x000f6200000e0000 */
[----:B0-----:R-:W0:Y:S01]  /*0400*/  LDC R2, c[0x0][0x65c] ;  /* 0x00019700ff027b82 */ /* 0x001e220000000800 */
[----:B------:R-:W-:Y:S02]  /*0410*/  ELECT P0, URZ, PT ;  /* 0x00000000003f782f */ /* 0x000fe40003800000 */
[----:B------:R-:W-:Y:S01]  /*0420*/  MOV R5, RZ ;  /* 0x000000ff00057202 */ /* 0x000fe20000000f00 */
[----:B------:R-:W2:Y:S01]  /*0430*/  S2R R4, SR_CTAID.X ;  /* 0x0000000000047919 */ /* 0x000ea20000002500 */
[----:B-1----:R-:W-:Y:S01]  /*0440*/  UMOV UR4, 0x20 ;  /* 0x0000002000047882 */ /* 0x002fe20000000000 */
[----:B------:R-:W-:Y:S01]  /*0450*/  NOP ;  /* 0x0000000000007918 */ /* 0x000fe20000000000 */
[----:B------:R-:W-:Y:S01]  /*0460*/  NOP ;  /* 0x0000000000007918 */ /* 0x000fe20000000000 */
[----:B-----5:R-:W-:Y:S02]  /*0470*/  ISETP.NE.OR P0, PT, R0, RZ, !P0 ;  /* 0x000000ff0000720c */ /* 0x020fe40004705670 */
[----:B0-----:R-:W-:Y:S01]  /*0480*/  ISETP.NE.AND P2, PT, R2, 0x1, PT ;  /* 0x000000010200780c */ /* 0x001fe20003f45270 */
[----:B------:R-:W0:Y:S10]  /*0490*/  S2R R0, SR_CTAID.Y ;  /* 0x0000000000007919 */ /* 0x000e340000002600 */
[----:B------:R-:W-:Y:S01]  /*04a0*/  VOTEU.ALL UP0, P0 ;  /* 0x00000000003f7886 */ /* 0x000fe20000000000 */
[----:B------:R-:W-:Y:S01]  /*04b0*/  VOTEU.ALL UP1, P0 ;  /* 0x00000000003f7886 */ /* 0x000fe20000020000 */
[----:B------:R-:W2:Y:S01]  /*04c0*/  @P2 LDC R7, c[0x0][0x10] ;  /* 0x00000400ff072b82 */ /* 0x000ea20000000800 */
[----:B------:R-:W-:-:S02]  /*04d0*/  @P2 IMAD.MOV.U32 R3, RZ, RZ, RZ ;  /* 0x000000ffff032224 */ /* 0x000fc400078e00ff */
[----:B------:R-:W-:Y:S01]  /*04e0*/  @P2 IMAD.MOV.U32 R11, RZ, RZ, RZ ;  /* 0x000000ffff0b2224 */ /* 0x000fe200078e00ff */
[----:B------:R-:W-:Y:S01]  /*04f0*/  @!UP0 UMOV UR6, 0x400 ;  /* 0x0000040000068882 */ /* 0x000fe20000000000 */
[----:B------:R-:W-:-:S04]  /*0500*/  @!UP0 UIADD3 UR4, -UR4, 0x100000, URZ ;  /* 0x0010000004048890 */ /* 0x000fc8000fffe13f */
[----:B------:R-:W-:Y:S02]  /*0510*/  @!UP0 USHF.L.U32 UR5, UR4, 0xb, URZ ;  /* 0x0000000b04058899 */ /* 0x000fe4000800063f */
[----:B------:R-:W-:Y:S01]  /*0520*/  @!UP0 USHF.L.U32 UR4, UR4, 0x1, URZ ;  /* 0x0000000104048899 */ /* 0x000fe2000800063f */
[----:B------:R-:W1:Y:S08]  /*0530*/  @!P2 LDC R9, c[0x0][0xc] ;  /* 0x00000300ff09ab82 */ /* 0x000e700000000800 */
[----:B------:R-:W5:Y:S01]  /*0540*/  @!UP0 S2UR UR7, SR_CgaCtaId ;  /* 0x00000000000789c3 */ /* 0x000f620000008800 */
[----:B0-----:R-:W-:-:S04]  /*0550*/  @P2 IMAD.MOV.U32 R2, RZ, RZ, R0 ;  /* 0x000000ffff022224 */ /* 0x001fc800078e0000 */
[----:B--2---:R-:W-:-:S04]  /*0560*/  @P2 IMAD.WIDE.U32 R6, R4, R7, R2 ;  /* 0x0000000704062225 */ /* 0x004fc800078e0002 */
[----:B------:R-:W-:Y:S02]  /*0570*/  @P2 IMAD.MOV.U32 R16, RZ, RZ, R6 ;  /* 0x000000ffff102224 */ /* 0x000fe400078e0006 */
[----:B------:R-:W-:Y:S02]  /*0580*/  @P2 IMAD.IADD R19, R7, 0x1, R11 ;  /* 0x0000000107132824 */ /* 0x000fe400078e020b */
[----:B-1----:R-:W-:-:S04]  /*0590*/  @!P2 IMAD.WIDE.U32 R2, R9, R0, R4 ;  /* 0x000000000902a225 */ /* 0x002fc800078e0004 */
[----:B------:R-:W-:Y:S02]  /*05a0*/  @!P2 IMAD.MOV.U32 R16, RZ, RZ, R2 ;  /* 0x000000ffff10a224 */ /* 0x000fe400078e0002 */
[----:B------:R-:W-:Y:S01]  /*05b0*/  @!P2 IMAD.MOV.U32 R19, RZ, RZ, R3 ;  /* 0x000000ffff13a224 */ /* 0x000fe200078e0003 */
[----:B-----5:R-:W-:Y:S02]  /*05c0*/  @!UP0 ULEA UR6, UR7, UR6, 0x18 ;  /* 0x0000000607068291 */ /* 0x020fe4000f8ec03f */
[----:B------:R0:W-:Y:S01]  /*05d0*/  STL [R1+0x280], R16 ;  /* 0x0002801001007387 */ /* 0x0001e20000100800 */
[----:B------:R-:W-:-:S03]  /*05e0*/  VOTEU.ALL UP0, P0 ;  /* 0x00000000003f7886 */ /* 0x000fc60000000000 */
[----:B------:R0:W-:Y:S04]  /*05f0*/  STL [R1+0x26c], R19 ;  /* 0x00026c1301007387 */ /* 0x0001e80000100800 */
[----:B------:R-:W1:Y:S02]  /*0600*/  FENCE.VIEW.ASYNC.S ;  /* 0x00000000000073c6 */ /* 0x000e640000000000 */
[----:B-1----:R0:W3:Y:S01]  /*0610*/  @!UP0 SYNCS.EXCH.64 URZ, [UR6+0x60], UR4 ;  /* 0x00006004063f85b2 */ /* 0x0020e20008000100 */
[----:B------:R0:W3:Y:S01]  /*0620*/  @!UP1 SYNCS.EXCH.64 URZ, [UR6+0x68], UR4 ;  /* 0x00006804063f95b2 */ /* 0x0000e20008000100 */
[----:B------:R-:W-:Y:S01]  /*0630*/  NOP ;  /* 0x0000000000007918 */ /* 0x000fe20000000000 */
[----:B---34-:R-:W-:Y:S06]  /*0640*/  BAR.SYNC.DEFER_BLOCKING 0x0 ;  /* 0x0000000000007b1d */ /* 0x018fec0000010000 */
[----:B0-----:R-:W-:Y:S05]  /*0650*/  @!P1 BRA `(.L_x_3) ;  /* 0x0000027400bc9947 */ /* 0x001fea0003800000 */
[----:B------:R-:W-:-:S06]  /*0660*/  UISETP.GT.U32.AND UP0, UPT, UR10, 0x1, UPT ;  /* 0x000000010a00788c */ /* 0x000fcc000bf04070 */
[----:B------:R-:W-:-:S13]  /*0670*/  PLOP3.LUT P0, PT, PT, PT, UP0, 0x80, 0x0 ;  /* 0x000000000000781c */ /* 0x000fda0003f0f008 */
[----:B------:R-:W-:Y:S05]  /*0680*/  @P0 EXIT ;  /* 0x000000000000094d */ /* 0x000fea0003800000 */
[----:B------:R-:W-:Y:S01]  /*0690*/  ULDC.64 UR4, c[0x0][0x650] ;  /* 0x0001940000047ab9 */ /* 0x000fe20000000a00 */
[----:B------:R-:W-:Y:S02]  /*06a0*/  PRMT R6, RZ, 0x7610, R6 ;  /* 0x00007610ff067816 */ /* 0x000fe40000000006 */
[----:B------:R-:W-:Y:S01]  /*06b0*/  ISETP.GE.U32.AND P0, PT, R16, UR4, PT ;  /* 0x0000000410007c0c */ /* 0x000fe2000bf06070 */
[----:B------:R-:W-:Y:S02]  /*06c0*/  UMOV UR4, 0xffffffff ;  /* 0xffffffff00047882 */ /* 0x000fe40000000000 */
[----:B------:R-:W-:Y:S01]  /*06d0*/  MOV R2, UR4 ;  /* 0x0000000400027c02 */ /* 0x000fe20008000f00 */
[----:B------:R-:W-:Y:S01]  /*06e0*/  IMAD.U32 R18, RZ, RZ, UR4 ;  /* 0x00000004ff127e24 */ /* 0x000fe2000f8e00ff */
[----:B------:R-:W-:Y:S01]  /*06f0*/  ISETP.GE.U32.AND.EX P0, PT, R19, UR5, PT, P0 ;  /* 0x0000000513007c0c */ /* 0x000fe2000bf06100 */
[----:B------:R-:W-:Y:S02]  /*0700*/  UMOV UR5, 0xffffffff ;  /* 0xffffffff00057882 */ /* 0x000fe40000000000 */
[----:B------:R0:W-:Y:S01]  /*0710*/  STL [R1+0x260], R2 ;  /* 0x0002600201007387 */ /* 0x0001e20000100800 */
[----:B------:R-:W-:-:S09]  /*0720*/  IMAD.U32 R17, RZ, RZ, UR5 ;  /* 0x00000005ff117e24 */ /* 0x000fd2000f8e00ff */
[----:B0-----:R-:W-:Y:S05]  /*0730*/  @P0 BRA `(.L_x_4) ;  /* 0x00000004007c0947 */ /* 0x001fea0003800000 */
[----:B------:R-:W0:Y:S01]  /*0740*/  LDC.64 R12, c[0x0][0x628] ;  /* 0x00018a00ff0c7b82 */ /* 0x000e220000000a00 */
[----:B------:R-:W-:Y:S02]  /*0750*/  IMAD.MOV.U32 R2, RZ, RZ, R16 ;  /* 0x000000ffff027224 */ /* 0x000fe400078e0010 */
[----:B------:R-:W-:-:S05]  /*0760*/  IMAD.MOV.U32 R3, RZ, RZ, R19 ;  /* 0x000000ffff037224 */ /* 0x000fca00078e0013 */
[----:B------:R-:W1:Y:S08]  /*0770*/  LDC R10, c[0x0][0x630] ;  /* 0x00018c00ff0a7b82 */ /* 0x000e700000000800 */
[----:B------:R-:W2:Y:S01]  /*0780*/  LDC.64 R14, c[0x0][0x620] ;  /* 0x00018800ff0e7b82 */ /* 0x000ea20000000a00 */
[----:B0-----:R-:W-:-:S04]  /*0790*/  ISETP.NE.U32.AND P0, PT, R12, RZ, PT ;  /* 0x000000ff0c00720c */ /* 0x001fc80003f05070 */
[----:B------:R-:W-:-:S13]  /*07a0*/  ISETP.NE.AND.EX P0, PT, R13, RZ, PT, P0 ;  /* 0x000000ff0d00720c */ /* 0x000fda0003f05300 */
[----:B-12---:R-:W-:Y:S05]  /*07b0*/  @!P0 BRA `(.L_x_5) ;  /* 0x0000000000288947 */ /* 0x006fea0003800000 */
[----:B------:R-:W0:Y:S02]  /*07c0*/  LDC R9, c[0x0][0x634] ;  /* 0x00018d00ff097b82 */ /* 0x000e240000000800 */
[----:B0-----:R-:W-:-:S05]  /*07d0*/  IADD3 R9, P0, R16, R9, RZ ;  /* 0x0000000910097210 */ /* 0x001fca0007f1e0ff */
[----:B------:R-:W-:-:S04]  /*07e0*/  IMAD.X R11, RZ, RZ, R19, P0 ;  /* 0x000000ffff0b7224 */ /* 0x000fc800000e0613 */
[----:B------:R-:W-:-:S04]  /*07f0*/  IMAD.WIDE.U32 R2, R11, R12, RZ ;  /* 0x0000000c0b027225 */ /* 0x000fc800078e00ff */
[----:B------:R-:W-:-:S04]  /*0800*/  IMAD.WIDE.U32 R6, P0, R9, R13, R2 ;  /* 0x0000000d09067225 */ /* 0x000fc80007800002 */
[----:B------:R-:W-:Y:S01]  /*0810*/  IMAD.WIDE.U32 R2, R9, R12, RZ ;  /* 0x0000000c09027225 */ /* 0x000fe200078e00ff */
[----:B------:R-:W-:-:S03]  /*0820*/  MOV R8, R7 ;  /* 0x0000000700087202 */ /* 0x000fc60000000f00 */
[----:B------:R-:W-:Y:S01]  /*0830*/  IMAD.X R9, RZ, RZ, RZ, P0 ;  /* 0x000000ffff097224 */ /* 0x000fe200000e06ff */
[----:B------:R-:W-:-:S05]  /*0840*/  IADD3 RZ, P0, R3, R6, RZ ;  /* 0x0000000603ff7210 */ /* 0x000fca0007f1e0ff */
[----:B------:R-:W-:-:S08]  /*0850*/  IMAD.WIDE.U32.X R2, R11, R13, R8, P0 ;  /* 0x0000000d0b027225 */ /* 0x000fd000000e0408 */
.L_x_5:
[-CC-:B------:R-:W-:Y:S01]  /*0860*/  SHF.R.U64 R22, R2, R10.reuse, R3.reuse ;  /* 0x0000000a02167219 */ /* 0x180fe20000001203 */
[----:B------:R-:W0:Y:S01]  /*0870*/  LDC R8, c[0x0][0x618] ;  /* 0x00018600ff087b82 */ /* 0x000e220000000800 */
[----:B------:R-:W-:Y:S01]  /*0880*/  SHF.R.U32.HI R2, RZ, R10, R3 ;  /* 0x0000000aff027219 */ /* 0x000fe20000011603 */
[----:B------:R-:W-:Y:S01]  /*0890*/  IMAD.MOV.U32 R3, RZ, RZ, R19 ;  /* 0x000000ffff037224 */ /* 0x000fe200078e0013 */
[----:B------:R-:W-:Y:S01]  /*08a0*/  IADD3 R9, P0, RZ, -R22, RZ ;  /* 0x80000016ff097210 */ /* 0x000fe20007f1e0ff */
[----:B------:R-:W-:Y:S01]  /*08b0*/  ULDC UR4, c[0x0][0x150] ;  /* 0x0000540000047ab9 */ /* 0x000fe20000000800 */
[----:B------:R-:W-:-:S03]  /*08c0*/  I2FP.F32.U32 R5, R4 ;  /* 0x0000000400057245 */ /* 0x000fc60000201000 */
[----:B------:R-:W1:Y:S01]  /*08d0*/  LDC.64 R18, c[0x0][0x640] ;  /* 0x00019000ff127b82 */ /* 0x000e620000000a00 */
[----:B------:R-:W-:Y:S02]  /*08e0*/  IMAD.X R11, RZ, RZ, ~R2, P0 ;  /* 0x000000ffff0b7224 */ /* 0x000fe400000e0e02 */
[----:B------:R-:W-:Y:S01]  /*08f0*/  FMUL R5, R5, UR4 ;  /* 0x0000000405057c20 */ /* 0x000fe20008400000 */
[----:B------:R-:W-:Y:S01]  /*0900*/  IMAD.MOV.U32 R2, RZ, RZ, R16 ;  /* 0x000000ffff027224 */ /* 0x000fe200078e0010 */
[----:B------:R-:W-:Y:S01]  /*0910*/  ULDC UR4, c[0x0][0x154] ;  /* 0x0000550000047ab9 */ /* 0x000fe20000000800 */
[-C--:B------:R-:W-:Y:S02]  /*0920*/  IMAD R6, R11, R14.reuse, RZ ;  /* 0x0000000e0b067224 */ /* 0x080fe400078e02ff */
[C---:B------:R-:W-:Y:S01]  /*0930*/  IMAD.WIDE.U32 R2, R9.reuse, R14, R2 ;  /* 0x0000000e09027225 */ /* 0x040fe200078e0002 */
[----:B------:R-:W2:Y:S01]  /*0940*/  LDC R7, c[0x0][0x144] ;  /* 0x00005100ff077b82 */ /* 0x000ea20000000800 */
[----:B------:R-:W3:Y:S02]  /*0950*/  F2I.U32.TRUNC.NTZ R5, R5 ;  /* 0x0000000500057305 */ /* 0x000ee4000020f000 */
[----:B------:R-:W-:-:S04]  /*0960*/  IMAD R9, R9, R15, R6 ;  /* 0x0000000f09097224 */ /* 0x000fc800078e0206 */
[----:B------:R-:W-:Y:S01]  /*0970*/  IMAD.IADD R3, R3, 0x1, R9 ;  /* 0x0000000103037824 */ /* 0x000fe200078e0209 */
[----:B------:R-:W4:Y:S04]  /*0980*/  LDC R10, c[0x0][0x608] ;  /* 0x00018200ff0a7b82 */ /* 0x000f280000000800 */
[----:B0-----:R-:W-:Y:S02]  /*0990*/  SHF.R.U64 R12, R2, R8, R3 ;  /* 0x00000008020c7219 */ /* 0x001fe40000001203 */
[----:B------:R-:W-:Y:S02]  /*09a0*/  I2FP.F32.U32 R2, R0 ;  /* 0x0000000000027245 */ /* 0x000fe40000201000 */
[----:B------:R-:W0:Y:S01]  /*09b0*/  LDC R15, c[0x0][0x658] ;  /* 0x00019600ff0f7b82 */ /* 0x000e220000000800 */
[----:B-1----:R-:W-:Y:S01]  /*09c0*/  ISETP.NE.U32.AND P0, PT, R18, RZ, PT ;  /* 0x000000ff1200720c */ /* 0x002fe20003f05070 */
[----:B---3--:R-:W-:Y:S01]  /*09d0*/  IMAD.MOV R6, RZ, RZ, -R5 ;  /* 0x000000ffff067224 */ /* 0x008fe200078e0a05 */
[----:B------:R-:W-:Y:S01]  /*09e0*/  SHF.R.U32.HI R5, RZ, R8, R3 ;  /* 0x00000008ff057219 */ /* 0x000fe20000011603 */
[----:B------:R-:W-:Y:S01]  /*09f0*/  FMUL R3, R2, UR4 ;  /* 0x0000000402037c20 */ /* 0x000fe20008400000 */
[----:B------:R-:W-:-:S02]  /*0a00*/  ISETP.NE.AND.EX P0, PT, R19, RZ, PT, P0 ;  /* 0x000000ff1300720c */ /* 0x000fc40003f05300 */
[----:B------:R-:W-:Y:S01]  /*0a10*/  MOV R2, 0xffffffff ;  /* 0xffffffff00027802 */ /* 0x000fe20000000f00 */
[----:B------:R-:W1:Y:S01]  /*0a20*/  LDC R13, c[0x0][0x148] ;  /* 0x00005200ff0d7b82 */ /* 0x000e620000000800 */
[----:B--2---:R-:W-:Y:S01]  /*0a30*/  IMAD R8, R7, R6, R4 ;  /* 0x0000000607087224 */ /* 0x004fe200078e0204 */
[----:B------:R2:W3:Y:S01]  /*0a40*/  F2I.U32.TRUNC.NTZ R11, R3 ;  /* 0x00000003000b7305 */ /* 0x0004e2000020f000 */
[----:B------:R-:W-:-:S05]  /*0a50*/  IMAD.MOV.U32 R6, RZ, RZ, 0x1 ;  /* 0x00000001ff067424 */ /* 0x000fca00078e00ff */
[----:B------:R-:W1:Y:S01]  /*0a60*/  LDC R17, c[0x0][0x600] ;  /* 0x00018000ff117b82 */ /* 0x000e620000000800 */
[-CC-:B----4-:R-:W-:Y:S02]  /*0a70*/  SHF.R.U64 R23, R12, R10.reuse, R5.reuse ;  /* 0x0000000a0c177219 */ /* 0x190fe40000001205 */
[----:B------:R-:W-:-:S05]  /*0a80*/  SHF.R.U32.HI R4, RZ, R10, R5 ;  /* 0x0000000aff047219 */ /* 0x000fca0000011605 */
[----:B------:R-:W4:Y:S01]  /*0a90*/  LDC R14, c[0x0][0x648] ;  /* 0x00019200ff0e7b82 */ /* 0x000f220000000800 */
[-CC-:B0-----:R-:W-:Y:S02]  /*0aa0*/  SHF.R.U64 R20, R23, R15.reuse, R4.reuse ;  /* 0x0000000f17147219 */ /* 0x181fe40000001204 */
[-C--:B------:R-:W-:Y:S02]  /*0ab0*/  SHF.L.U32 R2, R2, R15.reuse, RZ ;  /* 0x0000000f02027219 */ /* 0x080fe400000006ff */
[-C--:B------:R-:W-:Y:S02]  /*0ac0*/  SHF.R.U32.HI R4, RZ, R15.reuse, R4 ;  /* 0x0000000fff047219 */ /* 0x080fe40000011604 */
[----:B------:R-:W-:Y:S01]  /*0ad0*/  LOP3.LUT R10, RZ, R2, RZ, 0x33, !PT ;  /* 0x00000002ff0a7212 */ /* 0x000fe200078e33ff */
[----:B------:R-:W0:Y:S01]  /*0ae0*/  LDC R21, c[0x0][0x638] ;  /* 0x00018e00ff157b82 */ /* 0x000e220000000800 */
[----:B------:R-:W-:Y:S01]  /*0af0*/  SHF.L.U32 R9, R6, R15, RZ ;  /* 0x0000000f06097219 */ /* 0x000fe200000006ff */
[----:B------:R-:W-:-:S02]  /*0b00*/  IMAD.MOV.U32 R2, RZ, RZ, R20 ;  /* 0x000000ffff027224 */ /* 0x000fc400078e0014 */
[----:B--2---:R-:W-:-:S04]  /*0b10*/  IMAD.MOV.U32 R3, RZ, RZ, R4 ;  /* 0x000000ffff037224 */ /* 0x004fc800078e0004 */
[----:B------:R-:W2:Y:S01]  /*0b20*/  LDC R16, c[0x0][0x610] ;  /* 0x00018400ff107b82 */ /* 0x000ea20000000800 */
[----:B---3--:R-:W-:Y:S05]  /*0b30*/  @!P0 BRA `(.L_x_6) ;  /* 0x0000000000288947 */ /* 0x008fea0003800000 */
[----:B------:R-:W3:Y:S02]  /*0b40*/  LDC R7, c[0x0][0x64c] ;  /* 0x00019300ff077b82 */ /* 0x000ee40000000800 */
[----:B---3--:R-:W-:-:S05]  /*0b50*/  IADD3 R7, P0, R20, R7, RZ ;  /* 0x0000000714077210 */ /* 0x008fca0007f1e0ff */
        /* <DEDUP_REMOVED lines=8> */
.L_x_6:
[----:B----4-:R-:W-:Y:S01]  /*0be0*/  SHF.R.U64 R2, R2, R14, R3 ;  /* 0x0000000e02027219 */ /* 0x010fe20000001203 */
[----:B-1----:R-:W-:Y:S01]  /*0bf0*/  VIADD R3, R17, 0xffffffff ;  /* 0xffffffff11037836 */ /* 0x002fe20000000000 */
[----:B------:R-:W-:Y:S01]  /*0c00*/  LOP3.LUT R10, R23, R10, RZ, 0xc0, !PT ;  /* 0x0000000a170a7212 */ /* 0x000fe200078ec0ff */
[----:B------:R-:W-:Y:S01]  /*0c10*/  IMAD.MOV R11, RZ, RZ, -R11 ;  /* 0x000000ffff0b7224 */ /* 0x000fe200078e0a0b */
[----:B------:R-:W-:Y:S01]  /*0c20*/  R2UR UR6, R22 ;  /* 0x00000000160672ca */ /* 0x000fe200000e0000 */
[----:B------:R-:W-:Y:S01]  /*0c30*/  IMAD.MOV R4, RZ, RZ, -R2 ;  /* 0x000000ffff047224 */ /* 0x000fe200078e0a02 */
[----:B------:R-:W-:Y:S01]  /*0c40*/  LOP3.LUT R3, R12, R3, RZ, 0xc0, !PT ;  /* 0x000000030c037212 */ /* 0x000fe200078ec0ff */
[----:B------:R-:W-:Y:S02]  /*0c50*/  @P2 IMAD R8, R13, R11, R0 ;  /* 0x0000000b0d082224 */ /* 0x000fe400078e0200 */
[----:B------:R-:W-:Y:S02]  /*0c60*/  IMAD R9, R9, R2, R10 ;  /* 0x0000000209097224 */ /* 0x000fe400078e020a */
[----:B0-----:R-:W-:-:S02]  /*0c70*/  IMAD R0, R4, R21, R20 ;  /* 0x0000001504007224 */ /* 0x001fc400078e0214 */
[----:B--2---:R-:W-:Y:S02]  /*0c80*/  IMAD R8, R9, R16, R8 ;  /* 0x0000001009087224 */ /* 0x004fe400078e0208 */
[----:B------:R-:W-:Y:S02]  /*0c90*/  IMAD R3, R0, R17, R3 ;  /* 0x0000001100037224 */ /* 0x000fe400078e0203 */
[----:B------:R-:W-:-:S03]  /*0ca0*/  IMAD.MOV.U32 R6, RZ, RZ, 0x1 ;  /* 0x00000001ff067424 */ /* 0x000fc600078e00ff */
[----:B------:R-:W-:Y:S02]  /*0cb0*/  SEL R0, R3, R8, !P2 ;  /* 0x0000000803007207 */ /* 0x000fe40005000000 */
[----:B------:R-:W-:Y:S02]  /*0cc0*/  SEL R8, R8, R3, !P2 ;  /* 0x0000000308087207 */ /* 0x000fe40005000000 */
[----:B------:R-:W-:Y:S01]  /*0cd0*/  R2UR UR5, R0 ;  /* 0x00000000000572ca */ /* 0x000fe200000e0000 */
[----:B------:R-:W-:Y:S01]  /*0ce0*/  IMAD.U32 R0, RZ, RZ, UR6 ;  /* 0x00000006ff007e24 */ /* 0x000fe2000f8e00ff */
[----:B------:R-:W-:-:S04]  /*0cf0*/  R2UR UR4, R8 ;  /* 0x00000000080472ca */ /* 0x000fc800000e0000 */
[----:B------:R0:W-:Y:S07]  /*0d00*/  STL [R1+0x260], R0 ;  /* 0x0002600001007387 */ /* 0x0001ee0000100800 */
[----:B------:R-:W-:Y:S02]  /*0d10*/  MOV R17, UR5 ;  /* 0x0000000500117c02 */ /* 0x000fe40008000f00 */
[----:B------:R-:W-:-:S07]  /*0d20*/  IMAD.U32 R18, RZ, RZ, UR4 ;  /* 0x00000004ff127e24 */ /* 0x000fce000f8e00ff */
.L_x_4:
[----:B------:R-:W-:-:S08]  /*0d30*/  NOP ;  /* 0x0000000000007918 */ /* 0x000fd00000000000 */
[----:B------:R-:W1:Y:S02]  /*0d40*/  USETMAXREG.TRY_ALLOC.CTAPOOL UP0, 0xf0 ;  /* 0x000000f0000079c8 */ /* 0x000e640008000600 */
[----:B-1----:R-:W-:-:S13]  /*0d50*/  PLOP3.LUT P0, PT, PT, PT, UP0, 0x80, 0x0 ;  /* 0x000000000000781c */ /* 0x002fda0003f0f008 */
[----:B------:R-:W-:Y:S05]  /*0d60*/  @!P0 BRA `(.L_x_4) ;  /* 0xfffffffc00f08947 */ /* 0x000fea000383ffff */
[----:B------:R-:W-:Y:S01]  /*0d70*/  ULDC.64 UR4, c[0x0][0x598] ;  /* 0x0001660000047ab9 */ /* 0x000fe20000000a00 */
[----:B------:R-:W-:Y:S01]  /*0d80*/  ULDC.64 UR36, c[0x0][0x208] ;  /* 0x0000820000247ab9 */ /* 0x000fe20000000a00 */
[----:B------:R-:W-:-:S04]  /*0d90*/  ISETP.NE.U32.AND P0, PT, RZ, UR4, PT ;  /* 0x00000004ff007c0c */ /* 0x000fc8000bf05070 */
[----:B------:R-:W-:-:S13]  /*0da0*/  ISETP.NE.AND.EX P0, PT, RZ, UR5, PT, P0 ;  /* 0x00000005ff007c0c */ /* 0x000fda000bf05300 */
[----:B------:R-:W-:Y:S05]  /*0db0*/  @!P0 BRA `(.L_x_7) ;  /* 0x00000000001c8947 */ /* 0x000fea0003800000 */
[----:B------:R-:W1:Y:S02]  /*0dc0*/  LDC.64 R2, c[0x0][0x598] ;  /* 0x00016600ff027b82 */ /* 0x000e640000000a00 */
[----:B-1----:R-:W2:Y:S02]  /*0dd0*/  LDG.E.64 R2, desc[UR36][R2.64] ;  /* 0x0000002402027981 */ /* 0x002ea4000c1e1b00 */
[----:B--2---:R-:W-:-:S04]  /*0de0*/  ISETP.NE.U32.AND P0, PT, R2, RZ, PT ;  /* 0x000000ff0200720c */ /* 0x004fc80003f05070 */
[----:B------:R-:W-:-:S13]  /*0df0*/  ISETP.NE.AND.EX P0, PT, R3, RZ, PT, P0 ;  /* 0x000000ff0300720c */ /* 0x000fda0003f05300 */
[----:B------:R-:W-:Y:S05]  /*0e00*/  @!P0 BRA `(.L_x_7) ;  /* 0x0000000000088947 */ /* 0x000fea0003800000 */
[----:B------:R1:W5:Y:S01]  /*0e10*/  LD.E R2, desc[UR36][R2.64] ;  /* 0x0000002402027980 */ /* 0x000362000c101900 */
[----:B------:R-:W-:Y:S05]  /*0e20*/  BRA `(.L_x_8) ;  /* 0x0000000000247947 */ /* 0x000fea0003800000 */
.L_x_7:
[----:B------:R-:W-:Y:S02]  /*0e30*/  ULDC.64 UR4, c[0x0][0x588] ;  /* 0x0001620000047ab9 */ /* 0x000fe40000000a00 */
[----:B------:R-:W-:-:S04]  /*0e40*/  ISETP.NE.U32.AND P0, PT, RZ, UR4, PT ;  /* 0x00000004ff007c0c */ /* 0x000fc8000bf05070 */
[----:B------:R-:W-:-:S13]  /*0e50*/  ISETP.NE.AND.EX P0, PT, RZ, UR5, PT, P0 ;  /* 0x00000005ff007c0c */ /* 0x000fda000bf05300 */
[----:B------:R-:W-:Y:S05]  /*0e60*/  @!P0 BRA `(.L_x_9) ;  /* 0x00000000000c8947 */ /* 0x000fea0003800000 */
[----:B------:R-:W1:Y:S02]  /*0e70*/  LDC.64 R2, c[0x0][0x588] ;  /* 0x00016200ff027b82 */ /* 0x000e640000000a00 */
[----:B-1----:R2:W5:Y:S01]  /*0e80*/  LDG.E R2, desc[UR36][R2.64] ;  /* 0x0000002402027981 */ /* 0x002562000c1e1900 */
[----:B------:R-:W-:Y:S05]  /*0e90*/  BRA `(.L_x_8) ;  /* 0x0000000000087947 */ /* 0x000fea0003800000 */
.L_x_9:
[----:B------:R-:W-:Y:S02]  /*0ea0*/  ULDC UR4, c[0x0][0x580] ;  /* 0x0001600000047ab9 */ /* 0x000fe40000000800 */
[----:B------:R-:W-:-:S07]  /*0eb0*/  IMAD.U32 R2, RZ, RZ, UR4 ;  /* 0x00000004ff027e24 */ /* 0x000fce000f8e00ff */
.L_x_8:
[----:B------:R-:W-:Y:S02]  /*0ec0*/  ULDC.64 UR4, c[0x0][0x5a0] ;  /* 0x0001680000047ab9 */ /* 0x000fe40000000a00 */
[----:B------:R-:W-:-:S04]  /*0ed0*/  ISETP.NE.U32.AND P0, PT, RZ, UR4, PT ;  /* 0x00000004ff007c0c */ /* 0x000fc8000bf05070 */
[----:B------:R-:W-:-:S13]  /*0ee0*/  ISETP.NE.AND.EX P0, PT, RZ, UR5, PT, P0 ;  /* 0x00000005ff007c0c */ /* 0x000fda000bf05300 */
[----:B------:R-:W-:Y:S05]  /*0ef0*/  @!P0 BRA `(.L_x_10) ;  /* 0x00000000001c8947 */ /* 0x000fea0003800000 */
[----:B------:R-:W3:Y:S02]  /*0f00*/  LDC.64 R4, c[0x0][0x5a0] ;  /* 0x00016800ff047b82 */ /* 0x000ee40000000a00 */
[----:B---3--:R-:W3:Y:S02]  /*0f10*/  LDG.E.64 R4, desc[UR36][R4.64] ;  /* 0x0000002404047981 */ /* 0x008ee4000c1e1b00 */
[----:B---3--:R-:W-:-:S04]  /*0f20*/  ISETP.NE.U32.AND P0, PT, R4, RZ, PT ;  /* 0x000000ff0400720c */ /* 0x008fc80003f05070 */
[----:B------:R-:W-:-:S13]  /*0f30*/  ISETP.NE.AND.EX P0, PT, R5, RZ, PT, P0 ;  /* 0x000000ff0500720c */ /* 0x000fda0003f05300 */
[----:B------:R-:W-:Y:S05]  /*0f40*/  @!P0 BRA `(.L_x_10) ;  /* 0x0000000000088947 */ /* 0x000fea0003800000 */
[----:B------:R3:W5:Y:S01]  /*0f50*/  LD.E R16, desc[UR36][R4.64] ;  /* 0x0000002404107980 */ /* 0x000762000c101900 */
[----:B------:R-:W-:Y:S05]  /*0f60*/  BRA `(.L_x_11) ;  /* 0x0000000000247947 */ /* 0x000fea0003800000 */
.L_x_10:
[----:B------:R-:W-:Y:S02]  /*0f70*/  ULDC.64 UR4, c[0x0][0x590] ;  /* 0x0001640000047ab9 */ /* 0x000fe40000000a00 */
[----:B------:R-:W-:-:S04]  /*0f80*/  ISETP.NE.U32.AND P0, PT, RZ, UR4, PT ;  /* 0x00000004ff007c0c */ /* 0x000fc8000bf05070 */
[----:B------:R-:W-:-:S13]  /*0f90*/  ISETP.NE.AND.EX P0, PT, RZ, UR5, PT, P0 ;  /* 0x00000005ff007c0c */ /* 0x000fda000bf05300 */
[----:B------:R-:W-:Y:S05]  /*0fa0*/  @!P0 BRA `(.L_x_12) ;  /* 0x00000000000c8947 */ /* 0x000fea0003800000 */
[----:B------:R-:W3:Y:S02]  /*0fb0*/  LDC.64 R4, c[0x0][0x590] ;  /* 0x00016400ff047b82 */ /* 0x000ee40000000a00 */
[----:B---3--:R4:W5:Y:S01]  /*0fc0*/  LDG.E R16, desc[UR36][R4.64] ;  /* 0x0000002404107981 */ /* 0x008962000c1e1900 */
[----:B------:R-:W-:Y:S05]  /*0fd0*/  BRA `(.L_x_11) ;  /* 0x0000000000087947 */ /* 0x000fea0003800000 */
.L_x_12:
[----:B------:R-:W-:Y:S02]  /*0fe0*/  ULDC UR4, c[0x0][0x584] ;  /* 0x0001610000047ab9 */ /* 0x000fe40000000800 */
[----:B------:R-:W-:-:S07]  /*0ff0*/  IMAD.U32 R16, RZ, RZ, UR4 ;  /* 0x00000004ff107e24 */ /* 0x000fce000f8e00ff */
.L_x_11:
[----:B------:R-:W-:-:S13]  /*1000*/  LOP3.LUT P0, RZ, R6, 0xff, RZ, 0xc0, !PT ;  /* 0x000000ff06ff7812 */ /* 0x000fda000780c0ff */
[----:B------:R-:W-:Y:S05]  /*1010*/  @!P0 EXIT ;  /* 0x000000000000894d */ /* 0x000fea0003800000 */
[----:B------:R-:W-:Y:S02]  /*1020*/  ULDC UR4, c[0x0][0x28c] ;  /* 0x0000a30000047ab9 */ /* 0x000fe40000000800 */
[----:B------:R-:W-:-:S04]  /*1030*/  UIADD3 UR4, UR4, 0x1f, URZ ;  /* 0x0000001f04047890 */ /* 0x000fc8000fffe03f */
[----:B------:R-:W-:-:S04]  /*1040*/  USHF.R.S32.HI UR5, URZ, 0x1f, UR4 ;  /* 0x0000001f3f057899 */ /* 0x000fc80008011404 */
[----:B------:R-:W-:-:S03]  /*1050*/  ULEA.HI UR5, UR5, UR4, URZ, 0x5 ;  /* 0x0000000405057291 */ /* 0x000fc6000f8f283f */
[----:B------:R-:W-:Y:S01]  /*1060*/  UMOV UR4, URZ ;  /* 0x0000003f00047c82 */ /* 0x000fe20008000000 */
[----:B------:R-:W-:Y:S01]  /*1070*/  USHF.R.S32.HI UR6, URZ, 0x5, UR5 ;  /* 0x000000053f067899 */ /* 0x000fe20008011405 */
[----:B-12---:R-:W-:Y:S02]  /*1080*/  IMAD.U32 R3, RZ, RZ, UR4 ;  /* 0x00000004ff037e24 */ /* 0x006fe4000f8e00ff */
[----:B------:R-:W-:Y:S02]  /*1090*/  UMOV UR5, URZ ;  /* 0x0000003f00057c82 */ /* 0x000fe40008000000 */
[----:B0-----:R-:W-:Y:S01]  /*10a0*/  MOV R0, UR5 ;  /* 0x0000000500007c02 */ /* 0x001fe20008000f00 */
[----:B---34-:R-:W-:-:S05]  /*10b0*/  IMAD.U32 R4, RZ, RZ, UR6 ;  /* 0x00000006ff047e24 */ /* 0x018fca000f8e00ff */
[----:B------:R0:W-:Y:S04]  /*10c0*/  STL [R1+0x290], R4 ;  /* 0x0002900401007387 */ /* 0x0001e80000100800 */
[----:B------:R0:W-:Y:S04]  /*10d0*/  STL [R1+0x28c], R0 ;  /* 0x00028c0001007387 */ /* 0x0001e80000100800 */
[----:B------:R0:W-:Y:S02]  /*10e0*/  STL [R1+0x288], R3 ;  /* 0x0002880301007387 */ /* 0x0001e40000100800 */
.L_x_722:
[----:B0-----:R-:W0:Y:S01]  /*10f0*/  S2R R0, SR_TID.X ;  /* 0x0000000000007919 */ /* 0x001e220000002100 */
[----:B------:R-:W1:Y:S01]  /*1100*/  S2UR UR6, SR_CgaCtaId ;  /* 0x00000000000679c3 */ /* 0x000e620000008800 */
[----:B------:R-:W-:Y:S02]  /*1110*/  UMOV UR39, 0x400 ;  /* 0x0000040000277882 */ /* 0x000fe40000000000 */
[----:B-1----:R-:W-:Y:S01]  /*1120*/  ULEA UR39, UR6, UR39, 0x18 ;  /* 0x0000002706277291 */ /* 0x002fe2000f8ec03f */
[----:B0-----:R-:W-:-:S04]  /*1130*/  LOP3.LUT R0, R0, 0x80, RZ, 0xc0, !PT ;  /* 0x0000008000007812 */ /* 0x001fc800078ec0ff */
[----:B------:R-:W-:-:S06]  /*1140*/  SHF.R.U32.HI R0, RZ, 0x7, R0 ;  /* 0x00000007ff007819 */ /* 0x000fcc0000011600 */
[----:B------:R-:W0:Y:S02]  /*1150*/  SHFL.IDX PT, R0, R0, RZ, 0x1f ;  /* 0x00001fff00007589 */ /* 0x000e2400000e0000 */
[----:B0-----:R-:W-:-:S13]  /*1160*/  R2UR UR4, R0 ;  /* 0x00000000000472ca */ /* 0x001fda00000e0000 */
[----:B------:R-:W-:-:S04]  /*1170*/  ULEA.HI UR5, UR4, UR4, URZ, 0x1 ;  /* 0x0000000404057291 */ /* 0x000fc8000f8f083f */
[----:B------:R-:W-:-:S04]  /*1180*/  ULOP3.LUT UR5, UR5, 0xffffe, URZ, 0xc0, !UPT ;  /* 0x000ffffe05057892 */ /* 0x000fc8000f8ec03f */
[----:B------:R-:W-:-:S03]  /*1190*/  UIADD3 UR5, UR4, -UR5, URZ ;  /* 0x8000000504057290 */ /* 0x000fc6000fffe03f */
[----:B------:R-:W-:Y:S01]  /*11a0*/  ULDC UR4, c[0x0][0x28c] ;  /* 0x0000a30000047ab9 */ /* 0x000fe20000000800 */
[----:B------:R-:W-:Y:S01]  /*11b0*/  ULEA UR5, UR5, UR39, 0xc ;  /* 0x0000002705057291 */ /* 0x000fe2000f8e603f */
[----:B------:R-:W-:-:S03]  /*11c0*/  ISETP.LT.AND P0, PT, RZ, UR4, PT ;  /* 0x00000004ff007c0c */ /* 0x000fc6000bf01270 */
[----:B------:R-:W-:-:S04]  /*11d0*/  UIADD3 UR5, UR5, 0x100, URZ ;  /* 0x0000010005057890 */ /* 0x000fc8000fffe03f */
[----:B------:R-:W-:-:S04]  /*11e0*/  USHF.R.U32.HI UR5, URZ, 0x4, UR5 ;  /* 0x000000043f057899 */ /* 0x000fc80008011605 */
[----:B------:R-:W-:Y:S02]  /*11f0*/  ULOP3.LUT UR60, UR5, 0x3fff, URZ, 0xc0, !UPT ;  /* 0x00003fff053c7892 */ /* 0x000fe4000f8ec03f */
[----:B---34-:R-:W-:Y:S10]  /*1200*/  @P0 BRA `(.L_x_13) ;  /* 0x0000000000400947 */ /* 0x018ff40003800000 */
[----:B------:R-:W-:Y:S01]  /*1210*/  MOV R0, 0x0 ;  /* 0x0000000000007802 */ /* 0x000fe20000000f00 */
[----:B------:R-:W-:Y:S01]  /*1220*/  ULDC.64 UR4, c[0x4][0x68] ;  /* 0x01001a0000047ab9 */ /* 0x000fe20000000a00 */
[----:B------:R-:W-:Y:S01]  /*1230*/  ULDC.64 UR6, c[0x4][0x8] ;  /* 0x0100020000067ab9 */ /* 0x000fe20000000a00 */
[----:B------:R-:W-:Y:S01]  /*1240*/  IMAD.U32 R4, RZ, RZ, UR4 ;  /* 0x00000004ff047e24 */ /* 0x000fe2000f8e00ff */
[----:B------:R0:W1:Y:S01]  /*1250*/  LDC.64 R14, c[0x4][R0] ;  /* 0x01000000000e7b82 */ /* 0x0000620000000a00 */
[----:B------:R-:W-:Y:S01]  /*1260*/  IMAD.U32 R5, RZ, RZ, UR5 ;  /* 0x00000005ff057e24 */ /* 0x000fe2000f8e00ff */
[----:B------:R-:W-:Y:S01]  /*1270*/  ULDC.64 UR4, c[0x4][0x70] ;  /* 0x01001c0000047ab9 */ /* 0x000fe20000000a00 */
[----:B------:R-:W-:Y:S01]  /*1280*/  IMAD.U32 R10, RZ, RZ, UR6 ;  /* 0x00000006ff0a7e24 */ /* 0x000fe2000f8e00ff */
[----:B------:R-:W-:Y:S01]  /*1290*/  MOV R11, UR7 ;  /* 0x00000007000b7c02 */ /* 0x000fe20008000f00 */
[----:B------:R-:W-:Y:S02]  /*12a0*/  IMAD.U32 R6, RZ, RZ, UR4 ;  /* 0x00000004ff067e24 */ /* 0x000fe4000f8e00ff */
[----:B------:R-:W-:-:S02]  /*12b0*/  IMAD.U32 R7, RZ, RZ, UR5 ;  /* 0x00000005ff077e24 */ /* 0x000fc4000f8e00ff */
[----:B------:R-:W-:Y:S02]  /*12c0*/  IMAD.MOV.U32 R8, RZ, RZ, 0x1e1 ;  /* 0x000001e1ff087424 */ /* 0x000fe400078e00ff */
[----:B------:R-:W-:Y:S02]  /*12d0*/  IMAD.MOV.U32 R12, RZ, RZ, 0x1 ;  /* 0x00000001ff0c7424 */ /* 0x000fe400078e00ff */
[----:B0-----:R-:W-:-:S07]  /*12e0*/  IMAD.MOV.U32 R13, RZ, RZ, RZ ;  /* 0x000000ffff0d7224 */ /* 0x001fce00078e00ff */
[----:B------:R-:W-:-:S07]  /*12f0*/  LEPC R20, `(.L_x_13) ;  /* 0x000000001014794e */ /* 0x000fce0000000000 */
[----:B-1---5:R-:W-:Y:S05]  /*1300*/  CALL.ABS.NOINC R14 ;  /* 0x000000000e007343 */ /* 0x022fea0003c00000 */
.L_x_13:
[----:B------:R-:W2:Y:S02]  /*1310*/  LDL R19, [R1+0x25c] ;  /* 0x00025c0001137983 */ /* 0x000ea40000100800 */
[----:B--2---:R-:W-:-:S13]  /*1320*/  R2UR UR4, R19 ;  /* 0x00000000130472ca */ /* 0x004fda00000e0000 */
[----:B------:R-:W-:-:S06]  /*1330*/  ULOP3.LUT UR4, UR4, 0x1, URZ, 0xfc, !UPT ;  /* 0x0000000104047892 */ /* 0x000fcc000f8efc3f */
[----:B------:R-:W-:-:S05]  /*1340*/  IMAD.U32 R0, RZ, RZ, UR4 ;  /* 0x00000004ff007e24 */ /* 0x000fca000f8e00ff */
[----:B------:R-:W-:-:S13]  /*1350*/  ISETP.NE.AND P0, PT, R0, 0x3, PT ;  /* 0x000000030000780c */ /* 0x000fda0003f05270 */
[----:B------:R-:W-:Y:S05]  /*1360*/  @!P0 BRA `(.L_x_14) ;  /* 0x0000000000048947 */ /* 0x000fea0003800000 */
[----:B------:R-:W-:Y:S01]  /*1370*/  BPT.TRAP 0x1 ;  /* 0x000000040000795c */ /* 0x000fe20000300000 */
.L_x_14:
[----:B------:R-:W2:Y:S04]  /*1380*/  LDL R3, [R1+0x288] ;  /* 0x0002880001037983 */ /* 0x000ea80000100800 */
[----:B------:R-:W3:Y:S01]  /*1390*/  LDL R0, [R1+0x28c] ;  /* 0x00028c0001007983 */ /* 0x000ee20000100800 */
[----:B--2---:R-:W-:Y:S02]  /*13a0*/  R2UR UR5, R3 ;  /* 0x00000000030572ca */ /* 0x004fe400000e0000 */
[----:B---3--:R-:W-:-:S11]  /*13b0*/  R2UR UR4, R0 ;  /* 0x00000000000472ca */ /* 0x008fd600000e0000 */
[----:B------:R-:W-:Y:S02]  /*13c0*/  IMAD.U32 R3, RZ, RZ, UR5 ;  /* 0x00000005ff037e24 */ /* 0x000fe4000f8e00ff */
[----:B------:R-:W-:-:S03]  /*13d0*/  MOV R0, UR4 ;  /* 0x0000000400007c02 */ /* 0x000fc60008000f00 */
[----:B------:R-:W-:Y:S02]  /*13e0*/  LEA R3, R3, UR39, 0x3 ;  /* 0x0000002703037c11 */ /* 0x000fe4000f8e18ff */
[----:B------:R-:W-:-:S04]  /*13f0*/  SHF.L.U32 R0, R0, 0x1f, RZ ;  /* 0x0000001f00007819 */ /* 0x000fc800000006ff */
[----:B------:R0:W1:Y:S01]  /*1400*/  SYNCS.PHASECHK.TRANS64.TRYWAIT P1, [R3+URZ], R0 ;  /* 0x00000000030075a7 */ /* 0x000062000802017f */
[----:B------:R-:W-:Y:S05]  /*1410*/  @!P0 BRA `(.L_x_15) ;  /* 0x0000000000048947 */ /* 0x000fea0003800000 */
[----:B------:R-:W-:Y:S01]  /*1420*/  BPT.TRAP 0x1 ;  /* 0x000000040000795c */ /* 0x000fe20000300000 */
.L_x_15:
[----:B-1----:R-:W-:Y:S05]  /*1430*/  @P1 BRA `(.L_x_16) ;  /* 0x0000000000081947 */ /* 0x002fea0003800000 */
[----:B------:R-:W1:Y:S02]  /*1440*/  SYNCS.PHASECHK.TRANS64.TRYWAIT P1, [R3+URZ], R0 ;  /* 0x00000000030075a7 */ /* 0x000e64000802017f */
[----:B-1----:R-:W-:Y:S05]  /*1450*/  @!P1 BRA `(.L_x_17) ;  /* 0x0000028000349947 */ /* 0x002fea0003800000 */
.L_x_16:
[----:B------:R-:W2:Y:S02]  /*1460*/  LDL R4, [R1+0x290] ;  /* 0x0002900001047983 */ /* 0x000ea40000100800 */
[----:B--2---:R-:W-:-:S13]  /*1470*/  R2UR UR5, R4 ;  /* 0x00000000040572ca */ /* 0x004fda00000e0000 */
[----:B------:R-:W-:-:S04]  /*1480*/  UISETP.LT.AND UP0, UPT, UR5, 0x1, UPT ;  /* 0x000000010500788c */ /* 0x000fc8000bf01270 */
[----:B------:R-:W-:-:S06]  /*1490*/  USEL UR4, UR5, 0x1, UP0 ;  /* 0x0000000105047887 */ /* 0x000fcc0008000000 */
[----:B------:R-:W-:-:S05]  /*14a0*/  IMAD.U32 R5, RZ, RZ, UR4 ;  /* 0x00000004ff057e24 */ /* 0x000fca000f8e00ff */
[----:B------:R-:W-:Y:S01]  /*14b0*/  IADD3 R5, -R5, UR5, RZ ;  /* 0x0000000505057c10 */ /* 0x000fe2000fffe1ff */
[----:B------:R-:W-:Y:S05]  /*14c0*/  WARPSYNC.ALL ;  /* 0x0000000000007948 */ /* 0x000fea0003800000 */
[----:B------:R-:W-:Y:S01]  /*14d0*/  ISETP.GE.AND P1, PT, R5, 0x1, PT ;  /* 0x000000010500780c */ /* 0x000fe20003f26270 */
[----:B------:R-:W-:Y:S04]  /*14e0*/  STL [R1+0x328], R18 ;  /* 0x0003281201007387 */ /* 0x000fe80000100800 */
[----:B------:R-:W-:Y:S04]  /*14f0*/  STL [R1+0x324], R17 ;  /* 0x0003241101007387 */ /* 0x000fe80000100800 */
[----:B-----5:R2:W-:Y:S04]  /*1500*/  STL [R1+0x320], R16 ;  /* 0x0003201001007387 */ /* 0x0205e80000100800 */
[----:B------:R3:W-:Y:S04]  /*1510*/  STL [R1+0x31c], R5 ;  /* 0x00031c0501007387 */ /* 0x0007e80000100800 */
[----:B------:R4:W-:Y:S04]  /*1520*/  STL [R1+0x318], R2 ;  /* 0x0003180201007387 */ /* 0x0009e80000100800 */
[----:B------:R-:W2:Y:S01]  /*1530*/  LDL R11, [R1+0x288] ;  /* 0x00028800010b7983 */ /* 0x000ea20000100800 */
[----:B------:R-:W-:Y:S01]  /*1540*/  UIADD3 UR4, UR39, 0x28100, URZ ;  /* 0x0002810027047890 */ /* 0x000fe2000fffe03f */
[----:B------:R-:W-:Y:S01]  /*1550*/  WARPGROUP.ARRIVE ;  /* 0x00000000000079c5 */ /* 0x000fe20000000000 */
[----:B------:R-:W-:Y:S01]  /*1560*/  ULOP3.LUT UR60, UR60, 0x10000, URZ, 0xfc, !UPT ;  /* 0x000100003c3c7892 */ /* 0x000fe2000f8efc3f */
[----:B------:R-:W-:Y:S01]  /*1570*/  MOV R6, UR39 ;  /* 0x0000002700067c02 */ /* 0x000fe20008000f00 */
[----:B------:R-:W-:Y:S01]  /*1580*/  USHF.R.U32.HI UR4, URZ, 0x4, UR4 ;  /* 0x000000043f047899 */ /* 0x000fe20008011604 */
[----:B01----:R-:W-:Y:S01]  /*1590*/  MOV R3, UR37 ;  /* 0x0000002500037c02 */ /* 0x003fe20008000f00 */
[----:B------:R-:W-:Y:S01]  /*15a0*/  UMOV UR25, 0x80000020 ;  /* 0x8000002000197882 */ /* 0x000fe20000000000 */
[----:B------:R-:W-:Y:S01]  /*15b0*/  UMOV UR27, 0x80000020 ;  /* 0x80000020001b7882 */ /* 0x000fe20000000000 */
[----:B------:R-:W-:Y:S01]  /*15c0*/  ULOP3.LUT UR4, UR4, 0x3fff, URZ, 0xc0, !UPT ;  /* 0x00003fff04047892 */ /* 0x000fe2000f8ec03f */
[----:B------:R-:W-:Y:S01]  /*15d0*/  MOV R0, UR36 ;  /* 0x0000002400007c02 */ /* 0x000fe20008000f00 */
[----:B------:R-:W-:Y:S01]  /*15e0*/  UMOV UR29, UR25 ;  /* 0x00000019001d7c82 */ /* 0x000fe20008000000 */
[----:B------:R-:W-:Y:S01]  /*15f0*/  UMOV UR31, 0x80000020 ;  /* 0x80000020001f7882 */ /* 0x000fe20000000000 */
[----:B------:R-:W-:Y:S01]  /*1600*/  ULOP3.LUT UR61, UR4, 0x10000, URZ, 0xfc, !UPT ;  /* 0x00010000043d7892 */ /* 0x000fe2000f8efc3f */
[----:B------:R-:W-:Y:S01]  /*1610*/  UMOV UR5, UR25 ;  /* 0x0000001900057c82 */ /* 0x000fe20008000000 */
[----:B------:R-:W-:Y:S01]  /*1620*/  UMOV UR7, 0x80000020 ;  /* 0x8000002000077882 */ /* 0x000fe20000000000 */
        /* <DEDUP_REMOVED lines=11> */
[----:B------:R-:W-:Y:S01]  /*16e0*/  UMOV UR49, UR25 ;  /* 0x0000001900317c82 */ /* 0x000fe20008000000 */
[----:B------:R-:W-:Y:S01]  /*16f0*/  UMOV UR51, 0x80000020 ;  /* 0x8000002000337882 */ /* 0x000fe20000000000 */
[----:B------:R-:W-:Y:S01]  /*1700*/  UMOV UR41, UR25 ;  /* 0x0000001900297c82 */ /* 0x000fe20008000000 */
[----:B------:R-:W-:Y:S01]  /*1710*/  UMOV UR43, 0x80000020 ;  /* 0x80000020002b7882 */ /* 0x000fe20000000000 */
[----:B------:R-:W-:Y:S01]  /*1720*/  UMOV UR47, UR51 ;  /* 0x00000033002f7c82 */ /* 0x000fe20008000000 */
[----:B--2---:R-:W-:Y:S01]  /*1730*/  R2UR UR6, R11 ;  /* 0x000000000b0672ca */ /* 0x004fe200000e0000 */
[----:B------:R0:W-:-:S12]  /*1740*/  STL [R1+0x32c], R11 ;  /* 0x00032c0b01007387 */ /* 0x0001d80000100800 */
[----:B------:R-:W-:Y:S02]  /*1750*/  ULEA UR11, UR6, UR60, 0xb ;  /* 0x0000003c060b7291 */ /* 0x000fe4000f8e583f */
[----:B------:R-:W-:-:S04]  /*1760*/  UIMAD UR38, UR6, 0x2c0, UR61 ;  /* 0x000002c0062678a4 */ /* 0x000fc8000f8e023d */
[----:B------:R-:W-:Y:S01]  /*1770*/  UIADD3 UR30, UR38, 0x40, URZ ;  /* 0x00000040261e7890 */ /* 0x000fe2000fffe03f */
[----:B------:R-:W-:Y:S02]  /*1780*/  UMOV UR24, UR11 ;  /* 0x0000000b00187c82 */ /* 0x000fe40008000000 */
[----:B------:R-:W-:Y:S01]  /*1790*/  UMOV UR26, UR38 ;  /* 0x00000026001a7c82 */ /* 0x000fe20008000000 */
[----:B------:R-:W-:Y:S01]  /*17a0*/  UMOV UR28, UR24 ;  /* 0x00000018001c7c82 */ /* 0x000fe20008000000 */
[----:B------:R-:W-:Y:S01]  /*17b0*/  HGMMA.64x16x16.F32 R24, gdesc[UR24], RZ, !UPT, gsb0 ;  /* 0x00200000181879f0 */ /* 0x000fe2000c0008ff */
[----:B------:R-:W-:Y:S02]  /*17c0*/  UIADD3 UR6, UR38, 0x80, URZ ;  /* 0x0000008026067890 */ /* 0x000fe4000fffe03f */
[----:B------:R-:W-:Y:S01]  /*17d0*/  MOV R4, UR38 ;  /* 0x0000002600047c02 */ /* 0x000fe20008000f00 */
[----:B------:R-:W-:Y:S01]  /*17e0*/  UMOV UR4, UR24 ;  /* 0x0000001800047c82 */ /* 0x000fe20008000000 */
[----:B------:R-:W-:Y:S01]  /*17f0*/  UIADD3 UR22, UR38, 0xc0, URZ ;  /* 0x000000c026167890 */ /* 0x000fe2000fffe03f */
        /* <DEDUP_REMOVED lines=11> */
[----:B------:R-:W-:Y:S01]  /*18b0*/  UMOV UR8, UR24 ;  /* 0x0000001800087c82 */ /* 0x000fe20008000000 */
[----:B------:R-:W-:Y:S01]  /*18c0*/  UMOV UR11, 0x80000020 ;  /* 0x80000020000b7882 */ /* 0x000fe20000000000 */
[----:B------:R-:W-:Y:S01]  /*18d0*/  UIADD3 UR50, UR38, 0x240, URZ ;  /* 0x0000024026327890 */ /* 0x000fe2000fffe03f */
[----:B------:R-:W-:Y:S01]  /*18e0*/  UMOV UR48, UR24 ;  /* 0x0000001800307c82 */ /* 0x000fe20008000000 */
[----:B------:R-:W-:Y:S01]  /*18f0*/  UIADD3 UR42, UR38, 0x280, URZ ;  /* 0x00000280262a7890 */ /* 0x000fe2000fffe03f */
[----:B------:R-:W-:Y:S01]  /*1900*/  UMOV UR40, UR24 ;  /* 0x0000001800287c82 */ /* 0x000fe20008000000 */
[----:B------:R-:W-:-:S03]  /*1910*/  UMOV UR58, UR10 ;  /* 0x0000000a003a7c82 */ /* 0x000fc60008000000 */
[----:B------:R-:W-:Y:S01]  /*1920*/  UMOV UR46, UR50 ;  /* 0x00000032002e7c82 */ /* 0x000fe20008000000 */
[----:B------:R-:W-:Y:S01]  /*1930*/  UMOV UR59, UR11 ;  /* 0x0000000b003b7c82 */ /* 0x000fe20008000000 */
[----:B------:R-:W-:Y:S01]  /*1940*/  UMOV UR38, UR18 ;  /* 0x0000001200267c82 */ /* 0x000fe20008000000 */
[----:B------:R-:W-:Y:S02]  /*1950*/  WARPGROUP.DEPBAR.LE gsb0, 0x0 ;  /* 0x00008000000079c5 */ /* 0x000fe40000010000 */
[----:B------:R-:W-:Y:S01]  /*1960*/  IMAD.MOV.U32 R22, RZ, RZ, R24 ;  /* 0x000000ffff167224 */ /* 0x000fe200078e0018 */
[----:B------:R-:W-:Y:S01]  /*1970*/  MOV R15, R28 ;  /* 0x0000001c000f7202 */ /* 0x000fe20000000f00 */
[----:B------:R-:W-:Y:S02]  /*1980*/  IMAD.MOV.U32 R21, RZ, RZ, R25 ;  /* 0x000000ffff157224 */ /* 0x000fe400078e0019 */
[----:B------:R-:W-:Y:S02]  /*1990*/  IMAD.MOV.U32 R20, RZ, RZ, R26 ;  /* 0x000000ffff147224 */ /* 0x000fe400078e001a */
[----:B------:R-:W-:-:S02]  /*19a0*/  IMAD.MOV.U32 R19, RZ, RZ, R27 ;  /* 0x000000ffff137224 */ /* 0x000fc400078e001b */
[----:B------:R-:W-:Y:S02]  /*19b0*/  IMAD.MOV.U32 R14, RZ, RZ, R29 ;  /* 0x000000ffff0e7224 */ /* 0x000fe400078e001d */
[----:B------:R-:W-:Y:S02]  /*19c0*/  IMAD.MOV.U32 R13, RZ, RZ, R30 ;  /* 0x000000ffff0d7224 */ /* 0x000fe400078e001e */
[----:B------:R-:W-:Y:S02]  /*19d0*/  IMAD.MOV.U32 R12, RZ, RZ, R31 ;  /* 0x000000ffff0c7224 */ /* 0x000fe400078e001f */
[----:B------:R-:W-:-:S06]  /*19e0*/  WARPGROUP.ARRIVE ;  /* 0x00000000000079c5 */ /* 0x000fcc0000000000 */
[----:B------:R-:W-:Y:S03]  /*19f0*/  HGMMA.64x16x16.F32 R24, gdesc[UR28], RZ, !UPT, gsb0 ;  /* 0x002000001c1879f0 */ /* 0x000fe6000c0008ff */
[----:B------:R-:W-:Y:S02]  /*1a00*/  WARPGROUP.DEPBAR.LE gsb0, 0x0 ;  /* 0x00008000000079c5 */ /* 0x000fe40000010000 */
[----:B------:R-:W-:Y:S01]  /*1a10*/  IMAD.MOV.U32 R23, RZ, RZ, R28 ;  /* 0x000000ffff177224 */ /* 0x000fe200078e001c */
[----:B------:R-:W-:Y:S01]  /*1a20*/  MOV R233, R26 ;  /* 0x0000001a00e97202 */ /* 0x000fe20000000f00 */
[----:B------:R-:W-:Y:S02]  /*1a30*/  IMAD.MOV.U32 R16, RZ, RZ, R29 ;  /* 0x000000ffff107224 */ /* 0x000fe400078e001d */
[----:B---3--:R-:W-:Y:S02]  /*1a40*/  IMAD.MOV.U32 R5, RZ, RZ, R30 ;  /* 0x000000ffff057224 */ /* 0x008fe400078e001e */
[----:B----4-:R-:W-:-:S02]  /*1a50*/  IMAD.MOV.U32 R2, RZ, RZ, R31 ;  /* 0x000000ffff027224 */ /* 0x010fc400078e001f */
[----:B------:R-:W-:Y:S01]  /*1a60*/  WARPGROUP.ARRIVE ;  /* 0x00000000000079c5 */ /* 0x000fe20000000000 */
[----:B------:R-:W-:Y:S02]  /*1a70*/  IMAD.MOV.U32 R235, RZ, RZ, R24 ;  /* 0x000000ffffeb7224 */ /* 0x000fe400078e0018 */
[----:B------:R-:W-:Y:S02]  /*1a80*/  IMAD.MOV.U32 R234, RZ, RZ, R25 ;  /* 0x000000ffffea7224 */ /* 0x000fe400078e0019 */
[----:B------:R-:W-:Y:S01]  /*1a90*/  IMAD.MOV.U32 R232, RZ, RZ, R27 ;  /* 0x000000ffffe87224 */ /* 0x000fe200078e001b */
[----:B------:R-:W-:Y:S01]  /*1aa0*/  HGMMA.64x16x16.F32 R28, gdesc[UR4], RZ, !UPT, gsb0 ;  /* 0x00200000041c79f0 */ /* 0x000fe2000c0008ff */
[----:B------:R-:W-:Y:S02]  /*1ab0*/  UIADD3 UR4, UR39, 0x200, URZ ;  /* 0x0000020027047890 */ /* 0x000fe4000fffe03f */
[----:B------:R-:W-:Y:S02]  /*1ac0*/  WARPGROUP.DEPBAR.LE gsb0, 0x0 ;  /* 0x00008000000079c5 */ /* 0x000fe40000010000 */
[----:B------:R-:W-:Y:S01]  /*1ad0*/  IMAD.MOV.U32 R9, RZ, RZ, R32 ;  /* 0x000000ffff097224 */ /* 0x000fe200078e0020 */
[----:B------:R-:W-:Y:S01]  /*1ae0*/  MOV R17, R34 ;  /* 0x0000002200117202 */ /* 0x000fe20000000f00 */
[----:B------:R-:W-:Y:S01]  /*1af0*/  IMAD.MOV.U32 R18, RZ, RZ, R33 ;  /* 0x000000ffff127224 */ /* 0x000fe200078e0021 */
[----:B------:R-:W-:Y:S01]  /*1b00*/  MOV R24, R30 ;  /* 0x0000001e00187202 */ /* 0x000fe20000000f00 */
[----:B0-----:R-:W-:-:S02]  /*1b10*/  IMAD.MOV.U32 R11, RZ, RZ, R35 ;  /* 0x000000ffff0b7224 */ /* 0x001fc400078e0023 */
[----:B------:R-:W-:Y:S01]  /*1b20*/  WARPGROUP.ARRIVE ;  /* 0x00000000000079c5 */ /* 0x000fe20000000000 */
[----:B------:R-:W-:Y:S02]  /*1b30*/  IMAD.MOV.U32 R8, RZ, RZ, R28 ;  /* 0x000000ffff087224 */ /* 0x000fe400078e001c */
[----:B------:R-:W-:Y:S02]  /*1b40*/  IMAD.MOV.U32 R7, RZ, RZ, R29 ;  /* 0x000000ffff077224 */ /* 0x000fe400078e001d */
[----:B------:R-:W-:Y:S01]  /*1b50*/  IMAD.MOV.U32 R10, RZ, RZ, R31 ;  /* 0x000000ffff0a7224 */ /* 0x000fe200078e001f */
[----:B------:R-:W-:Y:S03]  /*1b60*/  HGMMA.64x16x16.F32 R32, gdesc[UR20], RZ, !UPT, gsb0 ;  /* 0x00200000142079f0 */ /* 0x000fe6000c0008ff */
[----:B------:R-:W-:Y:S02]  /*1b70*/  WARPGROUP.DEPBAR.LE gsb0, 0x0 ;  /* 0x00008000000079c5 */ /* 0x000fe40000010000 */
[----:B------:R-:W-:Y:S01]  /*1b80*/  IMAD.MOV.U32 R30, RZ, RZ, R36 ;  /* 0x000000ffff1e7224 */ /* 0x000fe200078e0024 */
[----:B------:R-:W-:Y:S01]  /*1b90*/  MOV R26, R32 ;  /* 0x00000020001a7202 */ /* 0x000fe20000000f00 */
[----:B------:R-:W-:Y:S01]  /*1ba0*/  IMAD.MOV.U32 R29, RZ, RZ, R37 ;  /* 0x000000ffff1d7224 */ /* 0x000fe200078e0025 */
[----:B------:R0:W-:Y:S01]  /*1bb0*/  STL.64 [R1+0xb8], R38 ;  /* 0x0000b82601007387 */ /* 0x0001e20000100a00 */
[----:B------:R-:W-:-:S02]  /*1bc0*/  IMAD.MOV.U32 R28, RZ, RZ, R34 ;  /* 0x000000ffff1c7224 */ /* 0x000fc400078e0022 */
[----:B------:R-:W-:Y:S02]  /*1bd0*/  IMAD.MOV.U32 R27, RZ, RZ, R35 ;  /* 0x000000ffff1b7224 */ /* 0x000fe400078e0023 */
[----:B------:R-:W-:Y:S02]  /*1be0*/  IMAD.MOV.U32 R25, RZ, RZ, R33 ;  /* 0x000000ffff197224 */ /* 0x000fe400078e0021 */
[----:B0-----:R-:W-:-:S06]  /*1bf0*/  WARPGROUP.ARRIVE ;  /* 0x00000000000079c5 */ /* 0x001fcc0000000000 */
[----:B------:R-:W-:Y:S03]  /*1c00*/  HGMMA.64x16x16.F32 R32, gdesc[UR32], RZ, !UPT, gsb0 ;  /* 0x00200000202079f0 */ /* 0x000fe6000c0008ff */
[----:B------:R-:W-:Y:S02]  /*1c10*/  WARPGROUP.DEPBAR.LE gsb0, 0x0 ;  /* 0x00008000000079c5 */ /* 0x000fe40000010000 */
[----:B------:R-:W-:Y:S01]  /*1c20*/  WARPGROUP.ARRIVE ;  /* 0x00000000000079c5 */ /* 0x000fe20000000000 */
[----:B------:R-:W-:Y:S04]  /*1c30*/  STL.64 [R1+0x20], R32 ;  /* 0x0000202001007387 */ /* 0x000fe80000100a00 */
[----:B------:R-:W-:Y:S01]  /*1c40*/  STL.64 [R1+0x28], R34 ;  /* 0x0000282201007387 */ /* 0x000fe20000100a00 */
[----:B------:R-:W-:Y:S03]  /*1c50*/  HGMMA.64x16x16.F32 R208, gdesc[UR16], RZ, !UPT, gsb0 ;  /* 0x0020000010d079f0 */ /* 0x000fe6000c0008ff */
[----:B------:R-:W-:Y:S04]  /*1c60*/  STL.64 [R1+0x30], R36 ;  /* 0x0000302401007387 */ /* 0x000fe80000100a00 */
[----:B------:R0:W-:Y:S01]  /*1c70*/  STL.64 [R1+0x38], R38 ;  /* 0x0000382601007387 */ /* 0x0001e20000100a00 */
[----:B------:R-:W-:-:S02]  /*1c80*/  WARPGROUP.DEPBAR.LE gsb0, 0x0 ;  /* 0x00008000000079c5 */ /* 0x000fc40000010000 */
[----:B------:R-:W-:Y:S01]  /*1c90*/  WARPGROUP.ARRIVE ;  /* 0x00000000000079c5 */ /* 0x000fe20000000000 */
[----:B------:R-:W-:Y:S04]  /*1ca0*/  STL [R1+0x48c], R208 ;  /* 0x00048cd001007387 */ /* 0x000fe80000100800 */
[----:B------:R-:W-:Y:S01]  /*1cb0*/  STL [R1+0x488], R209 ;  /* 0x000488d101007387 */ /* 0x000fe20000100800 */
[----:B------:R-:W-:Y:S03]  /*1cc0*/  HGMMA.64x16x16.F32 R176, gdesc[UR12], RZ, !UPT, gsb0 ;  /* 0x002000000cb079f0 */ /* 0x000fe6000c0008ff */
[----:B------:R-:W-:Y:S04]  /*1cd0*/  STL [R1+0x484], R210 ;  /* 0x000484d201007387 */ /* 0x000fe80000100800 */
[----:B------:R-:W-:Y:S04]  /*1ce0*/  STL [R1+0x480], R211 ;  /* 0x000480d301007387 */ /* 0x000fe80000100800 */
[----:B------:R-:W-:Y:S04]  /*1cf0*/  STL [R1+0x47c], R212 ;  /* 0x00047cd401007387 */ /* 0x000fe80000100800 */
[----:B------:R-:W-:Y:S04]  /*1d00*/  STL [R1+0x478], R213 ;  /* 0x000478d501007387 */ /* 0x000fe80000100800 */
[----:B------:R-:W-:Y:S04]  /*1d10*/  STL [R1+0x474], R214 ;  /* 0x000474d601007387 */ /* 0x000fe80000100800 */
[----:B------:R-:W-:Y:S01]  /*1d20*/  STL [R1+0x470], R215 ;  /* 0x000470d701007387 */ /* 0x000fe20000100800 */
        /* <DEDUP_REMOVED lines=37> */
[----:B------:R-:W-:Y:S01]  /*1f80*/  HGMMA.64x16x16.F32 R48, gdesc[UR40], RZ, !UPT, gsb0 ;  /* 0x00200000283079f0 */ /* 0x000fe2000c0008ff */
[----:B------:R-:W-:Y:S01]  /*1f90*/  UMOV UR40, UR4 ;  /* 0x0000000400287c82 */ /* 0x000fe20008000000 */
[----:B------:R-:W-:Y:S01]  /*1fa0*/  UMOV UR41, 0x80000020 ;  /* 0x8000002000297882 */ /* 0x000fe20000000000 */
[----:B------:R-:W-:Y:S01]  /*1fb0*/  UMOV UR44, UR40 ;  /* 0x00000028002c7c82 */ /* 0x000fe20008000000 */
        /* <DEDUP_REMOVED lines=9> */
[----:B------:R-:W-:Y:S01]  /*2050*/  STL [R1+0x40c], R82 ;  /* 0x00040c5201007387 */ /* 0x000fe20000100800 */
        /* <DEDUP_REMOVED lines=9> */
[----:B------:R-:W-:-:S02]  /*20f0*/  UMOV UR25, UR41 ;  /* 0x0000002900197c82 */ /* 0x000fc40008000000 */
[----:B------:R-:W-:Y:S04]  /*2100*/  STL [R1+0x400], R85 ;  /* 0x0004005501007387 */ /* 0x000fe80000100800 */
[----:B------:R-:W-:Y:S04]  /*2110*/  STL [R1+0x3fc], R86 ;  /* 0x0003fc5601007387 */ /* 0x000fe80000100800 */
[----:B------:R-:W-:Y:S01]  /*2120*/  STL [R1+0x3f8], R87 ;  /* 0x0003f85701007387 */ /* 0x000fe20000100800 */
[----:B------:R-:W-:Y:S02]  /*2130*/  WARPGROUP.DEPBAR.LE gsb0, 0x0 ;  /* 0x00008000000079c5 */ /* 0x000fe40000010000 */
        /* <DEDUP_REMOVED lines=16> */
[----:B------:R-:W-:Y:S01]  /*2240*/  UMOV UR45, UR41 ;  /* 0x00000029002d7c82 */ /* 0x000fe20008000000 */
[----:B------:R-:W-:Y:S01]  /*2250*/  UMOV UR46, UR54 ;  /* 0x00000036002e7c82 */ /* 0x000fe20008000000 */
[----:B------:R-:W-:Y:S01]  /*2260*/  UMOV UR47, UR55 ;  /* 0x00000037002f7c82 */ /* 0x000fe20008000000 */
[----:B------:R-:W-:Y:S01]  /*2270*/  STL [R1+0x440], R42 ;  /* 0x0004402a01007387 */ /* 0x000fe20000100800 */
[----:B------:R-:W-:Y:S01]  /*2280*/  UIADD3 UR40, UR39, 0x600, URZ ;  /* 0x0000060027287890 */ /* 0x000fe2000fffe03f */
[----:B------:R-:W-:-:S02]  /*2290*/  UMOV UR41, 0x80000020 ;  /* 0x8000002000297882 */ /* 0x000fc40000000000 */
[----:B------:R-:W-:Y:S01]  /*22a0*/  STL [R1+0x43c], R43 ;  /* 0x00043c2b01007387 */ /* 0x000fe20000100800 */
[----:B------:R-:W-:-:S03]  /*22b0*/  UMOV UR37, UR41 ;  /* 0x0000002900257c82 */ /* 0x000fc60008000000 */
[----:B------:R-:W-:Y:S01]  /*22c0*/  STL [R1+0x438], R44 ;  /* 0x0004382c01007387 */ /* 0x000fe20000100800 */
[----:B------:R-:W-:-:S03]  /*22d0*/  UMOV UR36, UR40 ;  /* 0x0000002800247c82 */ /* 0x000fc60008000000 */
[----:B------:R-:W-:Y:S04]  /*22e0*/  STL [R1+0x434], R45 ;  /* 0x0004342d01007387 */ /* 0x000fe80000100800 */
[----:B------:R-:W-:Y:S04]  /*22f0*/  STL [R1+0x430], R46 ;  /* 0x0004302e01007387 */ /* 0x000fe80000100800 */
[----:B------:R-:W-:Y:S01]  /*2300*/  STL [R1+0x3ec], R47 ;  /* 0x0003ec2f01007387 */ /* 0x000fe20000100800 */
[----:B------:R-:W-:Y:S02]  /*2310*/  WARPGROUP.DEPBAR.LE gsb0, 0x0 ;  /* 0x00008000000079c5 */ /* 0x000fe40000010000 */
[----:B------:R-:W-:Y:S01]  /*2320*/  WARPGROUP.ARRIVE ;  /* 0x00000000000079c5 */ /* 0x000fe20000000000 */
[----:B------:R-:W-:Y:S04]  /*2330*/  STL [R1+0x464], R72 ;  /* 0x0004644801007387 */ /* 0x000fe80000100800 */
[----:B------:R-:W-:Y:S01]  /*2340*/  STL [R1+0x460], R73 ;  /* 0x0004604901007387 */ /* 0x000fe20000100800 */
[----:B------:R-:W-:Y:S01]  /*2350*/  HGMMA.64x16x16.F32 R104, gdesc[UR8], RZ, !UPT, gsb0 ;  /* 0x00200000086879f0 */ /* 0x000fe2000c0008ff */
[----:B------:R-:W-:-:S02]  /*2360*/  UIADD3 UR8, UR39, 0x2, URZ ;  /* 0x0000000227087890 */ /* 0x000fc4000fffe03f */
[----:B------:R-:W-:Y:S01]  /*2370*/  STL [R1+0x45c], R74 ;  /* 0x00045c4a01007387 */ /* 0x000fe20000100800 */
[----:B------:R-:W-:-:S03]  /*2380*/  UMOV UR9, 0x80000020 ;  /* 0x8000002000097882 */ /* 0x000fc60000000000 */
[----:B------:R-:W-:Y:S04]  /*2390*/  STL [R1+0x458], R75 ;  /* 0x0004584b01007387 */ /* 0x000fe80000100800 */
[----:B------:R-:W-:Y:S04]  /*23a0*/  STL [R1+0x454], R76 ;  /* 0x0004544c01007387 */ /* 0x000fe80000100800 */
[----:B------:R-:W-:Y:S04]  /*23b0*/  STL [R1+0x450], R77 ;  /* 0x0004504d01007387 */ /* 0x000fe80000100800 */
[----:B------:R-:W-:Y:S04]  /*23c0*/  STL [R1+0x44c], R78 ;  /* 0x00044c4e01007387 */ /* 0x000fe80000100800 */
[----:B------:R-:W-:Y:S01]  /*23d0*/  STL [R1+0x3e8], R79 ;  /* 0x0003e84f01007387 */ /* 0x000fe20000100800 */
[----:B------:R-:W-:-:S02]  /*23e0*/  WARPGROUP.DEPBAR.LE gsb0, 0x0 ;  /* 0x00008000000079c5 */ /* 0x000fc40000010000 */
[----:B------:R-:W-:-:S06]  /*23f0*/  WARPGROUP.ARRIVE ;  /* 0x00000000000079c5 */ /* 0x000fcc0000000000 */
[----:B------:R-:W-:Y:S01]  /*2400*/  HGMMA.64x16x16.F32 R136, gdesc[UR44], RZ, !UPT, gsb0 ;  /* 0x002000002c8879f0 */ /* 0x000fe2000c0008ff */
[----:B------:R-:W-:Y:S01]  /*2410*/  UMOV UR46, UR42 ;  /* 0x0000002a002e7c82 */ /* 0x000fe20008000000 */
[----:B------:R-:W-:Y:S01]  /*2420*/  UMOV UR47, UR43 ;  /* 0x0000002b002f7c82 */ /* 0x000fe20008000000 */
[----:B------:R-:W-:Y:S02]  /*2430*/  WARPGROUP.DEPBAR.LE gsb0, 0x0 ;  /* 0x00008000000079c5 */ /* 0x000fe40000010000 */
[----:B------:R-:W-:-:S06]  /*2440*/  WARPGROUP.ARRIVE ;  /* 0x00000000000079c5 */ /* 0x000fcc0000000000 */
[----:B------:R-:W-:Y:S03]  /*2450*/  HGMMA.64x16x16.F32 R168, gdesc[UR12], RZ, !UPT, gsb0 ;  /* 0x002000000ca879f0 */ /* 0x000fe6000c0008ff */
[----:B------:R-:W-:Y:S02]  /*2460*/  WARPGROUP.DEPBAR.LE gsb0, 0x0 ;  /* 0x00008000000079c5 */ /* 0x000fe40000010000 */
[----:B------:R-:W-:-:S06]  /*2470*/  WARPGROUP.ARRIVE ;  /* 0x00000000000079c5 */ /* 0x000fcc0000000000 */
[----:B------:R-:W-:Y:S03]  /*2480*/  HGMMA.64x16x16.F32 R200, gdesc[UR16], RZ, !UPT, gsb0 ;  /* 0x0020000010c879f0 */ /* 0x000fe6000c0008ff */
[----:B------:R-:W-:Y:S02]  /*2490*/  WARPGROUP.DEPBAR.LE gsb0, 0x0 ;  /* 0x00008000000079c5 */ /* 0x000fe40000010000 */
[----:B0-----:R-:W-:-:S06]  /*24a0*/  WARPGROUP.ARRIVE ;  /* 0x00000000000079c5 */ /* 0x001fcc0000000000 */
[----:B------:R-:W-:Y:S03]  /*24b0*/  HGMMA.64x16x16.F32 R32, gdesc[UR32], RZ, !UPT, gsb0 ;  /* 0x00200000202079f0 */ /* 0x000fe6000c0008ff */
[----:B------:R-:W-:Y:S02]  /*24c0*/  WARPGROUP.DEPBAR.LE gsb0, 0x0 ;  /* 0x00008000000079c5 */ /* 0x000fe40000010000 */
[----:B------:R-:W-:Y:S04]  /*24d0*/  STL.64 [R1], R32 ;  /* 0x0000002001007387 */ /* 0x000fe80000100a00 */
[----:B------:R-:W-:Y:S04]  /*24e0*/  STL.64 [R1+0x8], R34 ;  /* 0x0000082201007387 */ /* 0x000fe80000100a00 */
[----:B------:R-:W-:Y:S04]  /*24f0*/  STL.64 [R1+0x10], R36 ;  /* 0x0000102401007387 */ /* 0x000fe80000100a00 */
[----:B------:R0:W-:Y:S02]  /*2500*/  STL.64 [R1+0x18], R38 ;  /* 0x0000182601007387 */ /* 0x0001e40000100a00 */
[----:B0-----:R-:W-:-:S06]  /*2510*/  WARPGROUP.ARRIVE ;  /* 0x00000000000079c5 */ /* 0x001fcc0000000000 */
[----:B------:R-:W-:Y:S03]  /*2520*/  HGMMA.64x16x16.F32 R32, gdesc[UR20], RZ, !UPT, gsb0 ;  /* 0x00200000142079f0 */ /* 0x000fe6000c0008ff */
        /* <DEDUP_REMOVED lines=10> */
[----:B------:R-:W-:Y:S01]  /*25d0*/  HGMMA.64x16x16.F32 R32, gdesc[UR4], RZ, !UPT, gsb0 ;  /* 0x00200000042079f0 */ /* 0x000fe2000c0008ff */
[----:B------:R-:W-:Y:S02]  /*25e0*/  UIADD3 UR4, UR39, 0x400, URZ ;  /* 0x0000040027047890 */ /* 0x000fe4000fffe03f */
        /* <DEDUP_REMOVED lines=12> */
[----:B------:R-:W-:Y:S01]  /*26b0*/  MOV R41, R32 ;  /* 0x0000002000297202 */ /* 0x000fe20000000f00 */
[----:B------:R-:W-:Y:S01]  /*26c0*/  IMAD.MOV.U32 R42, RZ, RZ, R33 ;  /* 0x000000ffff2a7224 */ /* 0x000fe200078e0021 */
[----:B------:R-:W-:Y:S01]  /*26d0*/  MOV R48, R38 ;  /* 0x0000002600307202 */ /* 0x000fe20000000f00 */
[----:B------:R-:W-:Y:S02]  /*26e0*/  IMAD.MOV.U32 R43, RZ, RZ, R34 ;  /* 0x000000ffff2b7224 */ /* 0x000fe400078e0022 */
[----:B------:R-:W-:-:S02]  /*26f0*/  IMAD.MOV.U32 R44, RZ, RZ, R35 ;  /* 0x000000ffff2c7224 */ /* 0x000fc400078e0023 */
[----:B------:R-:W-:Y:S02]  /*2700*/  IMAD.MOV.U32 R45, RZ, RZ, R36 ;  /* 0x000000ffff2d7224 */ /* 0x000fe400078e0024 */
[----:B------:R-:W-:Y:S02]  /*2710*/  IMAD.MOV.U32 R46, RZ, RZ, R37 ;  /* 0x000000ffff2e7224 */ /* 0x000fe400078e0025 */
[----:B------:R-:W-:Y:S02]  /*2720*/  IMAD.MOV.U32 R49, RZ, RZ, R39 ;  /* 0x000000ffff317224 */ /* 0x000fe400078e0027 */
[----:B------:R-:W-:-:S06]  /*2730*/  WARPGROUP.ARRIVE ;  /* 0x00000000000079c5 */ /* 0x000fcc0000000000 */
        /* <DEDUP_REMOVED lines=23> */
[----:B------:R-:W-:-:S02]  /*28b0*/  WARPGROUP.DEPBAR.LE gsb0, 0x0 ;  /* 0x00008000000079c5 */ /* 0x000fc40000010000 */
[----:B------:R-:W-:Y:S01]  /*28c0*/  IMAD.MOV.U32 R210, RZ, RZ, R33 ;  /* 0x000000ffffd27224 */ /* 0x000fe200078e0021 */
[----:B------:R-:W-:Y:S01]  /*28d0*/  MOV R214, R37 ;  /* 0x0000002500d67202 */ /* 0x000fe20000000f00 */
[----:B------:R-:W-:Y:S02]  /*28e0*/  IMAD.MOV.U32 R211, RZ, RZ, R34 ;  /* 0x000000ffffd37224 */ /* 0x000fe400078e0022 */
[----:B------:R-:W-:Y:S02]  /*28f0*/  IMAD.MOV.U32 R212, RZ, RZ, R35 ;  /* 0x000000ffffd47224 */ /* 0x000fe400078e0023 */
[----:B------:R-:W-:Y:S02]  /*2900*/  IMAD.MOV.U32 R213, RZ, RZ, R36 ;  /* 0x000000ffffd57224 */ /* 0x000fe400078e0024 */
[----:B------:R-:W-:Y:S02]  /*2910*/  IMAD.MOV.U32 R215, RZ, RZ, R38 ;  /* 0x000000ffffd77224 */ /* 0x000fe400078e0026 */
[----:B------:R-:W-:-:S02]  /*2920*/  IMAD.MOV.U32 R182, RZ, RZ, R39 ;  /* 0x000000ffffb67224 */ /* 0x000fc400078e0027 */
[----:B------:R-:W-:Y:S02]  /*2930*/  IMAD.MOV.U32 R183, RZ, RZ, R32 ;  /* 0x000000ffffb77224 */ /* 0x000fe400078e0020 */
[----:B------:R-:W-:-:S06]  /*2940*/  WARPGROUP.ARRIVE ;  /* 0x00000000000079c5 */ /* 0x000fcc0000000000 */
[----:B------:R-:W-:Y:S01]  /*2950*/  HGMMA.64x16x16.F32 R32, gdesc[UR24], RZ, !UPT, gsb0 ;  /* 0x00200000182079f0 */ /* 0x000fe2000c0008ff */
        /* <DEDUP_REMOVED lines=14> */
[----:B------:R-:W-:Y:S01]  /*2a40*/  UMOV UR29, UR41 ;  /* 0x00000029001d7c82 */ /* 0x000fe20008000000 */
        /* <DEDUP_REMOVED lines=27> */
[----:B------:R-:W-:Y:S01]  /*2c00*/  WARPGROUP.ARRIVE ;  /* 0x00000000000079c5 */ /* 0x000fe20000000000 */
[----:B------:R-:W-:Y:S01]  /*2c10*/  IMAD.MOV.U32 R144, RZ, RZ, R32 ;  /* 0x000000ffff907224 */ /* 0x000fe200078e0020 */
[----:B------:R-:W-:Y:S01]  /*2c20*/  MOV R146, R34 ;  /* 0x0000002200927202 */ /* 0x000fe20000000f00 */
[----:B------:R-:W-:Y:S02]  /*2c30*/  IMAD.MOV.U32 R145, RZ, RZ, R33 ;  /* 0x000000ffff917224 */ /* 0x000fe400078e0021 */
[----:B------:R-:W-:Y:S01]  /*2c40*/  IMAD.MOV.U32 R147, RZ, RZ, R35 ;  /* 0x000000ffff937224 */ /* 0x000fe200078e0023 */
[----:B------:R-:W-:Y:S01]  /*2c50*/  HGMMA.64x16x16.F32 R224, gdesc[UR32], RZ, !UPT, gsb0 ;  /* 0x0020000020e079f0 */ /* 0x000fe2000c0008ff */
[----:B------:R-:W-:Y:S01]  /*2c60*/  IMAD.MOV.U32 R148, RZ, RZ, R36 ;  /* 0x000000ffff947224 */ /* 0x000fe200078e0024 */
[----:B------:R-:W-:Y:S01]  /*2c70*/  UMOV UR32, UR8 ;  /* 0x0000000800207c82 */ /* 0x000fe20008000000 */
[----:B------:R-:W-:Y:S01]  /*2c80*/  IMAD.MOV.U32 R149, RZ, RZ, R37 ;  /* 0x000000ffff957224 */ /* 0x000fe200078e0025 */
[----:B------:R-:W-:Y:S01]  /*2c90*/  UMOV UR33, UR9 ;  /* 0x0000000900217c82 */ /* 0x000fe20008000000 */
[----:B------:R-:W-:-:S02]  /*2ca0*/  IMAD.MOV.U32 R150, RZ, RZ, R38 ;  /* 0x000000ffff967224 */ /* 0x000fc400078e0026 */
[----:B------:R-:W-:Y:S01]  /*2cb0*/  IMAD.MOV.U32 R151, RZ, RZ, R39 ;  /* 0x000000ffff977224 */ /* 0x000fe200078e0027 */
[----:B------:R-:W-:Y:S02]  /*2cc0*/  WARPGROUP.DEPBAR.LE gsb0, 0x0 ;  /* 0x00008000000079c5 */ /* 0x000fe40000010000 */
[----:B------:R-:W-:Y:S01]  /*2cd0*/  WARPGROUP.ARRIVE ;  /* 0x00000000000079c5 */ /* 0x000fe20000000000 */
[----:B------:R0:W-:Y:S04]  /*2ce0*/  STL [R1+0x340], R227 ;  /* 0x000340e301007387 */ /* 0x0001e80000100800 */
[----:B------:R1:W-:Y:S01]  /*2cf0*/  STL [R1+0x33c], R228 ;  /* 0x00033ce401007387 */ /* 0x0003e20000100800 */
[----:B------:R-:W-:Y:S01]  /*2d00*/  HGMMA.64x16x16.F32 R192, gdesc[UR16], RZ, !UPT, gsb0 ;  /* 0x0020000010c079f0 */ /* 0x000fe2000c0008ff */
[----:B------:R-:W-:Y:S01]  /*2d10*/  UMOV UR16, UR8 ;  /* 0x0000000800107c82 */ /* 0x000fe20008000000 */
[----:B------:R-:W-:Y:S01]  /*2d20*/  UMOV UR17, UR9 ;  /* 0x0000000900117c82 */ /* 0x000fe20008000000 */
[----:B------:R2:W-:Y:S01]  /*2d30*/  STL [R1+0x338], R229 ;  /* 0x000338e501007387 */ /* 0x0005e20000100800 */
[----:B0-----:R-:W-:Y:S01]  /*2d40*/  IMAD.MOV.U32 R227, RZ, RZ, R9 ;  /* 0x000000ffffe37224 */ /* 0x001fe200078e0009 */
[----:B------:R-:W-:-:S02]  /*2d50*/  MOV R9, UR22 ;  /* 0x0000001600097c02 */ /* 0x000fc40008000f00 */
[----:B------:R0:W-:Y:S01]  /*2d60*/  STL [R1+0x334], R230 ;  /* 0x000334e601007387 */ /* 0x0001e20000100800 */
[----:B------:R-:W-:Y:S01]  /*2d70*/  UMOV UR22, UR34 ;  /* 0x0000002200167c82 */ /* 0x000fe20008000000 */
[----:B-1----:R-:W-:Y:S01]  /*2d80*/  IMAD.MOV.U32 R228, RZ, RZ, R10 ;  /* 0x000000ffffe47224 */ /* 0x002fe200078e000a */
[----:B------:R-:W-:Y:S01]  /*2d90*/  MOV R10, UR23 ;  /* 0x00000017000a7c02 */ /* 0x000fe20008000f00 */
[----:B------:R1:W-:Y:S01]  /*2da0*/  STL [R1+0x330], R231 ;  /* 0x000330e701007387 */ /* 0x0003e20000100800 */
[----:B------:R-:W-:Y:S01]  /*2db0*/  UMOV UR23, UR35 ;  /* 0x0000002300177c82 */ /* 0x000fe20008000000 */
[----:B--2---:R-:W-:Y:S01]  /*2dc0*/  MOV R229, R24 ;  /* 0x0000001800e57202 */ /* 0x004fe20000000f00 */
[----:B0-----:R-:W-:Y:S01]  /*2dd0*/  IMAD.MOV.U32 R230, RZ, RZ, R7 ;  /* 0x000000ffffe67224 */ /* 0x001fe200078e0007 */
[----:B------:R-:W-:Y:S01]  /*2de0*/  MOV R7, UR20 ;  /* 0x0000001400077c02 */ /* 0x000fe20008000f00 */
[----:B------:R-:W-:Y:S01]  /*2df0*/  UMOV UR20, UR4 ;  /* 0x0000000400147c82 */ /* 0x000fe20008000000 */
[----:B------:R-:W-:Y:S01]  /*2e00*/  UMOV UR4, UR40 ;  /* 0x0000002800047c82 */ /* 0x000fe20008000000 */
[----:B-1----:R-:W-:Y:S01]  /*2e10*/  IMAD.MOV.U32 R231, RZ, RZ, R8 ;  /* 0x000000ffffe77224 */ /* 0x002fe200078e0008 */
[----:B------:R-:W-:Y:S01]  /*2e20*/  MOV R8, UR21 ;  /* 0x0000001500087c02 */ /* 0x000fe20008000f00 */
[----:B------:R-:W-:Y:S01]  /*2e30*/  UMOV UR21, UR5 ;  /* 0x0000000500157c82 */ /* 0x000fe20008000000 */
[----:B------:R-:W-:Y:S01]  /*2e40*/  UMOV UR5, UR41 ;  /* 0x0000002900057c82 */ /* 0x000fe20008000000 */
[----:B------:R-:W-:-:S02]  /*2e50*/  WARPGROUP.DEPBAR.LE gsb0, 0x0 ;  /* 0x00008000000079c5 */ /* 0x000fc40000010000 */
[----:B------:R-:W-:Y:S01]  /*2e60*/  WARPGROUP.ARRIVE ;  /* 0x00000000000079c5 */ /* 0x000fe20000000000 */
[----:B------:R0:W-:Y:S04]  /*2e70*/  STL.64 [R1+0x360], R198 ;  /* 0x000360c601007387 */ /* 0x0001e80000100a00 */
[----:B------:R1:W-:Y:S01]  /*2e80*/  STL.64 [R1+0x358], R196 ;  /* 0x000358c401007387 */ /* 0x0003e20000100a00 */
[----:B------:R-:W-:Y:S01]  /*2e90*/  HGMMA.64x16x16.F32 R160, gdesc[UR12], RZ, !UPT, gsb0 ;  /* 0x002000000ca079f0 */ /* 0x000fe2000c0008ff */
[----:B------:R-:W-:Y:S01]  /*2ea0*/  UMOV UR12, UR40 ;  /* 0x00000028000c7c82 */ /* 0x000fe20008000000 */
[----:B------:R-:W-:Y:S01]  /*2eb0*/  UMOV UR13, UR41 ;  /* 0x00000029000d7c82 */ /* 0x000fe20008000000 */
[----:B------:R2:W-:Y:S01]  /*2ec0*/  STL.64 [R1+0x350], R194 ;  /* 0x000350c201007387 */ /* 0x0005e20000100a00 */
[----:B0-----:R-:W-:Y:S01]  /*2ed0*/  MOV R198, R30 ;  /* 0x0000001e00c67202 */ /* 0x001fe20000000f00 */
[----:B------:R-:W-:-:S02]  /*2ee0*/  IMAD.MOV.U32 R199, RZ, RZ, R29 ;  /* 0x000000ffffc77224 */ /* 0x000fc400078e001d */
[----:B------:R0:W-:Y:S01]  /*2ef0*/  STL.64 [R1+0x348], R192 ;  /* 0x000348c001007387 */ /* 0x0001e20000100a00 */
[----:B-1----:R-:W-:Y:S02]  /*2f00*/  IMAD.MOV.U32 R196, RZ, RZ, R28 ;  /* 0x000000ffffc47224 */ /* 0x002fe400078e001c */
[----:B------:R-:W-:Y:S02]  /*2f10*/  IMAD.MOV.U32 R197, RZ, RZ, R27 ;  /* 0x000000ffffc57224 */ /* 0x000fe400078e001b */
[----:B--2---:R-:W-:Y:S02]  /*2f20*/  IMAD.MOV.U32 R194, RZ, RZ, R26 ;  /* 0x000000ffffc27224 */ /* 0x004fe400078e001a */
[----:B------:R-:W-:Y:S02]  /*2f30*/  IMAD.MOV.U32 R195, RZ, RZ, R25 ;  /* 0x000000ffffc37224 */ /* 0x000fe400078e0019 */
[----:B0-----:R-:W-:Y:S02]  /*2f40*/  IMAD.MOV.U32 R192, RZ, RZ, R13 ;  /* 0x000000ffffc07224 */ /* 0x001fe400078e000d */
[----:B------:R-:W-:Y:S01]  /*2f50*/  IMAD.MOV.U32 R193, RZ, RZ, R12 ;  /* 0x000000ffffc17224 */ /* 0x000fe200078e000c */
[----:B------:R-:W-:-:S02]  /*2f60*/  WARPGROUP.DEPBAR.LE gsb0, 0x0 ;  /* 0x00008000000079c5 */ /* 0x000fc40000010000 */
[----:B------:R-:W-:Y:S01]  /*2f70*/  WARPGROUP.ARRIVE ;  /* 0x00000000000079c5 */ /* 0x000fe20000000000 */
[----:B------:R-:W-:Y:S04]  /*2f80*/  STL.64 [R1+0x380], R166 ;  /* 0x000380a601007387 */ /* 0x000fe80000100a00 */
[----:B------:R-:W-:Y:S01]  /*2f90*/  STL.64 [R1+0x378], R164 ;  /* 0x000378a401007387 */ /* 0x000fe20000100a00 */
[----:B------:R-:W-:Y:S01]  /*2fa0*/  HGMMA.64x16x16.F32 R128, gdesc[UR52], RZ, !UPT, gsb0 ;  /* 0x00200000348079f0 */ /* 0x000fe2000c0008ff */
[----:B------:R-:W-:Y:S01]  /*2fb0*/  UMOV UR52, UR40 ;  /* 0x0000002800347c82 */ /* 0x000fe20008000000 */
[----:B------:R-:W-:Y:S01]  /*2fc0*/  UMOV UR53, UR41 ;  /* 0x0000002900357c82 */ /* 0x000fe20008000000 */
[----:B------:R-:W-:Y:S04]  /*2fd0*/  STL.64 [R1+0x370], R162 ;  /* 0x000370a201007387 */ /* 0x000fe80000100a00 */
[----:B------:R0:W-:Y:S01]  /*2fe0*/  STL.64 [R1+0x368], R160 ;  /* 0x000368a001007387 */ /* 0x0001e20000100a00 */
[----:B------:R-:W-:-:S02]  /*2ff0*/  WARPGROUP.DEPBAR.LE gsb0, 0x0 ;  /* 0x00008000000079c5 */ /* 0x000fc40000010000 */
[----:B------:R-:W-:Y:S01]  /*3000*/  WARPGROUP.ARRIVE ;  /* 0x00000000000079c5 */ /* 0x000fe20000000000 */
[----:B------:R-:W-:Y:S04]  /*3010*/  STL.64 [R1+0x3a0], R134 ;  /* 0x0003a08601007387 */ /* 0x000fe80000100a00 */
[----:B------:R-:W-:Y:S01]  /*3020*/  STL.64 [R1+0x398], R132 ;  /* 0x0003988401007387 */ /* 0x000fe20000100a00 */
[----:B------:R-:W-:Y:S01]  /*3030*/  HGMMA.64x16x16.F32 R96, gdesc[UR56], RZ, !UPT, gsb0 ;  /* 0x00200000386079f0 */ /* 0x000fe2000c0008ff */
[----:B------:R-:W-:Y:S01]  /*3040*/  UMOV UR56, UR40 ;  /* 0x0000002800387c82 */ /* 0x000fe20008000000 */
[----:B------:R-:W-:Y:S01]  /*3050*/  UMOV UR57, UR41 ;  /* 0x0000002900397c82 */ /* 0x000fe20008000000 */
[----:B------:R-:W-:Y:S01]  /*3060*/  UMOV UR58, UR14 ;  /* 0x0000000e003a7c82 */ /* 0x000fe20008000000 */
[----:B------:R-:W-:Y:S01]  /*3070*/  UMOV UR59, UR15 ;  /* 0x0000000f003b7c82 */ /* 0x000fe20008000000 */
[----:B------:R-:W-:Y:S01]  /*3080*/  STL.64 [R1+0x390], R130 ;  /* 0x0003908201007387 */ /* 0x000fe20000100a00 */
[----:B------:R-:W-:Y:S01]  /*3090*/  UMOV UR14, UR26 ;  /* 0x0000001a000e7c82 */ /* 0x000fe20008000000 */
[----:B------:R-:W-:-:S02]  /*30a0*/  UMOV UR15, UR27 ;  /* 0x0000001b000f7c82 */ /* 0x000fc40008000000 */
[----:B------:R-:W-:Y:S01]  /*30b0*/  STL.64 [R1+0x388], R128 ;  /* 0x0003888001007387 */ /* 0x000fe20000100a00 */
[----:B------:R-:W-:Y:S02]  /*30c0*/  WARPGROUP.DEPBAR.LE gsb0, 0x0 ;  /* 0x00008000000079c5 */ /* 0x000fe40000010000 */
[----:B------:R-:W-:Y:S01]  /*30d0*/  WARPGROUP.ARRIVE ;  /* 0x00000000000079c5 */ /* 0x000fe20000000000 */
[----:B------:R-:W-:Y:S04]  /*30e0*/  STL.64 [R1+0x3c0], R102 ;  /* 0x0003c06601007387 */ /* 0x000fe80000100a00 */
[----:B------:R-:W-:Y:S01]  /*30f0*/  STL.64 [R1+0x3b8], R100 ;  /* 0x0003b86401007387 */ /* 0x000fe20000100a00 */
[----:B------:R-:W-:Y:S01]  /*3100*/  HGMMA.64x16x16.F32 R64, gdesc[UR48], RZ, !UPT, gsb0 ;  /* 0x00200000304079f0 */ /* 0x000fe2000c0008ff */
[----:B------:R-:W-:Y:S01]  /*3110*/  UMOV UR48, UR40 ;  /* 0x0000002800307c82 */ /* 0x000fe20008000000 */
[----:B------:R-:W-:Y:S01]  /*3120*/  UMOV UR49, UR41 ;  /* 0x0000002900317c82 */ /* 0x000fe20008000000 */
[----:B------:R-:W-:Y:S04]  /*3130*/  STL.64 [R1+0x3b0], R98 ;  /* 0x0003b06201007387 */ /* 0x000fe80000100a00 */
[----:B------:R-:W-:Y:S01]  /*3140*/  STL.64 [R1+0x3a8], R96 ;  /* 0x0003a86001007387 */ /* 0x000fe20000100a00 */
[----:B------:R-:W-:-:S02]  /*3150*/  WARPGROUP.DEPBAR.LE gsb0, 0x0 ;  /* 0x00008000000079c5 */ /* 0x000fc40000010000 */
[----:B------:R-:W-:Y:S01]  /*3160*/  WARPGROUP.ARRIVE ;  /* 0x00000000000079c5 */ /* 0x000fe20000000000 */
[----:B------:R-:W-:Y:S04]  /*3170*/  STL.64 [R1+0x3e0], R70 ;  /* 0x0003e04601007387 */ /* 0x000fe80000100a00 */
[----:B------:R-:W-:Y:S01]  /*3180*/  STL.64 [R1+0x3d8], R68 ;  /* 0x0003d84401007387 */ /* 0x000fe20000100a00 */
[----:B------:R-:W-:Y:S01]  /*3190*/  HGMMA.64x16x16.F32 R32, gdesc[UR44], RZ, !UPT, gsb0 ;  /* 0x002000002c2079f0 */ /* 0x000fe2000c0008ff */
[----:B------:R-:W-:Y:S01]  /*31a0*/  UMOV UR47, UR39 ;  /* 0x00000027002f7c82 */ /* 0x000fe20008000000 */
[----:B------:R-:W-:Y:S01]  /*31b0*/  UMOV UR39, UR19 ;  /* 0x0000001300277c82 */ /* 0x000fe20008000000 */
[----:B------:R-:W-:Y:S01]  /*31c0*/  STL.64 [R1+0x3d0], R66 ;  /* 0x0003d04201007387 */ /* 0x000fe20000100a00 */
[----:B------:R-:W-:Y:S01]  /*31d0*/  UMOV UR27, 0x80000020 ;  /* 0x80000020001b7882 */ /* 0x000fe20000000000 */
[----:B------:R-:W-:Y:S01]  /*31e0*/  UMOV UR35, 0x80000020 ;  /* 0x8000002000237882 */ /* 0x000fe20000000000 */
[----:B------:R-:W-:Y:S01]  /*31f0*/  UMOV UR44, UR8 ;  /* 0x00000008002c7c82 */ /* 0x000fe20008000000 */
[----:B------:R1:W-:Y:S01]  /*3200*/  STL.64 [R1+0x3c8], R64 ;  /* 0x0003c84001007387 */ /* 0x0003e20000100a00 */
[----:B------:R-:W-:Y:S01]  /*3210*/  UMOV UR45, UR9 ;  /* 0x00000009002d7c82 */ /* 0x000fe20008000000 */
[----:B------:R-:W-:-:S02]  /*3220*/  WARPGROUP.DEPBAR.LE gsb0, 0x0 ;  /* 0x00008000000079c5 */ /* 0x000fc40000010000 */
[----:B------:R-:W-:-:S06]  /*3230*/  WARPGROUP.ARRIVE ;  /* 0x00000000000079c5 */ /* 0x000fcc0000000000 */
[----:B------:R-:W-:Y:S01]  /*3240*/  HGMMA.64x16x16.F32 R24, gdesc[UR40], RZ, !UPT, gsb0 ;  /* 0x00200000281879f0 */ /* 0x000fe2000c0008ff */
[----:B------:R-:W-:Y:S01]  /*3250*/  UMOV UR42, UR50 ;  /* 0x00000032002a7c82 */ /* 0x000fe20008000000 */
[----:B------:R-:W-:Y:S01]  /*3260*/  UMOV UR43, UR51 ;  /* 0x00000033002b7c82 */ /* 0x000fe20008000000 */
[----:B------:R-:W-:Y:S01]  /*3270*/  UMOV UR50, UR10 ;  /* 0x0000000a00327c82 */ /* 0x000fe20008000000 */
[----:B------:R-:W-:Y:S01]  /*3280*/  UMOV UR51, UR11 ;  /* 0x0000000b00337c82 */ /* 0x000fe20008000000 */
[----:B------:R-:W-:Y:S01]  /*3290*/  UMOV UR11, 0x80000020 ;  /* 0x80000020000b7882 */ /* 0x000fe20000000000 */
[----:B------:R-:W-:Y:S02]  /*32a0*/  WARPGROUP.DEPBAR.LE gsb0, 0x0 ;  /* 0x00008000000079c5 */ /* 0x000fe40000010000 */
[----:B------:R-:W-:-:S06]  /*32b0*/  WARPGROUP.ARRIVE ;  /* 0x00000000000079c5 */ /* 0x000fcc0000000000 */
[----:B------:R-:W-:Y:S01]  /*32c0*/  HGMMA.64x16x16.F32 R56, gdesc[UR40], RZ, !UPT, gsb0 ;  /* 0x00200000283879f0 */ /* 0x000fe2000c0008ff */
[----:B------:R-:W-:Y:S01]  /*32d0*/  UMOV UR40, UR8 ;  /* 0x0000000800287c82 */ /* 0x000fe20008000000 */
[----:B------:R-:W-:Y:S01]  /*32e0*/  UMOV UR41, UR9 ;  /* 0x0000000900297c82 */ /* 0x000fe20008000000 */
[----:B------:R-:W-:Y:S02]  /*32f0*/  WARPGROUP.DEPBAR.LE gsb0, 0x0 ;  /* 0x00008000000079c5 */ /* 0x000fe40000010000 */
[----:B------:R-:W-:-:S06]  /*3300*/  WARPGROUP.ARRIVE ;  /* 0x00000000000079c5 */ /* 0x000fcc0000000000 */
[----:B------:R-:W-:Y:S01]  /*3310*/  HGMMA.64x16x16.F32 R88, gdesc[UR48], RZ, !UPT, gsb0 ;  /* 0x00200000305879f0 */ /* 0x000fe2000c0008ff */
[----:B------:R-:W-:Y:S01]  /*3320*/  UMOV UR43, 0x80000020 ;  /* 0x80000020002b7882 */ /* 0x000fe20000000000 */
        /* <DEDUP_REMOVED lines=17> */
[----:B------:R-:W-:Y:S02]  /*3440*/  R2UR UR39, R6 ;  /* 0x00000000062772ca */ /* 0x000fe400000e0000 */
[----:B------:R-:W-:Y:S02]  /*3450*/  R2UR UR38, R4 ;  /* 0x00000000042672ca */ /* 0x000fe400000e0000 */
[----:B------:R-:W-:Y:S02]  /*3460*/  R2UR UR37, R3 ;  /* 0x00000000032572ca */ /* 0x000fe400000e0000 */
[----:B------:R-:W-:-:S09]  /*3470*/  R2UR UR36, R0 ;  /* 0x00000000002472ca */ /* 0x000fd200000e0000 */
[----:B------:R-:W-:Y:S02]  /*3480*/  UIADD3 UR10, UR38, 0x2, URZ ;  /* 0x00000002260a7890 */ /* 0x000fe4000fffe03f */
[----:B------:R-:W-:Y:S02]  /*3490*/  UIADD3 UR18, UR38, 0x42, URZ ;  /* 0x0000004226127890 */ /* 0x000fe4000fffe03f */
[----:B------:R-:W-:Y:S01]  /*34a0*/  UIADD3 UR34, UR38, 0x82, URZ ;  /* 0x0000008226227890 */ /* 0x000fe2000fffe03f */
[----:B------:R-:W-:Y:S02]  /*34b0*/  WARPGROUP.DEPBAR.LE gsb0, 0x0 ;  /* 0x00008000000079c5 */ /* 0x000fe40000010000 */
[----:B------:R-:W-:-:S06]  /*34c0*/  WARPGROUP.ARRIVE ;  /* 0x00000000000079c5 */ /* 0x000fcc0000000000 */
[----:B------:R-:W-:Y:S01]  /*34d0*/  HGMMA.64x16x16.F32 R216, gdesc[UR20], RZ, !UPT, gsb0 ;  /* 0x0020000014d879f0 */ /* 0x000fe2000c0008ff */
[----:B------:R-:W-:Y:S02]  /*34e0*/  R2UR UR23, R10 ;  /* 0x000000000a1772ca */ /* 0x000fe400000e0000 */
[----:B------:R-:W-:Y:S02]  /*34f0*/  R2UR UR22, R9 ;  /* 0x00000000091672ca */ /* 0x000fe400000e0000 */
[----:B------:R-:W-:Y:S02]  /*3500*/  R2UR UR21, R8 ;  /* 0x00000000081572ca */ /* 0x000fe400000e0000 */
[----:B------:R-:W-:Y:S01]  /*3510*/  R2UR UR20, R7 ;  /* 0x00000000071472ca */ /* 0x000fe200000e0000 */
[----:B------:R-:W-:Y:S02]  /*3520*/  WARPGROUP.DEPBAR.LE gsb0, 0x0 ;  /* 0x00008000000079c5 */ /* 0x000fe40000010000 */
[----:B0-----:R-:W-:-:S10]  /*3530*/  WARPGROUP.ARRIVE ;  /* 0x00000000000079c5 */ /* 0x001fd40000000000 */
[----:B------:R-:W-:Y:S03]  /*3540*/  HGMMA.64x16x16.F32 R160, gdesc[UR20], RZ, !UPT, gsb0 ;  /* 0x0020000014a079f0 */ /* 0x000fe6000c0008ff */
[----:B------:R-:W-:Y:S02]  /*3550*/  WARPGROUP.DEPBAR.LE gsb0, 0x0 ;  /* 0x00008000000079c5 */ /* 0x000fe40000010000 */
[----:B-1----:R-:W-:Y:S01]  /*3560*/  WARPGROUP.ARRIVE ;  /* 0x00000000000079c5 */ /* 0x002fe20000000000 */
[----:B------:R-:W-:Y:S01]  /*3570*/  IMAD.MOV.U32 R8, RZ, RZ, R162 ;  /* 0x000000ffff087224 */ /* 0x000fe200078e00a2 */
[----:B------:R-:W-:Y:S01]  /*3580*/  MOV R0, R167 ;  /* 0x000000a700007202 */ /* 0x000fe20000000f00 */
[----:B------:R-:W-:Y:S01]  /*3590*/  IMAD.MOV.U32 R7, RZ, RZ, R163 ;  /* 0x000000ffff077224 */ /* 0x000fe200078e00a3 */
[----:B------:R-:W-:Y:S01]  /*35a0*/  MOV R167, R14 ;  /* 0x0000000e00a77202 */ /* 0x000fe20000000f00 */
[----:B------:R-:W-:Y:S01]  /*35b0*/  IMAD.MOV.U32 R6, RZ, RZ, R164 ;  /* 0x000000ffff067224 */ /* 0x000fe200078e00a4 */
[----:B------:R-:W-:Y:S01]  /*35c0*/  HGMMA.64x16x16.F32 R64, gdesc[UR4], RZ, !UPT, gsb0 ;  /* 0x00200000044079f0 */ /* 0x000fe2000c0008ff */
[----:B------:R-:W-:Y:S01]  /*35d0*/  IMAD.MOV.U32 R4, RZ, RZ, R165 ;  /* 0x000000ffff047224 */ /* 0x000fe200078e00a5 */
[----:B------:R-:W-:Y:S01]  /*35e0*/  MOV R9, R161 ;  /* 0x000000a100097202 */ /* 0x000fe20000000f00 */
[----:B------:R-:W-:Y:S01]  /*35f0*/  IMAD.MOV.U32 R3, RZ, RZ, R166 ;  /* 0x000000ffff037224 */ /* 0x000fe200078e00a6 */
[----:B------:R-:W-:Y:S01]  /*3600*/  MOV R161, R193 ;  /* 0x000000c100a17202 */ /* 0x000fe20000000f00 */
[----:B------:R-:W-:-:S02]  /*3610*/  IMAD.MOV.U32 R162, RZ, RZ, R22 ;  /* 0x000000ffffa27224 */ /* 0x000fc400078e0016 */
[----:B------:R-:W-:Y:S01]  /*3620*/  IMAD.MOV.U32 R163, RZ, RZ, R21 ;  /* 0x000000ffffa37224 */ /* 0x000fe200078e0015 */
[----:B------:R-:W-:Y:S01]  /*3630*/  MOV R129, R161 ;  /* 0x000000a100817202 */ /* 0x000fe20000000f00 */
[----:B------:R-:W-:Y:S02]  /*3640*/  IMAD.MOV.U32 R164, RZ, RZ, R20 ;  /* 0x000000ffffa47224 */ /* 0x000fe400078e0014 */
[----:B------:R-:W-:Y:S01]  /*3650*/  IMAD.MOV.U32 R165, RZ, RZ, R19 ;  /* 0x000000ffffa57224 */ /* 0x000fe200078e0013 */
[----:B------:R-:W-:Y:S01]  /*3660*/  MOV R131, R163 ;  /* 0x000000a300837202 */ /* 0x000fe20000000f00 */
[----:B------:R-:W-:Y:S02]  /*3670*/  IMAD.MOV.U32 R166, RZ, RZ, R15 ;  /* 0x000000ffffa67224 */ /* 0x000fe400078e000f */
[----:B------:R-:W-:Y:S01]  /*3680*/  IMAD.MOV.U32 R10, RZ, RZ, R160 ;  /* 0x000000ffff0a7224 */ /* 0x000fe200078e00a0 */
[----:B------:R-:W-:Y:S01]  /*3690*/  MOV R99, R131 ;  /* 0x0000008300637202 */ /* 0x000fe20000000f00 */
[----:B------:R-:W-:-:S02]  /*36a0*/  IMAD.MOV.U32 R130, RZ, RZ, R162 ;  /* 0x000000ffff827224 */ /* 0x000fc400078e00a2 */
[----:B------:R-:W-:Y:S02]  /*36b0*/  IMAD.MOV.U32 R132, RZ, RZ, R164 ;  /* 0x000000ffff847224 */ /* 0x000fe400078e00a4 */
[----:B------:R-:W-:Y:S02]  /*36c0*/  IMAD.MOV.U32 R133, RZ, RZ, R165 ;  /* 0x000000ffff857224 */ /* 0x000fe400078e00a5 */
[----:B------:R-:W-:Y:S02]  /*36d0*/  IMAD.MOV.U32 R134, RZ, RZ, R166 ;  /* 0x000000ffff867224 */ /* 0x000fe400078e00a6 */
[----:B------:R-:W-:Y:S01]  /*36e0*/  IMAD.MOV.U32 R135, RZ, RZ, R167 ;  /* 0x000000ffff877224 */ /* 0x000fe200078e00a7 */
[----:B------:R-:W-:Y:S01]  /*36f0*/  MOV R167, R16 ;  /* 0x0000001000a77202 */ /* 0x000fe20000000f00 */
[----:B------:R-:W-:Y:S02]  /*3700*/  IMAD.MOV.U32 R160, RZ, RZ, R192 ;  /* 0x000000ffffa07224 */ /* 0x000fe400078e00c0 */
[----:B------:R-:W-:-:S02]  /*3710*/  IMAD.MOV.U32 R162, RZ, RZ, R235 ;  /* 0x000000ffffa27224 */ /* 0x000fc400078e00eb */
[----:B------:R-:W-:Y:S02]  /*3720*/  IMAD.MOV.U32 R163, RZ, RZ, R234 ;  /* 0x000000ffffa37224 */ /* 0x000fe400078e00ea */
[----:B------:R-:W-:Y:S02]  /*3730*/  IMAD.MOV.U32 R164, RZ, RZ, R233 ;  /* 0x000000ffffa47224 */ /* 0x000fe400078e00e9 */
[----:B------:R-:W-:Y:S02]  /*3740*/  IMAD.MOV.U32 R165, RZ, RZ, R232 ;  /* 0x000000ffffa57224 */ /* 0x000fe400078e00e8 */
[----:B------:R-:W-:Y:S02]  /*3750*/  IMAD.MOV.U32 R166, RZ, RZ, R23 ;  /* 0x000000ffffa67224 */ /* 0x000fe400078e0017 */
[----:B------:R-:W-:Y:S02]  /*3760*/  IMAD.MOV.U32 R192, RZ, RZ, R5 ;  /* 0x000000ffffc07224 */ /* 0x000fe400078e0005 */
[----:B------:R-:W-:-:S02]  /*3770*/  IMAD.MOV.U32 R193, RZ, RZ, R2 ;  /* 0x000000ffffc17224 */ /* 0x000fc400078e0002 */
[----:B------:R-:W-:Y:S02]  /*3780*/  IMAD.MOV.U32 R128, RZ, RZ, R160 ;  /* 0x000000ffff807224 */ /* 0x000fe400078e00a0 */
[----:B------:R-:W-:Y:S01]  /*3790*/  IMAD.MOV.U32 R103, RZ, RZ, R135 ;  /* 0x000000ffff677224 */ /* 0x000fe200078e0087 */
[----:B------:R-:W-:Y:S01]  /*37a0*/  MOV R135, R167 ;  /* 0x000000a700877202 */ /* 0x000fe20000000f00 */
[----:B------:R-:W-:Y:S02]  /*37b0*/  IMAD.MOV.U32 R160, RZ, RZ, R192 ;  /* 0x000000ffffa07224 */ /* 0x000fe400078e00c0 */
[----:B------:R-:W-:Y:S02]  /*37c0*/  IMAD.MOV.U32 R161, RZ, RZ, R193 ;  /* 0x000000ffffa17224 */ /* 0x000fe400078e00c1 */
[----:B------:R-:W-:Y:S01]  /*37d0*/  IMAD.MOV.U32 R192, RZ, RZ, R17 ;  /* 0x000000ffffc07224 */ /* 0x000fe200078e0011 */
[----:B------:R-:W-:Y:S02]  /*37e0*/  WARPGROUP.DEPBAR.LE gsb0, 0x0 ;  /* 0x00008000000079c5 */ /* 0x000fe40000010000 */
[----:B------:R-:W-:Y:S01]  /*37f0*/  IMAD.MOV.U32 R22, RZ, RZ, R64 ;  /* 0x000000ffff167224 */ /* 0x000fe200078e0040 */
[----:B------:R-:W-:Y:S01]  /*3800*/  MOV R19, R67 ;  /* 0x0000004300137202 */ /* 0x000fe20000000f00 */
[----:B------:R-:W-:-:S02]  /*3810*/  IMAD.MOV.U32 R21, RZ, RZ, R65 ;  /* 0x000000ffff157224 */ /* 0x000fc400078e0041 */
[----:B------:R-:W-:Y:S02]  /*3820*/  IMAD.MOV.U32 R20, RZ, RZ, R66 ;  /* 0x000000ffff147224 */ /* 0x000fe400078e0042 */
[----:B------:R-:W-:Y:S02]  /*3830*/  IMAD.MOV.U32 R15, RZ, RZ, R68 ;  /* 0x000000ffff0f7224 */ /* 0x000fe400078e0044 */
[----:B------:R-:W-:Y:S02]  /*3840*/  IMAD.MOV.U32 R14, RZ, RZ, R69 ;  /* 0x000000ffff0e7224 */ /* 0x000fe400078e0045 */
[----:B------:R-:W-:Y:S02]  /*3850*/  IMAD.MOV.U32 R13, RZ, RZ, R70 ;  /* 0x000000ffff0d7224 */ /* 0x000fe400078e0046 */
[----:B------:R-:W-:Y:S02]  /*3860*/  IMAD.MOV.U32 R12, RZ, RZ, R71 ;  /* 0x000000ffff0c7224 */ /* 0x000fe400078e0047 */
[----:B------:R-:W-:Y:S01]  /*3870*/  WARPGROUP.ARRIVE ;  /* 0x00000000000079c5 */ /* 0x000fe20000000000 */
[----:B------:R-:W-:-:S02]  /*3880*/  IMAD.MOV.U32 R167, RZ, RZ, R18 ;  /* 0x000000ffffa77224 */ /* 0x000fc400078e0012 */
[----:B------:R-:W-:Y:S02]  /*3890*/  IMAD.MOV.U32 R193, RZ, RZ, R11 ;  /* 0x000000ffffc17224 */ /* 0x000fe400078e000b */
[----:B------:R-:W-:Y:S01]  /*38a0*/  IMAD.MOV.U32 R98, RZ, RZ, R130 ;  /* 0x000000ffff627224 */ /* 0x000fe200078e0082 */
[----:B------:R-:W-:Y:S01]  /*38b0*/  HGMMA.64x16x16.F32 R64, gdesc[UR28], RZ, !UPT, gsb0 ;  /* 0x002000001c4079f0 */ /* 0x000fe2000c0008ff */
[----:B------:R-:W-:Y:S01]  /*38c0*/  IMAD.MOV.U32 R100, RZ, RZ, R132 ;  /* 0x000000ffff647224 */ /* 0x000fe200078e0084 */
[----:B------:R-:W-:Y:S01]  /*38d0*/  UMOV UR26, UR18 ;  /* 0x00000012001a7c82 */ /* 0x000fe20008000000 */
[----:B------:R-:W-:Y:S01]  /*38e0*/  IMAD.MOV.U32 R101, RZ, RZ, R133 ;  /* 0x000000ffff657224 */ /* 0x000fe200078e0085 */
[----:B------:R-:W-:Y:S01]  /*38f0*/  UIADD3 UR42, UR38, 0xc2, URZ ;  /* 0x000000c2262a7890 */ /* 0x000fe2000fffe03f */
[----:B------:R-:W-:Y:S01]  /*3900*/  IMAD.MOV.U32 R102, RZ, RZ, R134 ;  /* 0x000000ffff667224 */ /* 0x000fe200078e0086 */
[----:B------:R-:W-:Y:S01]  /*3910*/  UIADD3 UR46, UR38, 0x102, URZ ;  /* 0x00000102262e7890 */ /* 0x000fe2000fffe03f */
[----:B------:R-:W-:Y:S01]  /*3920*/  IMAD.MOV.U32 R130, RZ, RZ, R162 ;  /* 0x000000ffff827224 */ /* 0x000fe200078e00a2 */
[----:B------:R-:W-:Y:S01]  /*3930*/  UMOV UR31, UR47 ;  /* 0x0000002f001f7c82 */ /* 0x000fe20008000000 */
[----:B------:R-:W-:-:S02]  /*3940*/  IMAD.MOV.U32 R131, RZ, RZ, R163 ;  /* 0x000000ffff837224 */ /* 0x000fc400078e00a3 */
[----:B------:R-:W-:Y:S02]  /*3950*/  IMAD.MOV.U32 R132, RZ, RZ, R164 ;  /* 0x000000ffff847224 */ /* 0x000fe400078e00a4 */
[----:B------:R-:W-:Y:S01]  /*3960*/  IMAD.MOV.U32 R133, RZ, RZ, R165 ;  /* 0x000000ffff857224 */ /* 0x000fe200078e00a5 */
[----:B------:R-:W-:Y:S01]  /*3970*/  MOV R165, R228 ;  /* 0x000000e400a57202 */ /* 0x000fe20000000f00 */
[----:B------:R-:W-:Y:S02]  /*3980*/  IMAD.MOV.U32 R134, RZ, RZ, R166 ;  /* 0x000000ffff867224 */ /* 0x000fe400078e00a6 */
[----:B------:R-:W-:Y:S02]  /*3990*/  IMAD.MOV.U32 R162, RZ, RZ, R231 ;  /* 0x000000ffffa27224 */ /* 0x000fe400078e00e7 */
[----:B------:R-:W-:Y:S02]  /*39a0*/  IMAD.MOV.U32 R163, RZ, RZ, R230 ;  /* 0x000000ffffa37224 */ /* 0x000fe400078e00e6 */
[----:B------:R-:W-:-:S02]  /*39b0*/  IMAD.MOV.U32 R164, RZ, RZ, R229 ;  /* 0x000000ffffa47224 */ /* 0x000fc400078e00e5 */
[----:B------:R-:W-:Y:S01]  /*39c0*/  IMAD.MOV.U32 R166, RZ, RZ, R227 ;  /* 0x000000ffffa67224 */ /* 0x000fe200078e00e3 */
[----:B------:R-:W-:Y:S02]  /*39d0*/  WARPGROUP.DEPBAR.LE gsb0, 0x0 ;  /* 0x00008000000079c5 */ /* 0x000fe40000010000 */
[----:B------:R-:W-:Y:S01]  /*39e0*/  IMAD.MOV.U32 R16, RZ, RZ, R64 ;  /* 0x000000ffff107224 */ /* 0x000fe200078e0040 */
[----:B------:R-:W-:Y:S01]  /*39f0*/  MOV R235, R67 ;  /* 0x0000004300eb7202 */ /* 0x000fe20000000f00 */
[----:B------:R-:W-:Y:S02]  /*3a00*/  IMAD.MOV.U32 R5, RZ, RZ, R65 ;  /* 0x000000ffff057224 */ /* 0x000fe400078e0041 */
[----:B------:R-:W-:Y:S02]  /*3a10*/  IMAD.MOV.U32 R2, RZ, RZ, R66 ;  /* 0x000000ffff027224 */ /* 0x000fe400078e0042 */
[----:B------:R-:W-:Y:S02]  /*3a20*/  IMAD.MOV.U32 R234, RZ, RZ, R68 ;  /* 0x000000ffffea7224 */ /* 0x000fe400078e0044 */
[----:B------:R-:W-:-:S02]  /*3a30*/  IMAD.MOV.U32 R233, RZ, RZ, R69 ;  /* 0x000000ffffe97224 */ /* 0x000fc400078e0045 */
[----:B------:R-:W-:Y:S02]  /*3a40*/  IMAD.MOV.U32 R232, RZ, RZ, R70 ;  /* 0x000000ffffe87224 */ /* 0x000fe400078e0046 */
[----:B------:R-:W-:Y:S02]  /*3a50*/  IMAD.MOV.U32 R23, RZ, RZ, R71 ;  /* 0x000000ffff177224 */ /* 0x000fe400078e0047 */
[----:B------:R-:W-:-:S06]  /*3a60*/  WARPGROUP.ARRIVE ;  /* 0x00000000000079c5 */ /* 0x000fcc0000000000 */
[----:B------:R-:W-:Y:S03]  /*3a70*/  HGMMA.64x16x16.F32 R64, gdesc[UR12], RZ, !UPT, gsb0 ;  /* 0x002000000c4079f0 */ /* 0x000fe6000c0008ff */
[----:B------:R-:W-:Y:S02]  /*3a80*/  WARPGROUP.DEPBAR.LE gsb0, 0x0 ;  /* 0x00008000000079c5 */ /* 0x000fe40000010000 */
[----:B------:R-:W-:Y:S01]  /*3a90*/  IMAD.MOV.U32 R18, RZ, RZ, R70 ;  /* 0x000000ffff127224 */ /* 0x000fe200078e0046 */
[----:B------:R-:W-:Y:S01]  /*3aa0*/  MOV R17, R71 ;  /* 0x0000004700117202 */ /* 0x000fe20000000f00 */
[----:B------:R-:W-:Y:S01]  /*3ab0*/  IMAD.MOV.U32 R70, RZ, RZ, R128 ;  /* 0x000000ffff467224 */ /* 0x000fe200078e0080 */
[----:B------:R-:W-:Y:S01]  /*3ac0*/  MOV R228, R65 ;  /* 0x0000004100e47202 */ /* 0x000fe20000000f00 */
[----:B------:R-:W-:Y:S02]  /*3ad0*/  IMAD.MOV.U32 R71, RZ, RZ, R129 ;  /* 0x000000ffff477224 */ /* 0x000fe400078e0081 */
[----:B------:R-:W-:-:S02]  /*3ae0*/  IMAD.MOV.U32 R128, RZ, RZ, R160 ;  /* 0x000000ffff807224 */ /* 0x000fc400078e00a0 */
[----:B------:R-:W-:Y:S01]  /*3af0*/  IMAD.MOV.U32 R129, RZ, RZ, R161 ;  /* 0x000000ffff817224 */ /* 0x000fe200078e00a1 */
[----:B------:R-:W-:Y:S01]  /*3b00*/  MOV R161, R193 ;  /* 0x000000c100a17202 */ /* 0x000fe20000000f00 */
[----:B------:R-:W-:Y:S02]  /*3b10*/  IMAD.MOV.U32 R160, RZ, RZ, R192 ;  /* 0x000000ffffa07224 */ /* 0x000fe400078e00c0 */
[----:B------:R-:W2:Y:S01]  /*3b20*/  LDL.LU R192, [R1+0xb8] ;  /* 0x0000b80001c07983 */ /* 0x000ea20000300800 */
[----:B------:R-:W-:Y:S02]  /*3b30*/  IMAD.MOV.U32 R227, RZ, RZ, R64 ;  /* 0x000000ffffe37224 */ /* 0x000fe400078e0040 */
[----:B------:R-:W-:Y:S01]  /*3b40*/  IMAD.MOV.U32 R229, RZ, RZ, R66 ;  /* 0x000000ffffe57224 */ /* 0x000fe200078e0042 */
[----:B------:R-:W3:Y:S01]  /*3b50*/  LDL.LU R193, [R1+0xbc] ;  /* 0x0000bc0001c17983 */ /* 0x000ee20000300800 */
[----:B------:R-:W-:Y:S02]  /*3b60*/  IMAD.MOV.U32 R230, RZ, RZ, R67 ;  /* 0x000000ffffe67224 */ /* 0x000fe400078e0043 */
[----:B------:R-:W-:-:S02]  /*3b70*/  IMAD.MOV.U32 R231, RZ, RZ, R68 ;  /* 0x000000ffffe77224 */ /* 0x000fc400078e0044 */
[----:B------:R-:W-:Y:S01]  /*3b80*/  IMAD.MOV.U32 R11, RZ, RZ, R69 ;  /* 0x000000ffff0b7224 */ /* 0x000fe200078e0045 */
[----:B------:R-:W-:Y:S01]  /*3b90*/  MOV R69, R103 ;  /* 0x0000006700457202 */ /* 0x000fe20000000f00 */
[----:B------:R-:W-:Y:S02]  /*3ba0*/  IMAD.MOV.U32 R64, RZ, RZ, R98 ;  /* 0x000000ffff407224 */ /* 0x000fe400078e0062 */
[----:B------:R-:W-:Y:S02]  /*3bb0*/  IMAD.MOV.U32 R65, RZ, RZ, R99 ;  /* 0x000000ffff417224 */ /* 0x000fe400078e0063 */
[----:B------:R-:W-:Y:S02]  /*3bc0*/  IMAD.MOV.U32 R66, RZ, RZ, R100 ;  /* 0x000000ffff427224 */ /* 0x000fe400078e0064 */
[----:B------:R-:W-:Y:S01]  /*3bd0*/  IMAD.MOV.U32 R67, RZ, RZ, R101 ;  /* 0x000000ffff437224 */ /* 0x000fe200078e0065 */
[----:B------:R-:W-:Y:S01]  /*3be0*/  MOV R101, R133 ;  /* 0x0000008500657202 */ /* 0x000fe20000000f00 */
[----:B------:R-:W-:-:S02]  /*3bf0*/  IMAD.MOV.U32 R68, RZ, RZ, R102 ;  /* 0x000000ffff447224 */ /* 0x000fc400078e0066 */
[----:B------:R-:W-:Y:S02]  /*3c00*/  IMAD.MOV.U32 R98, RZ, RZ, R130 ;  /* 0x000000ffff627224 */ /* 0x000fe400078e0082 */
[----:B------:R-:W-:Y:S01]  /*3c10*/  IMAD.MOV.U32 R99, RZ, RZ, R131 ;  /* 0x000000ffff637224 */ /* 0x000fe200078e0083 */
[----:B------:R-:W-:Y:S01]  /*3c20*/  MOV R131, R163 ;  /* 0x000000a300837202 */ /* 0x000fe20000000f00 */
[----:B------:R-:W-:Y:S02]  /*3c30*/  IMAD.MOV.U32 R130, RZ, RZ, R162 ;  /* 0x000000ffff827224 */ /* 0x000fe400078e00a2 */
[----:B------:R-:W-:Y:S02]  /*3c40*/  IMAD.MOV.U32 R100, RZ, RZ, R132 ;  /* 0x000000ffff647224 */ /* 0x000fe400078e0084 */
[----:B------:R-:W-:Y:S01]  /*3c50*/  IMAD.MOV.U32 R162, RZ, RZ, R194 ;  /* 0x000000ffffa27224 */ /* 0x000fe200078e00c2 */
[----:B------:R-:W-:Y:S01]  /*3c60*/  WARPGROUP.ARRIVE ;  /* 0x00000000000079c5 */ /* 0x000fe20000000000 */
[----:B------:R-:W-:Y:S01]  /*3c70*/  IMAD.MOV.U32 R132, RZ, RZ, R164 ;  /* 0x000000ffff847224 */ /* 0x000fe200078e00a4 */
[----:B------:R-:W4:Y:S01]  /*3c80*/  LDL.LU R194, [R1+0x20] ;  /* 0x0000200001c27983 */ /* 0x000f220000300800 */
[----:B------:R-:W-:-:S02]  /*3c90*/  IMAD.MOV.U32 R163, RZ, RZ, R195 ;  /* 0x000000ffffa37224 */ /* 0x000fc400078e00c3 */
[----:B------:R-:W-:Y:S01]  /*3ca0*/  IMAD.MOV.U32 R102, RZ, RZ, R134 ;  /* 0x000000ffff667224 */ /* 0x000fe200078e0086 */
[----:B------:R-:W4:Y:S01]  /*3cb0*/  LDL.LU R195, [R1+0x24] ;  /* 0x0000240001c37983 */ /* 0x000f220000300800 */
[----:B------:R-:W-:Y:S01]  /*3cc0*/  IMAD.MOV.U32 R133, RZ, RZ, R165 ;  /* 0x000000ffff857224 */ /* 0x000fe200078e00a5 */
[----:B------:R-:W-:Y:S01]  /*3cd0*/  HGMMA.64x16x16.F32 R64, gdesc[UR8], R64, gsb0 ;  /* 0x00200000084079f0 */ /* 0x000fe20008000840 */
[----:B------:R-:W-:Y:S02]  /*3ce0*/  IMAD.MOV.U32 R164, RZ, RZ, R196 ;  /* 0x000000ffffa47224 */ /* 0x000fe400078e00c4 */
[----:B------:R-:W-:Y:S01]  /*3cf0*/  IMAD.MOV.U32 R103, RZ, RZ, R135 ;  /* 0x000000ffff677224 */ /* 0x000fe200078e0087 */
[----:B------:R-:W4:Y:S01]  /*3d00*/  LDL.LU R196, [R1+0x28] ;  /* 0x0000280001c47983 */ /* 0x000f220000300800 */
[----:B------:R-:W-:Y:S02]  /*3d10*/  IMAD.MOV.U32 R134, RZ, RZ, R166 ;  /* 0x000000ffff867224 */ /* 0x000fe400078e00a6 */
[----:B------:R-:W-:-:S02]  /*3d20*/  IMAD.MOV.U32 R165, RZ, RZ, R197 ;  /* 0x000000ffffa57224 */ /* 0x000fc400078e00c5 */
[----:B------:R-:W-:Y:S01]  /*3d30*/  IMAD.MOV.U32 R135, RZ, RZ, R167 ;  /* 0x000000ffff877224 */ /* 0x000fe200078e00a7 */
[----:B------:R-:W4:Y:S01]  /*3d40*/  LDL.LU R197, [R1+0x2c] ;  /* 0x00002c0001c57983 */ /* 0x000f220000300800 */
[----:B------:R-:W-:Y:S01]  /*3d50*/  IMAD.MOV.U32 R166, RZ, RZ, R198 ;  /* 0x000000ffffa67224 */ /* 0x000fe200078e00c6 */
[----:B------:R-:W-:Y:S02]  /*3d60*/  MOV R167, R199 ;  /* 0x000000c700a77202 */ /* 0x000fe40000000f00 */
[----:B------:R-:W4:Y:S04]  /*3d70*/  LDL.LU R198, [R1+0x30] ;  /* 0x0000300001c67983 */ /* 0x000f280000300800 */
[----:B------:R-:W4:Y:S01]  /*3d80*/  LDL.LU R199, [R1+0x34] ;  /* 0x0000340001c77983 */ /* 0x000f220000300800 */
[----:B------:R-:W-:-:S03]  /*3d90*/  WARPGROUP.DEPBAR.LE gsb0, 0x0 ;  /* 0x00008000000079c5 */ /* 0x000fc60000010000 */
[----:B------:R-:W-:Y:S04]  /*3da0*/  STL.64 [R1+0x220], R64 ;  /* 0x0002204001007387 */ /* 0x000fe80000100a00 */
[----:B------:R-:W-:Y:S04]  /*3db0*/  STL.64 [R1+0x228], R66 ;  /* 0x0002284201007387 */ /* 0x000fe80000100a00 */
[----:B------:R-:W-:Y:S04]  /*3dc0*/  STL.64 [R1+0x230], R68 ;  /* 0x0002304401007387 */ /* 0x000fe80000100a00 */
[----:B------:R0:W-:Y:S02]  /*3dd0*/  STL.64 [R1+0x238], R70 ;  /* 0x0002384601007387 */ /* 0x0001e40000100a00 */
[----:B0-----:R-:W-:-:S02]  /*3de0*/  IMAD.MOV.U32 R70, RZ, RZ, R128 ;  /* 0x000000ffff467224 */ /* 0x001fc400078e0080 */
[----:B------:R-:W-:Y:S02]  /*3df0*/  IMAD.MOV.U32 R71, RZ, RZ, R129 ;  /* 0x000000ffff477224 */ /* 0x000fe400078e0081 */
[----:B------:R-:W-:Y:S02]  /*3e00*/  IMAD.MOV.U32 R128, RZ, RZ, R160 ;  /* 0x000000ffff807224 */ /* 0x000fe400078e00a0 */
[----:B------:R-:W-:Y:S02]  /*3e10*/  IMAD.MOV.U32 R129, RZ, RZ, R161 ;  /* 0x000000ffff817224 */ /* 0x000fe400078e00a1 */
[----:B--2---:R-:W-:Y:S02]  /*3e20*/  IMAD.MOV.U32 R160, RZ, RZ, R192 ;  /* 0x000000ffffa07224 */ /* 0x004fe400078e00c0 */
[----:B------:R-:W2:Y:S01]  /*3e30*/  LDL.LU R192, [R1+0x38] ;  /* 0x0000380001c07983 */ /* 0x000ea20000300800 */
[----:B---3--:R-:W-:-:S03]  /*3e40*/  MOV R161, R193 ;  /* 0x000000c100a17202 */ /* 0x008fc60000000f00 */
[----:B------:R-:W3:Y:S01]  /*3e50*/  LDL.LU R193, [R1+0x3c] ;  /* 0x00003c0001c17983 */ /* 0x000ee20000300800 */
[----:B------:R-:W-:Y:S01]  /*3e60*/  IMAD.MOV.U32 R64, RZ, RZ, R98 ;  /* 0x000000ffff407224 */ /* 0x000fe200078e0062 */
[----:B------:R-:W-:Y:S01]  /*3e70*/  MOV R69, R103 ;  /* 0x0000006700457202 */ /* 0x000fe20000000f00 */
[----:B------:R-:W-:Y:S02]  /*3e80*/  IMAD.MOV.U32 R65, RZ, RZ, R99 ;  /* 0x000000ffff417224 */ /* 0x000fe400078e0063 */
[----:B------:R-:W-:Y:S02]  /*3e90*/  IMAD.MOV.U32 R66, RZ, RZ, R100 ;  /* 0x000000ffff427224 */ /* 0x000fe400078e0064 */
[----:B------:R-:W-:Y:S02]  /*3ea0*/  IMAD.MOV.U32 R67, RZ, RZ, R101 ;  /* 0x000000ffff437224 */ /* 0x000fe400078e0065 */
[----:B------:R-:W-:-:S06]  /*3eb0*/  IMAD.MOV.U32 R68, RZ, RZ, R102 ;  /* 0x000000ffff447224 */ /* 0x000fcc00078e0066 */
[----:B------:R-:W-:-:S06]  /*3ec0*/  WARPGROUP.ARRIVE ;  /* 0x00000000000079c5 */ /* 0x000fcc0000000000 */
[----:B------:R-:W-:Y:S01]  /*3ed0*/  HGMMA.64x16x16.F32 R64, gdesc[UR24], R64, gsb0 ;  /* 0x00200000184079f0 */ /* 0x000fe20008000840 */
[----:B------:R-:W-:Y:S02]  /*3ee0*/  IMAD.MOV.U32 R98, RZ, RZ, R130 ;  /* 0x000000ffff627224 */ /* 0x000fe400078e0082 */
[----:B------:R-:W-:Y:S01]  /*3ef0*/  IMAD.MOV.U32 R99, RZ, RZ, R131 ;  /* 0x000000ffff637224 */ /* 0x000fe200078e0083 */
[----:B------:R-:W-:Y:S01]  /*3f00*/  MOV R131, R163 ;  /* 0x000000a300837202 */ /* 0x000fe20000000f00 */
[----:B------:R-:W-:Y:S01]  /*3f10*/  IMAD.MOV.U32 R130, RZ, RZ, R162 ;  /* 0x000000ffff827224 */ /* 0x000fe200078e00a2 */
[----:B------:R-:W-:Y:S01]  /*3f20*/  MOV R101, R133 ;  /* 0x0000008500657202 */ /* 0x000fe20000000f00 */
[----:B------:R-:W-:Y:S02]  /*3f30*/  IMAD.MOV.U32 R100, RZ, RZ, R132 ;  /* 0x000000ffff647224 */ /* 0x000fe400078e0084 */
[----:B----4-:R-:W-:Y:S02]  /*3f40*/  IMAD.MOV.U32 R162, RZ, RZ, R194 ;  /* 0x000000ffffa27224 */ /* 0x010fe400078e00c2 */
[----:B------:R-:W-:-:S02]  /*3f50*/  IMAD.MOV.U32 R132, RZ, RZ, R164 ;  /* 0x000000ffff847224 */ /* 0x000fc400078e00a4 */
[----:B------:R-:W-:Y:S02]  /*3f60*/  IMAD.MOV.U32 R163, RZ, RZ, R195 ;  /* 0x000000ffffa37224 */ /* 0x000fe400078e00c3 */
[----:B------:R-:W-:Y:S02]  /*3f70*/  IMAD.MOV.U32 R194, RZ, RZ, R112 ;  /* 0x000000ffffc27224 */ /* 0x000fe400078e0070 */
[----:B------:R-:W-:Y:S01]  /*3f80*/  IMAD.MOV.U32 R102, RZ, RZ, R134 ;  /* 0x000000ffff667224 */ /* 0x000fe200078e0086 */
[----:B------:R-:W4:Y:S01]  /*3f90*/  LDL.LU R112, [R1+0x4e4] ;  /* 0x0004e40001707983 */ /* 0x000f220000300800 */
[----:B------:R-:W-:Y:S02]  /*3fa0*/  IMAD.MOV.U32 R133, RZ, RZ, R165 ;  /* 0x000000ffff857224 */ /* 0x000fe400078e00a5 */
[----:B------:R-:W-:Y:S02]  /*3fb0*/  IMAD.MOV.U32 R164, RZ, RZ, R196 ;  /* 0x000000ffffa47224 */ /* 0x000fe400078e00c4 */
[----:B------:R-:W-:-:S02]  /*3fc0*/  IMAD.MOV.U32 R195, RZ, RZ, R113 ;  /* 0x000000ffffc37224 */ /* 0x000fc400078e0071 */
[----:B------:R-:W-:Y:S01]  /*3fd0*/  IMAD.MOV.U32 R103, RZ, RZ, R135 ;  /* 0x000000ffff677224 */ /* 0x000fe200078e0087 */
[----:B------:R-:W4:Y:S01]  /*3fe0*/  LDL.LU R113, [R1+0x4e0] ;  /* 0x0004e00001717983 */ /* 0x000f220000300800 */
[----:B------:R-:W-:Y:S02]  /*3ff0*/  IMAD.MOV.U32 R134, RZ, RZ, R166 ;  /* 0x000000ffff867224 */ /* 0x000fe400078e00a6 */
[----:B------:R-:W-:Y:S02]  /*4000*/  IMAD.MOV.U32 R165, RZ, RZ, R197 ;  /* 0x000000ffffa57224 */ /* 0x000fe400078e00c5 */
[----:B------:R-:W-:Y:S02]  /*4010*/  IMAD.MOV.U32 R196, RZ, RZ, R114 ;  /* 0x000000ffffc47224 */ /* 0x000fe400078e0072 */
[----:B------:R-:W-:Y:S01]  /*4020*/  IMAD.MOV.U32 R135, RZ, RZ, R167 ;  /* 0x000000ffff877224 */ /* 0x000fe200078e00a7 */
[----:B------:R-:W4:Y:S01]  /*4030*/  LDL.LU R114, [R1+0x4dc] ;  /* 0x0004dc0001727983 */ /* 0x000f220000300800 */
[----:B------:R-:W-:Y:S01]  /*4040*/  IMAD.MOV.U32 R166, RZ, RZ, R198 ;  /* 0x000000ffffa67224 */ /* 0x000fe200078e00c6 */
[----:B------:R-:W-:Y:S01]  /*4050*/  MOV R167, R199 ;  /* 0x000000c700a77202 */ /* 0x000fe20000000f00 */
[----:B------:R-:W-:Y:S01]  /*4060*/  IMAD.MOV.U32 R197, RZ, RZ, R115 ;  /* 0x000000ffffc57224 */ /* 0x000fe200078e0073 */
[----:B------:R-:W-:Y:S01]  /*4070*/  MOV R199, R117 ;  /* 0x0000007500c77202 */ /* 0x000fe20000000f00 */
[----:B------:R-:W4:Y:S01]  /*4080*/  LDL.LU R115, [R1+0x4d8] ;  /* 0x0004d80001737983 */ /* 0x000f220000300800 */
[----:B------:R-:W-:-:S03]  /*4090*/  IMAD.MOV.U32 R198, RZ, RZ, R116 ;  /* 0x000000ffffc67224 */ /* 0x000fc600078e0074 */
[----:B------:R-:W4:Y:S04]  /*40a0*/  LDL.LU R116, [R1+0x4d4] ;  /* 0x0004d40001747983 */ /* 0x000f280000300800 */
[----:B------:R-:W4:Y:S01]  /*40b0*/  LDL.LU R117, [R1+0x4d0] ;  /* 0x0004d00001757983 */ /* 0x000f220000300800 */
[----:B------:R-:W-:-:S03]  /*40c0*/  WARPGROUP.DEPBAR.LE gsb0, 0x0 ;  /* 0x00008000000079c5 */ /* 0x000fc60000010000 */
[----:B------:R0:W-:Y:S04]  /*40d0*/  STL.64 [R1+0x1a0], R64 ;  /* 0x0001a04001007387 */ /* 0x0001e80000100a00 */
[----:B------:R1:W-:Y:S04]  /*40e0*/  STL.64 [R1+0x1a8], R66 ;  /* 0x0001a84201007387 */ /* 0x0003e80000100a00 */
[----:B------:R1:W-:Y:S04]  /*40f0*/  STL.64 [R1+0x1b0], R68 ;  /* 0x0001b04401007387 */ /* 0x0003e80000100a00 */
[----:B------:R1:W-:Y:S01]  /*4100*/  STL.64 [R1+0x1b8], R70 ;  /* 0x0001b84601007387 */ /* 0x0003e20000100a00 */
[----:B0-----:R-:W-:-:S02]  /*4110*/  IMAD.MOV.U32 R64, RZ, RZ, R98 ;  /* 0x000000ffff407224 */ /* 0x001fc400078e0062 */
[----:B------:R-:W-:Y:S02]  /*4120*/  IMAD.MOV.U32 R65, RZ, RZ, R99 ;  /* 0x000000ffff417224 */ /* 0x000fe400078e0063 */
[----:B-1----:R-:W-:Y:S02]  /*4130*/  IMAD.MOV.U32 R66, RZ, RZ, R100 ;  /* 0x000000ffff427224 */ /* 0x002fe400078e0064 */
[----:B------:R-:W-:Y:S01]  /*4140*/  IMAD.MOV.U32 R67, RZ, RZ, R101 ;  /* 0x000000ffff437224 */ /* 0x000fe200078e0065 */
[----:B------:R-:W-:Y:S01]  /*4150*/  MOV R69, R103 ;  /* 0x0000006700457202 */ /* 0x000fe20000000f00 */
[----:B------:R-:W-:Y:S02]  /*4160*/  IMAD.MOV.U32 R68, RZ, RZ, R102 ;  /* 0x000000ffff447224 */ /* 0x000fe400078e0066 */
[----:B------:R-:W-:Y:S02]  /*4170*/  IMAD.MOV.U32 R70, RZ, RZ, R128 ;  /* 0x000000ffff467224 */ /* 0x000fe400078e0080 */
[----:B------:R-:W-:-:S06]  /*4180*/  IMAD.MOV.U32 R71, RZ, RZ, R129 ;  /* 0x000000ffff477224 */ /* 0x000fcc00078e0081 */
[----:B------:R-:W-:-:S06]  /*4190*/  WARPGROUP.ARRIVE ;  /* 0x00000000000079c5 */ /* 0x000fcc0000000000 */
[----:B------:R-:W-:Y:S01]  /*41a0*/  HGMMA.64x16x16.F32 R64, gdesc[UR32], R64, gsb0 ;  /* 0x00200000204079f0 */ /* 0x000fe20008000840 */
[----:B------:R-:W-:Y:S02]  /*41b0*/  IMAD.MOV.U32 R128, RZ, RZ, R160 ;  /* 0x000000ffff807224 */ /* 0x000fe400078e00a0 */
[----:B------:R-:W-:Y:S02]  /*41c0*/  IMAD.MOV.U32 R98, RZ, RZ, R130 ;  /* 0x000000ffff627224 */ /* 0x000fe400078e0082 */
[----:B------:R-:W-:Y:S02]  /*41d0*/  IMAD.MOV.U32 R129, RZ, RZ, R161 ;  /* 0x000000ffff817224 */ /* 0x000fe400078e00a1 */
[----:B------:R-:W-:Y:S01]  /*41e0*/  IMAD.MOV.U32 R99, RZ, RZ, R131 ;  /* 0x000000ffff637224 */ /* 0x000fe200078e0083 */
[----:B------:R-:W-:Y:S01]  /*41f0*/  MOV R131, R163 ;  /* 0x000000a300837202 */ /* 0x000fe20000000f00 */
        /* <DEDUP_REMOVED lines=10> */
[----:B------:R-:W-:Y:S02]  /*42a0*/  IMAD.MOV.U32 R195, RZ, RZ, R145 ;  /* 0x000000ffffc37224 */ /* 0x000fe400078e0091 */
[----:B------:R-:W-:Y:S02]  /*42b0*/  IMAD.MOV.U32 R103, RZ, RZ, R135 ;  /* 0x000000ffff677224 */ /* 0x000fe400078e0087 */
[----:B------:R-:W-:Y:S02]  /*42c0*/  IMAD.MOV.U32 R134, RZ, RZ, R166 ;  /* 0x000000ffff867224 */ /* 0x000fe400078e00a6 */
[----:B------:R-:W-:Y:S01]  /*42d0*/  IMAD.MOV.U32 R165, RZ, RZ, R197 ;  /* 0x000000ffffa57224 */ /* 0x000fe200078e00c5 */
[----:B------:R-:W-:Y:S01]  /*42e0*/  MOV R197, R147 ;  /* 0x0000009300c57202 */ /* 0x000fe20000000f00 */
[----:B------:R-:W-:-:S02]  /*42f0*/  IMAD.MOV.U32 R196, RZ, RZ, R146 ;  /* 0x000000ffffc47224 */ /* 0x000fc400078e0092 */
[----:B------:R-:W-:Y:S01]  /*4300*/  IMAD.MOV.U32 R135, RZ, RZ, R167 ;  /* 0x000000ffff877224 */ /* 0x000fe200078e00a7 */
[----:B------:R-:W-:Y:S01]  /*4310*/  MOV R167, R199 ;  /* 0x000000c700a77202 */ /* 0x000fe20000000f00 */
[----:B------:R-:W-:Y:S02]  /*4320*/  IMAD.MOV.U32 R166, RZ, RZ, R198 ;  /* 0x000000ffffa67224 */ /* 0x000fe400078e00c6 */
[----:B------:R-:W-:Y:S02]  /*4330*/  IMAD.MOV.U32 R198, RZ, RZ, R148 ;  /* 0x000000ffffc67224 */ /* 0x000fe400078e0094 */
[----:B------:R-:W-:Y:S01]  /*4340*/  IMAD.MOV.U32 R199, RZ, RZ, R149 ;  /* 0x000000ffffc77224 */ /* 0x000fe200078e0095 */
[----:B------:R-:W-:Y:S02]  /*4350*/  WARPGROUP.DEPBAR.LE gsb0, 0x0 ;  /* 0x00008000000079c5 */ /* 0x000fe40000010000 */
[----:B------:R-:W-:Y:S01]  /*4360*/  UMOV UR47, 0x80000020 ;  /* 0x80000020002f7882 */ /* 0x000fe20000000000 */
[----:B--2---:R-:W-:-:S02]  /*4370*/  IMAD.MOV.U32 R160, RZ, RZ, R192 ;  /* 0x000000ffffa07224 */ /* 0x004fc400078e00c0 */
[----:B------:R-:W-:Y:S01]  /*4380*/  IMAD.MOV.U32 R192, RZ, RZ, R118 ;  /* 0x000000ffffc07224 */ /* 0x000fe200078e0076 */
[----:B---3--:R-:W-:Y:S01]  /*4390*/  MOV R161, R193 ;  /* 0x000000c100a17202 */ /* 0x008fe20000000f00 */
[----:B------:R-:W4:Y:S01]  /*43a0*/  LDL.LU R118, [R1+0x4cc] ;  /* 0x0004cc0001767983 */ /* 0x000f220000300800 */
[----:B------:R-:W-:-:S03]  /*43b0*/  IMAD.MOV.U32 R193, RZ, RZ, R119 ;  /* 0x000000ffffc17224 */ /* 0x000fc600078e0077 */
[----:B------:R-:W4:Y:S04]  /*43c0*/  LDL.LU R119, [R1+0x4c8] ;  /* 0x0004c80001777983 */ /* 0x000f280000300800 */
[----:B------:R-:W2:Y:S04]  /*43d0*/  LDL.LU R144, [R1+0x4c4] ;  /* 0x0004c40001907983 */ /* 0x000ea80000300800 */
[----:B------:R-:W2:Y:S04]  /*43e0*/  LDL.LU R145, [R1+0x4c0] ;  /* 0x0004c00001917983 */ /* 0x000ea80000300800 */
[----:B------:R-:W2:Y:S04]  /*43f0*/  LDL.LU R146, [R1+0x4bc] ;  /* 0x0004bc0001927983 */ /* 0x000ea80000300800 */
[----:B------:R-:W2:Y:S04]  /*4400*/  LDL.LU R147, [R1+0x4b8] ;  /* 0x0004b80001937983 */ /* 0x000ea80000300800 */
[----:B------:R-:W2:Y:S04]  /*4410*/  LDL.LU R148, [R1+0x4b4] ;  /* 0x0004b40001947983 */ /* 0x000ea80000300800 */
[----:B------:R-:W2:Y:S04]  /*4420*/  LDL.LU R149, [R1+0x4b0] ;  /* 0x0004b00001957983 */ /* 0x000ea80000300800 */
[----:B------:R0:W-:Y:S04]  /*4430*/  STL.64 [R1+0x120], R64 ;  /* 0x0001204001007387 */ /* 0x0001e80000100a00 */
[----:B------:R1:W-:Y:S04]  /*4440*/  STL.64 [R1+0x128], R66 ;  /* 0x0001284201007387 */ /* 0x0003e80000100a00 */
[----:B------:R3:W-:Y:S04]  /*4450*/  STL.64 [R1+0x130], R68 ;  /* 0x0001304401007387 */ /* 0x0007e80000100a00 */
[----:B------:R3:W-:Y:S01]  /*4460*/  STL.64 [R1+0x138], R70 ;  /* 0x0001384601007387 */ /* 0x0007e20000100a00 */
[----:B0-----:R-:W-:-:S02]  /*4470*/  IMAD.MOV.U32 R64, RZ, RZ, R98 ;  /* 0x000000ffff407224 */ /* 0x001fc400078e0062 */
[----:B------:R-:W-:Y:S01]  /*4480*/  IMAD.MOV.U32 R65, RZ, RZ, R99 ;  /* 0x000000ffff417224 */ /* 0x000fe200078e0063 */
[----:B-1----:R-:W-:Y:S01]  /*4490*/  MOV R67, R101 ;  /* 0x0000006500437202 */ /* 0x002fe20000000f00 */
[----:B------:R-:W-:Y:S02]  /*44a0*/  IMAD.MOV.U32 R66, RZ, RZ, R100 ;  /* 0x000000ffff427224 */ /* 0x000fe400078e0064 */
[----:B---3--:R-:W-:Y:S02]  /*44b0*/  IMAD.MOV.U32 R68, RZ, RZ, R102 ;  /* 0x000000ffff447224 */ /* 0x008fe400078e0066 */
[----:B------:R-:W-:Y:S02]  /*44c0*/  IMAD.MOV.U32 R69, RZ, RZ, R103 ;  /* 0x000000ffff457224 */ /* 0x000fe400078e0067 */
[----:B------:R-:W-:Y:S02]  /*44d0*/  IMAD.MOV.U32 R70, RZ, RZ, R128 ;  /* 0x000000ffff467224 */ /* 0x000fe400078e0080 */
[----:B------:R-:W-:-:S06]  /*44e0*/  IMAD.MOV.U32 R71, RZ, RZ, R129 ;  /* 0x000000ffff477224 */ /* 0x000fcc00078e0081 */
[----:B------:R-:W-:-:S06]  /*44f0*/  WARPGROUP.ARRIVE ;  /* 0x00000000000079c5 */ /* 0x000fcc0000000000 */
[----:B------:R-:W-:Y:S01]  /*4500*/  HGMMA.64x16x16.F32 R64, gdesc[UR40], R64, gsb0 ;  /* 0x00200000284079f0 */ /* 0x000fe20008000840 */
[----:B------:R-:W-:Y:S01]  /*4510*/  IMAD.MOV.U32 R128, RZ, RZ, R160 ;  /* 0x000000ffff807224 */ /* 0x000fe200078e00a0 */
[----:B------:R-:W-:Y:S01]  /*4520*/  MOV R129, R161 ;  /* 0x000000a100817202 */ /* 0x000fe20000000f00 */
[----:B------:R-:W-:Y:S01]  /*4530*/  IMAD.MOV.U32 R160, RZ, RZ, R192 ;  /* 0x000000ffffa07224 */ /* 0x000fe200078e00c0 */
[----:B------:R-:W-:Y:S01]  /*4540*/  MOV R99, R131 ;  /* 0x0000008300637202 */ /* 0x000fe20000000f00 */
[----:B------:R-:W-:Y:S02]  /*4550*/  IMAD.MOV.U32 R98, RZ, RZ, R130 ;  /* 0x000000ffff627224 */ /* 0x000fe400078e0082 */
[----:B------:R-:W-:Y:S02]  /*4560*/  IMAD.MOV.U32 R161, RZ, RZ, R193 ;  /* 0x000000ffffa17224 */ /* 0x000fe400078e00c1 */
[----:B------:R-:W-:Y:S02]  /*4570*/  IMAD.MOV.U32 R192, RZ, RZ, R150 ;  /* 0x000000ffffc07224 */ /* 0x000fe400078e0096 */
[----:B------:R-:W-:Y:S01]  /*4580*/  IMAD.MOV.U32 R130, RZ, RZ, R194 ;  /* 0x000000ffff827224 */ /* 0x000fe200078e00c2 */
[----:B------:R-:W2:Y:S01]  /*4590*/  LDL.LU R150, [R1+0x4ac] ;  /* 0x0004ac0001967983 */ /* 0x000ea20000300800 */
[----:B------:R-:W-:-:S02]  /*45a0*/  IMAD.MOV.U32 R193, RZ, RZ, R151 ;  /* 0x000000ffffc17224 */ /* 0x000fc400078e0097 */
[----:B------:R-:W-:Y:S01]  /*45b0*/  IMAD.MOV.U32 R100, RZ, RZ, R132 ;  /* 0x000000ffff647224 */ /* 0x000fe200078e0084 */
[----:B------:R-:W2:Y:S01]  /*45c0*/  LDL.LU R151, [R1+0x4a8] ;  /* 0x0004a80001977983 */ /* 0x000ea20000300800 */
[----:B------:R-:W-:Y:S01]  /*45d0*/  IMAD.MOV.U32 R131, RZ, RZ, R195 ;  /* 0x000000ffff837224 */ /* 0x000fe200078e00c3 */
[----:B------:R-:W-:Y:S01]  /*45e0*/  MOV R195, R177 ;  /* 0x000000b100c37202 */ /* 0x000fe20000000f00 */
[----:B------:R-:W-:Y:S02]  /*45f0*/  IMAD.MOV.U32 R194, RZ, RZ, R176 ;  /* 0x000000ffffc27224 */ /* 0x000fe400078e00b0 */
[----:B------:R-:W-:Y:S01]  /*4600*/  IMAD.MOV.U32 R101, RZ, RZ, R133 ;  /* 0x000000ffff657224 */ /* 0x000fe200078e0085 */
[----:B------:R-:W3:Y:S01]  /*4610*/  LDL.LU R176, [R1+0x4a4] ;  /* 0x0004a40001b07983 */ /* 0x000ee20000300800 */
[----:B------:R-:W-:Y:S01]  /*4620*/  IMAD.MOV.U32 R132, RZ, RZ, R196 ;  /* 0x000000ffff847224 */ /* 0x000fe200078e00c4 */
[----:B------:R-:W-:Y:S01]  /*4630*/  MOV R133, R197 ;  /* 0x000000c500857202 */ /* 0x000fe20000000f00 */
[----:B------:R-:W-:Y:S01]  /*4640*/  IMAD.MOV.U32 R102, RZ, RZ, R134 ;  /* 0x000000ffff667224 */ /* 0x000fe200078e0086 */
[----:B------:R-:W3:Y:S01]  /*4650*/  LDL.LU R177, [R1+0x4a0] ;  /* 0x0004a00001b17983 */ /* 0x000ee20000300800 */
[----:B------:R-:W-:-:S02]  /*4660*/  IMAD.MOV.U32 R196, RZ, RZ, R178 ;  /* 0x000000ffffc47224 */ /* 0x000fc400078e00b2 */
[----:B------:R-:W-:Y:S01]  /*4670*/  IMAD.MOV.U32 R103, RZ, RZ, R135 ;  /* 0x000000ffff677224 */ /* 0x000fe200078e0087 */
[----:B------:R-:W3:Y:S01]  /*4680*/  LDL.LU R178, [R1+0x49c] ;  /* 0x00049c0001b27983 */ /* 0x000ee20000300800 */
[----:B------:R-:W-:Y:S02]  /*4690*/  IMAD.MOV.U32 R134, RZ, RZ, R198 ;  /* 0x000000ffff867224 */ /* 0x000fe400078e00c6 */
[----:B------:R-:W-:Y:S02]  /*46a0*/  IMAD.MOV.U32 R197, RZ, RZ, R179 ;  /* 0x000000ffffc57224 */ /* 0x000fe400078e00b3 */
[----:B------:R-:W-:Y:S01]  /*46b0*/  IMAD.MOV.U32 R135, RZ, RZ, R199 ;  /* 0x000000ffff877224 */ /* 0x000fe200078e00c7 */
[----:B------:R-:W3:Y:S01]  /*46c0*/  LDL.LU R179, [R1+0x498] ;  /* 0x0004980001b37983 */ /* 0x000ee20000300800 */
[----:B------:R-:W-:Y:S02]  /*46d0*/  IMAD.MOV.U32 R198, RZ, RZ, R180 ;  /* 0x000000ffffc67224 */ /* 0x000fe400078e00b4 */
[----:B------:R-:W-:Y:S01]  /*46e0*/  IMAD.MOV.U32 R199, RZ, RZ, R181 ;  /* 0x000000ffffc77224 */ /* 0x000fe200078e00b5 */
[----:B------:R-:W3:Y:S04]  /*46f0*/  LDL.LU R180, [R1+0x494] ;  /* 0x0004940001b47983 */ /* 0x000ee80000300800 */
[----:B------:R-:W3:Y:S01]  /*4700*/  LDL.LU R181, [R1+0x490] ;  /* 0x0004900001b57983 */ /* 0x000ee20000300800 */
[----:B------:R-:W-:-:S03]  /*4710*/  WARPGROUP.DEPBAR.LE gsb0, 0x0 ;  /* 0x00008000000079c5 */ /* 0x000fc60000010000 */
[----:B------:R0:W-:Y:S04]  /*4720*/  STL.64 [R1+0xa0], R64 ;  /* 0x0000a04001007387 */ /* 0x0001e80000100a00 */
[----:B------:R1:W-:Y:S04]  /*4730*/  STL.64 [R1+0xa8], R66 ;  /* 0x0000a84201007387 */ /* 0x0003e80000100a00 */
[----:B------:R1:W-:Y:S04]  /*4740*/  STL.64 [R1+0xb0], R68 ;  /* 0x0000b04401007387 */ /* 0x0003e80000100a00 */
[----:B------:R1:W-:Y:S01]  /*4750*/  STL.64 [R1+0xb8], R70 ;  /* 0x0000b84601007387 */ /* 0x0003e20000100a00 */
[----:B0-----:R-:W-:Y:S01]  /*4760*/  IMAD.MOV.U32 R64, RZ, RZ, R98 ;  /* 0x000000ffff407224 */ /* 0x001fe200078e0062 */
[----:B------:R-:W-:Y:S01]  /*4770*/  MOV R65, R99 ;  /* 0x0000006300417202 */ /* 0x000fe20000000f00 */
[----:B-1----:R-:W-:-:S02]  /*4780*/  IMAD.MOV.U32 R66, RZ, RZ, R100 ;  /* 0x000000ffff427224 */ /* 0x002fc400078e0064 */
        /* <DEDUP_REMOVED lines=9> */
[----:B------:R-:W-:Y:S01]  /*4820*/  IMAD.MOV.U32 R99, RZ, RZ, R131 ;  /* 0x000000ffff637224 */ /* 0x000fe200078e0083 */
[----:B------:R-:W4:Y:S01]  /*4830*/  LDL.LU R208, [R1+0x48c] ;  /* 0x00048c0001d07983 */ /* 0x000f220000300800 */
[----:B------:R-:W-:Y:S02]  /*4840*/  IMAD.MOV.U32 R130, RZ, RZ, R194 ;  /* 0x000000ffff827224 */ /* 0x000fe400078e00c2 */
[----:B------:R-:W-:Y:S02]  /*4850*/  IMAD.MOV.U32 R193, RZ, RZ, R209 ;  /* 0x000000ffffc17224 */ /* 0x000fe400078e00d1 */
[----:B------:R-:W-:Y:S01]  /*4860*/  IMAD.MOV.U32 R100, RZ, RZ, R132 ;  /* 0x000000ffff647224 */ /* 0x000fe200078e0084 */
[----:B------:R-:W4:Y:S01]  /*4870*/  LDL.LU R209, [R1+0x488] ;  /* 0x0004880001d17983 */ /* 0x000f220000300800 */
[----:B------:R-:W-:Y:S01]  /*4880*/  IMAD.MOV.U32 R131, RZ, RZ, R195 ;  /* 0x000000ffff837224 */ /* 0x000fe200078e00c3 */
[----:B------:R-:W-:Y:S01]  /*4890*/  MOV R195, R211 ;  /* 0x000000d300c37202 */ /* 0x000fe20000000f00 */
[----:B------:R-:W-:Y:S01]  /*48a0*/  IMAD.MOV.U32 R194, RZ, RZ, R210 ;  /* 0x000000ffffc27224 */ /* 0x000fe200078e00d2 */
[----:B------:R-:W-:Y:S01]  /*48b0*/  WARPGROUP.ARRIVE ;  /* 0x00000000000079c5 */ /* 0x000fe20000000000 */
[----:B------:R-:W-:Y:S01]  /*48c0*/  IMAD.MOV.U32 R101, RZ, RZ, R133 ;  /* 0x000000ffff657224 */ /* 0x000fe200078e0085 */
[----:B------:R-:W4:Y:S01]  /*48d0*/  LDL.LU R210, [R1+0x484] ;  /* 0x0004840001d27983 */ /* 0x000f220000300800 */
[----:B------:R-:W-:Y:S01]  /*48e0*/  IMAD.MOV.U32 R132, RZ, RZ, R196 ;  /* 0x000000ffff847224 */ /* 0x000fe200078e00c4 */
[----:B------:R-:W-:Y:S01]  /*48f0*/  MOV R133, R197 ;  /* 0x000000c500857202 */ /* 0x000fe20000000f00 */
[----:B------:R-:W-:Y:S01]  /*4900*/  IMAD.MOV.U32 R102, RZ, RZ, R134 ;  /* 0x000000ffff667224 */ /* 0x000fe200078e0086 */
[----:B------:R-:W4:Y:S01]  /*4910*/  LDL.LU R211, [R1+0x480] ;  /* 0x0004800001d37983 */ /* 0x000f220000300800 */
[----:B------:R-:W-:Y:S01]  /*4920*/  IMAD.MOV.U32 R196, RZ, RZ, R212 ;  /* 0x000000ffffc47224 */ /* 0x000fe200078e00d4 */
[----:B------:R-:W-:Y:S01]  /*4930*/  MOV R103, R135 ;  /* 0x0000008700677202 */ /* 0x000fe20000000f00 */
[----:B------:R-:W-:Y:S01]  /*4940*/  IMAD.MOV.U32 R134, RZ, RZ, R198 ;  /* 0x000000ffff867224 */ /* 0x000fe200078e00c6 */
[----:B------:R-:W4:Y:S01]  /*4950*/  LDL.LU R212, [R1+0x47c] ;  /* 0x00047c0001d47983 */ /* 0x000f220000300800 */
[----:B------:R-:W-:Y:S01]  /*4960*/  IMAD.MOV.U32 R197, RZ, RZ, R213 ;  /* 0x000000ffffc57224 */ /* 0x000fe200078e00d5 */
[----:B------:R-:W-:Y:S01]  /*4970*/  HGMMA.64x16x16.F32 R64, gdesc[UR44], R64, gsb0 ;  /* 0x002000002c4079f0 */ /* 0x000fe20008000840 */
[----:B------:R-:W-:Y:S01]  /*4980*/  IMAD.MOV.U32 R135, RZ, RZ, R199 ;  /* 0x000000ffff877224 */ /* 0x000fe200078e00c7 */
[----:B------:R-:W4:Y:S01]  /*4990*/  LDL.LU R213, [R1+0x478] ;  /* 0x0004780001d57983 */ /* 0x000f220000300800 */
[----:B------:R-:W-:-:S02]  /*49a0*/  IMAD.MOV.U32 R198, RZ, RZ, R214 ;  /* 0x000000ffffc67224 */ /* 0x000fc400078e00d6 */
[----:B------:R-:W-:Y:S01]  /*49b0*/  IMAD.MOV.U32 R199, RZ, RZ, R215 ;  /* 0x000000ffffc77224 */ /* 0x000fe200078e00d7 */
[----:B------:R-:W4:Y:S04]  /*49c0*/  LDL.LU R214, [R1+0x474] ;  /* 0x0004740001d67983 */ /* 0x000f280000300800 */
[----:B------:R-:W4:Y:S01]  /*49d0*/  LDL.LU R215, [R1+0x470] ;  /* 0x0004700001d77983 */ /* 0x000f220000300800 */
[----:B------:R-:W-:Y:S01]  /*49e0*/  MOV R97, R99 ;  /* 0x0000006300617202 */ /* 0x000fe20000000f00 */
        /* <DEDUP_REMOVED lines=12> */
[----:B------:R-:W-:Y:S02]  /*4ab0*/  IMAD.MOV.U32 R102, RZ, RZ, R128 ;  /* 0x000000ffff667224 */ /* 0x000fe400078e0080 */
        /* <DEDUP_REMOVED lines=8> */
[----:B------:R-:W-:Y:S01]  /*4b40*/  IMAD.MOV.U32 R199, RZ, RZ, R182 ;  /* 0x000000ffffc77224 */ /* 0x000fe200078e00b6 */
[----:B------:R-:W-:Y:S02]  /*4b50*/  WARPGROUP.DEPBAR.LE gsb0, 0x0 ;  /* 0x00008000000079c5 */ /* 0x000fe40000010000 */
[----:B------:R-:W-:Y:S01]  /*4b60*/  STL.64 [R1+0x20], R64 ;  /* 0x0000204001007387 */ /* 0x000fe20000100a00 */
[----:B------:R-:W-:-:S03]  /*4b70*/  IMAD.MOV.U32 R192, RZ, RZ, R183 ;  /* 0x000000ffffc07224 */ /* 0x000fc600078e00b7 */
[----:B------:R-:W-:Y:S04]  /*4b80*/  STL.64 [R1+0x28], R66 ;  /* 0x0000284201007387 */ /* 0x000fe80000100a00 */
[----:B------:R-:W-:Y:S04]  /*4b90*/  STL.64 [R1+0x30], R68 ;  /* 0x0000304401007387 */ /* 0x000fe80000100a00 */
[----:B------:R-:W-:Y:S04]  /*4ba0*/  STL.64 [R1+0x38], R70 ;  /* 0x0000384601007387 */ /* 0x000fe80000100a00 */
[----:B------:R-:W3:Y:S04]  /*4bb0*/  LDL.LU R182, [R1+0x46c] ;  /* 0x00046c0001b67983 */ /* 0x000ee80000300800 */
[----:B------:R-:W3:Y:S01]  /*4bc0*/  LDL.LU R183, [R1+0x468] ;  /* 0x0004680001b77983 */ /* 0x000ee20000300800 */
[----:B------:R-:W-:-:S02]  /*4bd0*/  UIADD3 UR50, UR38, 0x142, URZ ;  /* 0x0000014226327890 */ /* 0x000fc4000fffe03f */
[----:B------:R-:W-:Y:S02]  /*4be0*/  UIADD3 UR54, UR38, 0x182, URZ ;  /* 0x0000018226367890 */ /* 0x000fe4000fffe03f */
[----:B------:R-:W-:Y:S01]  /*4bf0*/  UIADD3 UR58, UR38, 0x1c2, URZ ;  /* 0x000001c2263a7890 */ /* 0x000fe2000fffe03f */
[----:B------:R-:W-:Y:S01]  /*4c00*/  UMOV UR59, 0x80000020 ;  /* 0x80000020003b7882 */ /* 0x000fe20000000000 */
[----:B------:R-:W-:Y:S01]  /*4c10*/  UIADD3 UR18, UR38, 0x202, URZ ;  /* 0x0000020226127890 */ /* 0x000fe2000fffe03f */
[----:B------:R-:W-:Y:S01]  /*4c20*/  UMOV UR19, 0x80000020 ;  /* 0x8000002000137882 */ /* 0x000fe20000000000 */
[----:B----4-:R-:W-:-:S06]  /*4c30*/  WARPGROUP.ARRIVE ;  /* 0x00000000000079c5 */ /* 0x010fcc0000000000 */
[----:B------:R-:W-:Y:S03]  /*4c40*/  HGMMA.64x16x16.F32 R208, gdesc[UR48], R208, gsb0 ;  /* 0x0020000030d079f0 */ /* 0x000fe600080008d0 */
[----:B------:R-:W-:Y:S02]  /*4c50*/  WARPGROUP.DEPBAR.LE gsb0, 0x0 ;  /* 0x00008000000079c5 */ /* 0x000fe40000010000 */
[----:B---3--:R-:W-:-:S06]  /*4c60*/  WARPGROUP.ARRIVE ;  /* 0x00000000000079c5 */ /* 0x008fcc0000000000 */
[----:B------:R-:W-:Y:S03]  /*4c70*/  HGMMA.64x16x16.F32 R176, gdesc[UR52], R176, gsb0 ;  /* 0x0020000034b079f0 */ /* 0x000fe600080008b0 */
[----:B------:R-:W-:Y:S02]  /*4c80*/  WARPGROUP.DEPBAR.LE gsb0, 0x0 ;  /* 0x00008000000079c5 */ /* 0x000fe40000010000 */
[----:B--2---:R-:W-:-:S06]  /*4c90*/  WARPGROUP.ARRIVE ;  /* 0x00000000000079c5 */ /* 0x004fcc0000000000 */
[----:B------:R-:W-:Y:S01]  /*4ca0*/  HGMMA.64x16x16.F32 R144, gdesc[UR56], R144, gsb0 ;  /* 0x00200000389079f0 */ /* 0x000fe20008000890 */
[----:B------:R-:W-:Y:S02]  /*4cb0*/  STL.64 [R1+0x2b0], R214 ;  /* 0x0002b0d601007387 */ /* 0x000fe40000100a00 */
[----:B------:R-:W-:Y:S02]  /*4cc0*/  WARPGROUP.DEPBAR.LE gsb0, 0x0 ;  /* 0x00008000000079c5 */ /* 0x000fe40000010000 */
[----:B------:R-:W-:-:S06]  /*4cd0*/  WARPGROUP.ARRIVE ;  /* 0x00000000000079c5 */ /* 0x000fcc0000000000 */
[----:B------:R-:W-:Y:S01]  /*4ce0*/  HGMMA.64x16x16.F32 R112, gdesc[UR16], R112, gsb0 ;  /* 0x00200000107079f0 */ /* 0x000fe20008000870 */
[----:B------:R-:W-:Y:S04]  /*4cf0*/  STL.64 [R1+0x2a8], R212 ;  /* 0x0002a8d401007387 */ /* 0x000fe80000100a00 */
        /* <DEDUP_REMOVED lines=9> */
[----:B------:R-:W-:Y:S01]  /*4d90*/  STL.64 [R1+0x2d8], R144 ;  /* 0x0002d89001007387 */ /* 0x000fe20000100a00 */
[----:B------:R-:W-:-:S03]  /*4da0*/  WARPGROUP.DEPBAR.LE gsb0, 0x0 ;  /* 0x00008000000079c5 */ /* 0x000fc60000010000 */
[----:B------:R0:W-:Y:S04]  /*4db0*/  STL.64 [R1+0x310], R118 ;  /* 0x0003107601007387 */ /* 0x0001e80000100a00 */
[----:B------:R1:W-:Y:S04]  /*4dc0*/  STL.64 [R1+0x308], R116 ;  /* 0x0003087401007387 */ /* 0x0003e80000100a00 */
[----:B------:R2:W-:Y:S04]  /*4dd0*/  STL.64 [R1+0x300], R114 ;  /* 0x0003007201007387 */ /* 0x0005e80000100a00 */
[----:B------:R3:W-:Y:S01]  /*4de0*/  STL.64 [R1+0x2f8], R112 ;  /* 0x0002f87001007387 */ /* 0x0007e20000100a00 */
[----:B0-----:R-:W-:-:S02]  /*4df0*/  IMAD.MOV.U32 R118, RZ, RZ, R78 ;  /* 0x000000ffff767224 */ /* 0x001fc400078e004e */
[----:B-1----:R-:W-:Y:S02]  /*4e00*/  IMAD.MOV.U32 R116, RZ, RZ, R76 ;  /* 0x000000ffff747224 */ /* 0x002fe400078e004c */
[----:B--2---:R-:W-:Y:S02]  /*4e10*/  IMAD.MOV.U32 R114, RZ, RZ, R74 ;  /* 0x000000ffff727224 */ /* 0x004fe400078e004a */
[----:B---3--:R-:W-:Y:S01]  /*4e20*/  IMAD.MOV.U32 R112, RZ, RZ, R72 ;  /* 0x000000ffff707224 */ /* 0x008fe200078e0048 */
[----:B------:R-:W-:Y:S01]  /*4e30*/  MOV R113, R73 ;  /* 0x0000004900717202 */ /* 0x000fe20000000f00 */
[----:B------:R-:W2:Y:S01]  /*4e40*/  LDL.LU R72, [R1+0x464] ;  /* 0x0004640001487983 */ /* 0x000ea20000300800 */
[----:B------:R-:W-:-:S03]  /*4e50*/  IMAD.MOV.U32 R115, RZ, RZ, R75 ;  /* 0x000000ffff737224 */ /* 0x000fc600078e004b */
[----:B------:R-:W2:Y:S01]  /*4e60*/  LDL.LU R73, [R1+0x460] ;  /* 0x0004600001497983 */ /* 0x000ea20000300800 */
[----:B------:R-:W-:-:S03]  /*4e70*/  IMAD.MOV.U32 R117, RZ, RZ, R77 ;  /* 0x000000ffff757224 */ /* 0x000fc600078e004d */
[----:B------:R-:W2:Y:S01]  /*4e80*/  LDL.LU R74, [R1+0x45c] ;  /* 0x00045c00014a7983 */ /* 0x000ea20000300800 */
[----:B------:R-:W-:-:S03]  /*4e90*/  IMAD.MOV.U32 R144, RZ, RZ, R160 ;  /* 0x000000ffff907224 */ /* 0x000fc600078e00a0 */
[----:B------:R-:W2:Y:S01]  /*4ea0*/  LDL.LU R75, [R1+0x458] ;  /* 0x00045800014b7983 */ /* 0x000ea20000300800 */
[----:B------:R-:W-:-:S03]  /*4eb0*/  MOV R119, R40 ;  /* 0x0000002800777202 */ /* 0x000fc60000000f00 */
[----:B------:R-:W2:Y:S01]  /*4ec0*/  LDL.LU R76, [R1+0x454] ;  /* 0x00045400014c7983 */ /* 0x000ea20000300800 */
[----:B------:R-:W-:-:S03]  /*4ed0*/  IMAD.MOV.U32 R145, RZ, RZ, R161 ;  /* 0x000000ffff917224 */ /* 0x000fc600078e00a1 */
[----:B------:R-:W2:Y:S01]  /*4ee0*/  LDL.LU R77, [R1+0x450] ;  /* 0x00045000014d7983 */ /* 0x000ea20000300800 */
[----:B------:R-:W-:-:S03]  /*4ef0*/  IMAD.MOV.U32 R160, RZ, RZ, R41 ;  /* 0x000000ffffa07224 */ /* 0x000fc600078e0029 */
[----:B------:R-:W2:Y:S01]  /*4f00*/  LDL.LU R78, [R1+0x44c] ;  /* 0x00044c00014e7983 */ /* 0x000ea20000300800 */
[----:B------:R-:W-:Y:S01]  /*4f10*/  IMAD.MOV.U32 R146, RZ, RZ, R162 ;  /* 0x000000ffff927224 */ /* 0x000fe200078e00a2 */
[----:B------:R-:W-:Y:S01]  /*4f20*/  MOV R147, R163 ;  /* 0x000000a300937202 */ /* 0x000fe20000000f00 */
[----:B------:R-:W-:Y:S01]  /*4f30*/  IMAD.MOV.U32 R161, RZ, RZ, R42 ;  /* 0x000000ffffa17224 */ /* 0x000fe200078e002a */
[----:B------:R-:W3:Y:S01]  /*4f40*/  LDL.LU R40, [R1+0x448] ;  /* 0x0004480001287983 */ /* 0x000ee20000300800 */
[----:B------:R-:W-:-:S03]  /*4f50*/  IMAD.MOV.U32 R162, RZ, RZ, R43 ;  /* 0x000000ffffa27224 */ /* 0x000fc600078e002b */
[----:B------:R-:W3:Y:S01]  /*4f60*/  LDL.LU R41, [R1+0x444] ;  /* 0x0004440001297983 */ /* 0x000ee20000300800 */
[----:B------:R-:W-:Y:S02]  /*4f70*/  IMAD.MOV.U32 R148, RZ, RZ, R164 ;  /* 0x000000ffff947224 */ /* 0x000fe400078e00a4 */
[----:B------:R-:W-:Y:S01]  /*4f80*/  IMAD.MOV.U32 R163, RZ, RZ, R44 ;  /* 0x000000ffffa37224 */ /* 0x000fe200078e002c */
[----:B------:R-:W3:Y:S01]  /*4f90*/  LDL.LU R42, [R1+0x440] ;  /* 0x00044000012a7983 */ /* 0x000ee20000300800 */
        /* <DEDUP_REMOVED lines=9> */
[----:B------:R-:W-:Y:S02]  /*5030*/  IMAD.MOV.U32 R176, RZ, RZ, R128 ;  /* 0x000000ffffb07224 */ /* 0x000fe400078e0080 */
[----:B------:R-:W-:Y:S01]  /*5040*/  IMAD.MOV.U32 R167, RZ, RZ, R49 ;  /* 0x000000ffffa77224 */ /* 0x000fe200078e0031 */
[----:B------:R-:W3:Y:S01]  /*5050*/  LDL.LU R46, [R1+0x430] ;  /* 0x00043000012e7983 */ /* 0x000ee20000300800 */
[----:B------:R-:W-:Y:S02]  /*5060*/  IMAD.MOV.U32 R177, RZ, RZ, R129 ;  /* 0x000000ffffb17224 */ /* 0x000fe400078e0081 */
[----:B------:R-:W-:Y:S01]  /*5070*/  IMAD.MOV.U32 R128, RZ, RZ, R50 ;  /* 0x000000ffff807224 */ /* 0x000fe200078e0032 */
[----:B------:R-:W4:Y:S01]  /*5080*/  LDL.LU R48, [R1+0x42c] ;  /* 0x00042c0001307983 */ /* 0x000f220000300800 */
[----:B------:R-:W-:-:S02]  /*5090*/  IMAD.MOV.U32 R178, RZ, RZ, R130 ;  /* 0x000000ffffb27224 */ /* 0x000fc400078e0082 */
[----:B------:R-:W-:Y:S01]  /*50a0*/  IMAD.MOV.U32 R129, RZ, RZ, R51 ;  /* 0x000000ffff817224 */ /* 0x000fe200078e0033 */
[----:B------:R-:W4:Y:S01]  /*50b0*/  LDL.LU R49, [R1+0x428] ;  /* 0x0004280001317983 */ /* 0x000f220000300800 */
[----:B------:R-:W-:Y:S01]  /*50c0*/  IMAD.MOV.U32 R179, RZ, RZ, R131 ;  /* 0x000000ffffb37224 */ /* 0x000fe200078e0083 */
[----:B------:R-:W-:Y:S01]  /*50d0*/  MOV R131, R53 ;  /* 0x0000003500837202 */ /* 0x000fe20000000f00 */
[----:B------:R-:W-:Y:S01]  /*50e0*/  IMAD.MOV.U32 R130, RZ, RZ, R52 ;  /* 0x000000ffff827224 */ /* 0x000fe200078e0034 */
[----:B------:R-:W4:Y:S01]  /*50f0*/  LDL.LU R50, [R1+0x424] ;  /* 0x0004240001327983 */ /* 0x000f220000300800 */
[----:B------:R-:W-:Y:S01]  /*5100*/  IMAD.MOV.U32 R180, RZ, RZ, R132 ;  /* 0x000000ffffb47224 */ /* 0x000fe200078e0084 */
[----:B------:R-:W-:Y:S02]  /*5110*/  MOV R181, R133 ;  /* 0x0000008500b57202 */ /* 0x000fe40000000f00 */
[----:B------:R-:W4:Y:S01]  /*5120*/  LDL.LU R51, [R1+0x420] ;  /* 0x0004200001337983 */ /* 0x000f220000300800 */
[----:B------:R-:W-:-:S03]  /*5130*/  IMAD.MOV.U32 R132, RZ, RZ, R80 ;  /* 0x000000ffff847224 */ /* 0x000fc600078e0050 */
[----:B------:R-:W4:Y:S01]  /*5140*/  LDL.LU R52, [R1+0x41c] ;  /* 0x00041c0001347983 */ /* 0x000f220000300800 */
[----:B------:R-:W-:Y:S02]  /*5150*/  IMAD.MOV.U32 R182, RZ, RZ, R134 ;  /* 0x000000ffffb67224 */ /* 0x000fe400078e0086 */
[----:B------:R-:W-:Y:S01]  /*5160*/  IMAD.MOV.U32 R133, RZ, RZ, R81 ;  /* 0x000000ffff857224 */ /* 0x000fe200078e0051 */
[----:B------:R-:W4:Y:S01]  /*5170*/  LDL.LU R53, [R1+0x418] ;  /* 0x0004180001357983 */ /* 0x000f220000300800 */
[----:B------:R-:W-:Y:S02]  /*5180*/  IMAD.MOV.U32 R183, RZ, RZ, R135 ;  /* 0x000000ffffb77224 */ /* 0x000fe400078e0087 */
[----:B------:R-:W-:Y:S01]  /*5190*/  IMAD.MOV.U32 R134, RZ, RZ, R82 ;  /* 0x000000ffff867224 */ /* 0x000fe200078e0052 */
[----:B------:R-:W2:Y:S01]  /*51a0*/  LDL.LU R80, [R1+0x414] ;  /* 0x0004140001507983 */ /* 0x000ea20000300800 */
[----:B------:R-:W-:-:S03]  /*51b0*/  IMAD.MOV.U32 R135, RZ, RZ, R83 ;  /* 0x000000ffff877224 */ /* 0x000fc600078e0053 */
[----:B------:R-:W2:Y:S04]  /*51c0*/  LDL.LU R81, [R1+0x410] ;  /* 0x0004100001517983 */ /* 0x000ea80000300800 */
[----:B------:R-:W2:Y:S04]  /*51d0*/  LDL.LU R82, [R1+0x40c] ;  /* 0x00040c0001527983 */ /* 0x000ea80000300800 */
[----:B------:R-:W2:Y:S04]  /*51e0*/  LDL.LU R83, [R1+0x408] ;  /* 0x0004080001537983 */ /* 0x000ea80000300800 */
[----:B------:R-:W3:Y:S04]  /*51f0*/  LDL.LU R64, [R1] ;  /* 0x0000000001407983 */ /* 0x000ee80000300800 */
[----:B------:R-:W3:Y:S04]  /*5200*/  LDL.LU R65, [R1+0x4] ;  /* 0x0000040001417983 */ /* 0x000ee80000300800 */
[----:B------:R-:W3:Y:S01]  /*5210*/  LDL.LU R66, [R1+0x8] ;  /* 0x0000080001427983 */ /* 0x000ee20000300800 */
[----:B------:R-:W-:-:S03]  /*5220*/  IMAD.MOV.U32 R208, RZ, RZ, R96 ;  /* 0x000000ffffd07224 */ /* 0x000fc600078e0060 */
[----:B------:R-:W3:Y:S01]  /*5230*/  LDL.LU R67, [R1+0xc] ;  /* 0x00000c0001437983 */ /* 0x000ee20000300800 */
[----:B------:R-:W-:-:S03]  /*5240*/  MOV R209, R97 ;  /* 0x0000006100d17202 */ /* 0x000fc60000000f00 */
[----:B------:R-:W3:Y:S01]  /*5250*/  LDL.LU R68, [R1+0x10] ;  /* 0x0000100001447983 */ /* 0x000ee20000300800 */
[----:B------:R-:W-:-:S03]  /*5260*/  IMAD.MOV.U32 R96, RZ, RZ, R84 ;  /* 0x000000ffff607224 */ /* 0x000fc600078e0054 */
[----:B------:R-:W3:Y:S01]  /*5270*/  LDL.LU R69, [R1+0x14] ;  /* 0x0000140001457983 */ /* 0x000ee20000300800 */
[----:B------:R-:W-:Y:S01]  /*5280*/  IMAD.MOV.U32 R210, RZ, RZ, R98 ;  /* 0x000000ffffd27224 */ /* 0x000fe200078e0062 */
[----:B------:R-:W-:Y:S02]  /*5290*/  MOV R97, R85 ;  /* 0x0000005500617202 */ /* 0x000fe40000000f00 */
[----:B------:R-:W3:Y:S01]  /*52a0*/  LDL.LU R70, [R1+0x18] ;  /* 0x0000180001467983 */ /* 0x000ee20000300800 */
[----:B------:R-:W-:-:S03]  /*52b0*/  IMAD.MOV.U32 R211, RZ, RZ, R99 ;  /* 0x000000ffffd37224 */ /* 0x000fc600078e0063 */
[----:B------:R-:W3:Y:S01]  /*52c0*/  LDL.LU R71, [R1+0x1c] ;  /* 0x00001c0001477983 */ /* 0x000ee20000300800 */
[----:B------:R-:W-:-:S03]  /*52d0*/  IMAD.MOV.U32 R98, RZ, RZ, R86 ;  /* 0x000000ffff627224 */ /* 0x000fc600078e0056 */
[----:B------:R-:W2:Y:S01]  /*52e0*/  LDL.LU R84, [R1+0x404] ;  /* 0x0004040001547983 */ /* 0x000ea20000300800 */
[----:B------:R-:W-:-:S03]  /*52f0*/  IMAD.MOV.U32 R99, RZ, RZ, R87 ;  /* 0x000000ffff637224 */ /* 0x000fc600078e0057 */
[----:B------:R-:W2:Y:S04]  /*5300*/  LDL.LU R85, [R1+0x400] ;  /* 0x0004000001557983 */ /* 0x000ea80000300800 */
[----:B------:R-:W2:Y:S04]  /*5310*/  LDL.LU R86, [R1+0x3fc] ;  /* 0x0003fc0001567983 */ /* 0x000ea80000300800 */
[----:B------:R-:W2:Y:S01]  /*5320*/  LDL.LU R87, [R1+0x3f8] ;  /* 0x0003f80001577983 */ /* 0x000ea20000300800 */
[----:B------:R-:W-:Y:S02]  /*5330*/  IMAD.MOV.U32 R212, RZ, RZ, R100 ;  /* 0x000000ffffd47224 */ /* 0x000fe400078e0064 */
[----:B------:R-:W-:-:S02]  /*5340*/  IMAD.MOV.U32 R213, RZ, RZ, R101 ;  /* 0x000000ffffd57224 */ /* 0x000fc400078e0065 */
[----:B------:R-:W-:Y:S02]  /*5350*/  IMAD.MOV.U32 R100, RZ, RZ, R54 ;  /* 0x000000ffff647224 */ /* 0x000fe400078e0036 */
[----:B------:R-:W4:Y:S01]  /*5360*/  LDL.LU R54, [R1+0x3f4] ;  /* 0x0003f40001367983 */ /* 0x000f220000300800 */
[----:B------:R-:W-:-:S03]  /*5370*/  IMAD.MOV.U32 R101, RZ, RZ, R55 ;  /* 0x000000ffff657224 */ /* 0x000fc600078e0037 */
[----:B------:R-:W4:Y:S01]  /*5380*/  LDL.LU R55, [R1+0x3f0] ;  /* 0x0003f00001377983 */ /* 0x000f220000300800 */
[----:B------:R-:W-:Y:S02]  /*5390*/  IMAD.MOV.U32 R214, RZ, RZ, R102 ;  /* 0x000000ffffd67224 */ /* 0x000fe400078e0066 */
[----:B------:R-:W-:Y:S02]  /*53a0*/  IMAD.MOV.U32 R102, RZ, RZ, R47 ;  /* 0x000000ffff667224 */ /* 0x000fe400078e002f */
[----:B------:R-:W3:Y:S01]  /*53b0*/  LDL.LU R47, [R1+0x3ec] ;  /* 0x0003ec00012f7983 */ /* 0x000ee20000300800 */
[----:B------:R-:W-:Y:S02]  /*53c0*/  MOV R215, R103 ;  /* 0x0000006700d77202 */ /* 0x000fe40000000f00 */
[----:B------:R-:W-:Y:S02]  /*53d0*/  MOV R103, R79 ;  /* 0x0000004f00677202 */ /* 0x000fe40000000f00 */
[----:B------:R-:W3:Y:S01]  /*53e0*/  LDL.LU R79, [R1+0x3e8] ;  /* 0x0003e800014f7983 */ /* 0x000ee20000300800 */
[----:B------:R-:W-:Y:S01]  /*53f0*/  UIADD3 UR6, UR38, 0x242, URZ ;  /* 0x0000024226067890 */ /* 0x000fe2000fffe03f */
[----:B------:R-:W-:Y:S01]  /*5400*/  UMOV UR4, UR8 ;  /* 0x0000000800047c82 */ /* 0x000fe20008000000 */
[----:B------:R-:W-:Y:S01]  /*5410*/  UMOV UR5, UR9 ;  /* 0x0000000900057c82 */ /* 0x000fe20008000000 */
[----:B------:R-:W-:Y:S01]  /*5420*/  UMOV UR7, 0x80000020 ;  /* 0x8000002000077882 */ /* 0x000fe20000000000 */
[----:B------:R-:W-:Y:S01]  /*5430*/  UIADD3 UR14, UR38, 0x282, URZ ;  /* 0x00000282260e7890 */ /* 0x000fe2000fffe03f */
[----:B------:R-:W-:Y:S01]  /*5440*/  UMOV UR12, UR8 ;  /* 0x00000008000c7c82 */ /* 0x000fe20008000000 */
[----:B------:R-:W-:Y:S01]  /*5450*/  UMOV UR13, UR9 ;  /* 0x00000009000d7c82 */ /* 0x000fe20008000000 */
[----:B------:R-:W-:Y:S01]  /*5460*/  UMOV UR15, 0x80000020 ;  /* 0x80000020000f7882 */ /* 0x000fe20000000000 */
[----:B------:R-:W-:Y:S01]  /*5470*/  UIADD3 UR16, UR31, 0x202, URZ ;  /* 0x000002021f107890 */ /* 0x000fe2000fffe03f */
[----:B--2---:R-:W-:-:S06]  /*5480*/  WARPGROUP.ARRIVE ;  /* 0x00000000000079c5 */ /* 0x004fcc0000000000 */
[----:B------:R-:W-:Y:S03]  /*5490*/  HGMMA.64x16x16.F32 R80, gdesc[UR4], R80, gsb0 ;  /* 0x00200000045079f0 */ /* 0x000fe60008000850 */
[----:B------:R-:W-:Y:S02]  /*54a0*/  WARPGROUP.DEPBAR.LE gsb0, 0x0 ;  /* 0x00008000000079c5 */ /* 0x000fe40000010000 */
[----:B----4-:R-:W-:-:S06]  /*54b0*/  WARPGROUP.ARRIVE ;  /* 0x00000000000079c5 */ /* 0x010fcc0000000000 */
[----:B------:R-:W-:Y:S01]  /*54c0*/  HGMMA.64x16x16.F32 R48, gdesc[UR12], R48, gsb0 ;  /* 0x002000000c3079f0 */ /* 0x000fe20008000830 */
[----:B------:R-:W-:Y:S01]  /*54d0*/  UMOV UR12, UR16 ;  /* 0x00000010000c7c82 */ /* 0x000fe20008000000 */
[----:B------:R-:W-:Y:S01]  /*54e0*/  UMOV UR13, 0x80000020 ;  /* 0x80000020000d7882 */ /* 0x000fe20000000000 */
[----:B------:R-:W-:Y:S02]  /*54f0*/  WARPGROUP.DEPBAR.LE gsb0, 0x0 ;  /* 0x00008000000079c5 */ /* 0x000fe40000010000 */
[----:B---3--:R-:W-:-:S06]  /*5500*/  WARPGROUP.ARRIVE ;  /* 0x00000000000079c5 */ /* 0x008fcc0000000000 */
[----:B------:R-:W-:Y:S01]  /*5510*/  HGMMA.64x16x16.F32 R40, gdesc[UR12], R40, gsb0 ;  /* 0x002000000c2879f0 */ /* 0x000fe20008000828 */
[----:B------:R-:W-:Y:S01]  /*5520*/  UMOV UR4, UR12 ;  /* 0x0000000c00047c82 */ /* 0x000fe20008000000 */
[----:B------:R-:W-:Y:S01]  /*5530*/  UMOV UR5, UR13 ;  /* 0x0000000d00057c82 */ /* 0x000fe20008000000 */
[----:B------:R-:W-:Y:S02]  /*5540*/  WARPGROUP.DEPBAR.LE gsb0, 0x0 ;  /* 0x00008000000079c5 */ /* 0x000fe40000010000 */
[----:B------:R-:W-:-:S06]  /*5550*/  WARPGROUP.ARRIVE ;  /* 0x00000000000079c5 */ /* 0x000fcc0000000000 */
        /* <DEDUP_REMOVED lines=60> */
[----:B------:R-:W-:Y:S01]  /*5920*/  UIADD3 UR4, UR31, 0x402, URZ ;  /* 0x000004021f047890 */ /* 0x000fe2000fffe03f */
[----:B------:R-:W-:-:S06]  /*5930*/  UMOV UR9, 0x80000020 ;  /* 0x8000002000097882 */ /* 0x000fcc0000000000 */
        /* <DEDUP_REMOVED lines=22> */
[----:B------:R-:W-:Y:S04]  /*5aa0*/  STL.64 [R1], R64 ;  /* 0x0000004001007387 */ /* 0x000fe80000100a00 */
[----:B------:R-:W-:Y:S04]  /*5ab0*/  STL.64 [R1+0x8], R66 ;  /* 0x0000084201007387 */ /* 0x000fe80000100a00 */
[----:B------:R-:W-:Y:S04]  /*5ac0*/  STL.64 [R1+0x10], R68 ;  /* 0x0000104401007387 */ /* 0x000fe80000100a00 */
[----:B------:R0:W-:Y:S04]  /*5ad0*/  STL.64 [R1+0x18], R70 ;  /* 0x0000184601007387 */ /* 0x0001e80000100a00 */
[----:B0-----:R-:W2:Y:S04]  /*5ae0*/  LDL.LU.64 R70, [R1+0x3e0] ;  /* 0x0003e00001467983 */ /* 0x001ea80000300a00 */
[----:B------:R-:W2:Y:S04]  /*5af0*/  LDL.LU.64 R68, [R1+0x3d8] ;  /* 0x0003d80001447983 */ /* 0x000ea80000300a00 */
[----:B------:R-:W2:Y:S04]  /*5b00*/  LDL.LU.64 R66, [R1+0x3d0] ;  /* 0x0003d00001427983 */ /* 0x000ea80000300a00 */
[----:B------:R-:W2:Y:S01]  /*5b10*/  LDL.LU.64 R64, [R1+0x3c8] ;  /* 0x0003c80001407983 */ /* 0x000ea20000300a00 */
[----:B------:R-:W-:-:S02]  /*5b20*/  WARPGROUP.DEPBAR.LE gsb0, 0x0 ;  /* 0x00008000000079c5 */ /* 0x000fc40000010000 */
[----:B------:R-:W-:-:S06]  /*5b30*/  WARPGROUP.ARRIVE ;  /* 0x00000000000079c5 */ /* 0x000fcc0000000000 */
[----:B------:R-:W-:Y:S01]  /*5b40*/  HGMMA.64x16x16.F32 R208, gdesc[UR20], R208, gsb0 ;  /* 0x0020000014d079f0 */ /* 0x000fe200080008d0 */
[----:B------:R-:W-:Y:S04]  /*5b50*/  STL.64 [R1+0x80], R96 ;  /* 0x0000806001007387 */ /* 0x000fe80000100a00 */
[----:B------:R-:W-:Y:S04]  /*5b60*/  STL.64 [R1+0x88], R98 ;  /* 0x0000886201007387 */ /* 0x000fe80000100a00 */
[----:B------:R-:W-:Y:S04]  /*5b70*/  STL.64 [R1+0x90], R100 ;  /* 0x0000906401007387 */ /* 0x000fe80000100a00 */
[----:B------:R0:W-:Y:S04]  /*5b80*/  STL.64 [R1+0x98], R102 ;  /* 0x0000986601007387 */ /* 0x0001e80000100a00 */
[----:B0-----:R-:W3:Y:S04]  /*5b90*/  LDL.LU.64 R102, [R1+0x3c0] ;  /* 0x0003c00001667983 */ /* 0x001ee80000300a00 */
[----:B------:R-:W3:Y:S04]  /*5ba0*/  LDL.LU.64 R100, [R1+0x3b8] ;  /* 0x0003b80001647983 */ /* 0x000ee80000300a00 */
[----:B------:R-:W3:Y:S04]  /*5bb0*/  LDL.LU.64 R98, [R1+0x3b0] ;  /* 0x0003b00001627983 */ /* 0x000ee80000300a00 */
[----:B------:R-:W3:Y:S04]  /*5bc0*/  LDL.LU.64 R96, [R1+0x3a8] ;  /* 0x0003a80001607983 */ /* 0x000ee80000300a00 */
[----:B------:R-:W-:Y:S04]  /*5bd0*/  STL.64 [R1+0x100], R128 ;  /* 0x0001008001007387 */ /* 0x000fe80000100a00 */
[----:B------:R-:W-:Y:S04]  /*5be0*/  STL.64 [R1+0x108], R130 ;  /* 0x0001088201007387 */ /* 0x000fe80000100a00 */
[----:B------:R-:W-:Y:S04]  /*5bf0*/  STL.64 [R1+0x110], R132 ;  /* 0x0001108401007387 */ /* 0x000fe80000100a00 */
[----:B------:R0:W-:Y:S04]  /*5c00*/  STL.64 [R1+0x118], R134 ;  /* 0x0001188601007387 */ /* 0x0001e80000100a00 */
[----:B0-----:R-:W4:Y:S04]  /*5c10*/  LDL.LU.64 R134, [R1+0x3a0] ;  /* 0x0003a00001867983 */ /* 0x001f280000300a00 */
[----:B------:R-:W4:Y:S04]  /*5c20*/  LDL.LU.64 R132, [R1+0x398] ;  /* 0x0003980001847983 */ /* 0x000f280000300a00 */
[----:B------:R-:W4:Y:S04]  /*5c30*/  LDL.LU.64 R130, [R1+0x390] ;  /* 0x0003900001827983 */ /* 0x000f280000300a00 */
[----:B------:R-:W4:Y:S04]  /*5c40*/  LDL.LU.64 R128, [R1+0x388] ;  /* 0x0003880001807983 */ /* 0x000f280000300a00 */
[----:B------:R-:W-:Y:S04]  /*5c50*/  STL.64 [R1+0x180], R160 ;  /* 0x000180a001007387 */ /* 0x000fe80000100a00 */
[----:B------:R-:W-:Y:S04]  /*5c60*/  STL.64 [R1+0x188], R162 ;  /* 0x000188a201007387 */ /* 0x000fe80000100a00 */
[----:B------:R-:W-:Y:S04]  /*5c70*/  STL.64 [R1+0x190], R164 ;  /* 0x000190a401007387 */ /* 0x000fe80000100a00 */
[----:B------:R0:W-:Y:S04]  /*5c80*/  STL.64 [R1+0x198], R166 ;  /* 0x000198a601007387 */ /* 0x0001e80000100a00 */
[----:B0-----:R-:W2:Y:S04]  /*5c90*/  LDL.LU.64 R166, [R1+0x380] ;  /* 0x0003800001a67983 */ /* 0x001ea80000300a00 */
[----:B------:R-:W2:Y:S04]  /*5ca0*/  LDL.LU.64 R164, [R1+0x378] ;  /* 0x0003780001a47983 */ /* 0x000ea80000300a00 */
[----:B------:R-:W2:Y:S04]  /*5cb0*/  LDL.LU.64 R162, [R1+0x370] ;  /* 0x0003700001a27983 */ /* 0x000ea80000300a00 */
[----:B------:R-:W2:Y:S04]  /*5cc0*/  LDL.LU.64 R160, [R1+0x368] ;  /* 0x0003680001a07983 */ /* 0x000ea80000300a00 */
        /* <DEDUP_REMOVED lines=18> */
[----:B------:R-:W-:Y:S04]  /*5df0*/  STL.64 [R1+0xe8], R178 ;  /* 0x0000e8b201007387 */ /* 0x000fe80000100a00 */
[----:B------:R-:W-:Y:S04]  /*5e00*/  STL.64 [R1+0xf0], R180 ;  /* 0x0000f0b401007387 */ /* 0x000fe80000100a00 */
[----:B------:R-:W-:Y:S04]  /*5e10*/  STL.64 [R1+0xf8], R182 ;  /* 0x0000f8b601007387 */ /* 0x000fe80000100a00 */
[----:B------:R0:W-:Y:S04]  /*5e20*/  STL.64 [R1+0x60], R208 ;  /* 0x000060d001007387 */ /* 0x0001e80000100a00 */
[----:B------:R1:W-:Y:S04]  /*5e30*/  STL.64 [R1+0x68], R210 ;  /* 0x000068d201007387 */ /* 0x0003e80000100a00 */
[----:B------:R1:W-:Y:S04]  /*5e40*/  STL.64 [R1+0x70], R212 ;  /* 0x000070d401007387 */ /* 0x0003e80000100a00 */
[----:B------:R4:W-:Y:S01]  /*5e50*/  STL.64 [R1+0x78], R214 ;  /* 0x000078d601007387 */ /* 0x0009e20000100a00 */
[----:B0-----:R-:W-:-:S02]  /*5e60*/  IMAD.MOV.U32 R208, RZ, RZ, R227 ;  /* 0x000000ffffd07224 */ /* 0x001fc400078e00e3 */
[----:B------:R-:W-:Y:S01]  /*5e70*/  IMAD.MOV.U32 R209, RZ, RZ, R228 ;  /* 0x000000ffffd17224 */ /* 0x000fe200078e00e4 */
[----:B------:R-:W4:Y:S01]  /*5e80*/  LDL.LU R227, [R1+0x340] ;  /* 0x0003400001e37983 */ /* 0x000f220000300800 */
[----:B-1----:R-:W-:Y:S02]  /*5e90*/  IMAD.MOV.U32 R210, RZ, RZ, R229 ;  /* 0x000000ffffd27224 */ /* 0x002fe400078e00e5 */
[----:B------:R-:W-:Y:S01]  /*5ea0*/  IMAD.MOV.U32 R211, RZ, RZ, R230 ;  /* 0x000000ffffd37224 */ /* 0x000fe200078e00e6 */
[----:B------:R-:W4:Y:S01]  /*5eb0*/  LDL.LU R228, [R1+0x33c] ;  /* 0x00033c0001e47983 */ /* 0x000f220000300800 */
[----:B------:R-:W-:-:S03]  /*5ec0*/  IMAD.MOV.U32 R212, RZ, RZ, R231 ;  /* 0x000000ffffd47224 */ /* 0x000fc600078e00e7 */
[----:B------:R-:W4:Y:S04]  /*5ed0*/  LDL.LU R229, [R1+0x338] ;  /* 0x0003380001e57983 */ /* 0x000f280000300800 */
[----:B------:R-:W4:Y:S04]  /*5ee0*/  LDL.LU R230, [R1+0x334] ;  /* 0x0003340001e67983 */ /* 0x000f280000300800 */
[----:B------:R-:W4:Y:S01]  /*5ef0*/  LDL.LU R231, [R1+0x330] ;  /* 0x0003300001e77983 */ /* 0x000f220000300800 */
[----:B------:R-:W-:Y:S01]  /*5f00*/  UMOV UR20, UR8 ;  /* 0x0000000800147c82 */ /* 0x000fe20008000000 */
[----:B------:R-:W-:Y:S01]  /*5f10*/  UMOV UR21, UR9 ;  /* 0x0000000900157c82 */ /* 0x000fe20008000000 */
[----:B------:R-:W-:Y:S01]  /*5f20*/  UMOV UR22, UR46 ;  /* 0x0000002e00167c82 */ /* 0x000fe20008000000 */
[----:B------:R-:W-:Y:S01]  /*5f30*/  UMOV UR23, UR47 ;  /* 0x0000002f00177c82 */ /* 0x000fe20008000000 */
[----:B------:R-:W-:Y:S01]  /*5f40*/  UMOV UR16, UR8 ;  /* 0x0000000800107c82 */ /* 0x000fe20008000000 */
[----:B------:R-:W-:Y:S01]  /*5f50*/  UMOV UR17, UR9 ;  /* 0x0000000900117c82 */ /* 0x000fe20008000000 */
[----:B----4-:R-:W-:-:S06]  /*5f60*/  WARPGROUP.ARRIVE ;  /* 0x00000000000079c5 */ /* 0x010fcc0000000000 */
[----:B------:R-:W-:Y:S01]  /*5f70*/  HGMMA.64x16x16.F32 R224, gdesc[UR20], R224, gsb0 ;  /* 0x0020000014e079f0 */ /* 0x000fe200080008e0 */
[----:B------:R-:W-:Y:S01]  /*5f80*/  UMOV UR20, UR8 ;  /* 0x0000000800147c82 */ /* 0x000fe20008000000 */
[----:B------:R-:W-:Y:S01]  /*5f90*/  UMOV UR21, UR9 ;  /* 0x0000000900157c82 */ /* 0x000fe20008000000 */
[----:B------:R-:W-:Y:S01]  /*5fa0*/  UMOV UR22, UR50 ;  /* 0x0000003200167c82 */ /* 0x000fe20008000000 */
[----:B------:R-:W-:Y:S01]  /*5fb0*/  UMOV UR23, UR51 ;  /* 0x0000003300177c82 */ /* 0x000fe20008000000 */
[----:B------:R-:W-:Y:S02]  /*5fc0*/  WARPGROUP.DEPBAR.LE gsb0, 0x0 ;  /* 0x00008000000079c5 */ /* 0x000fe40000010000 */
[----:B---3--:R-:W-:-:S06]  /*5fd0*/  WARPGROUP.ARRIVE ;  /* 0x00000000000079c5 */ /* 0x008fcc0000000000 */
[----:B------:R-:W-:Y:S01]  /*5fe0*/  HGMMA.64x16x16.F32 R192, gdesc[UR20], R192, gsb0 ;  /* 0x0020000014c079f0 */ /* 0x000fe200080008c0 */
[----:B------:R-:W-:Y:S01]  /*5ff0*/  UMOV UR20, UR8 ;  /* 0x0000000800147c82 */ /* 0x000fe20008000000 */
[----:B------:R-:W-:Y:S01]  /*6000*/  UMOV UR21, UR9 ;  /* 0x0000000900157c82 */ /* 0x000fe20008000000 */
[----:B------:R-:W-:Y:S01]  /*6010*/  UMOV UR22, UR54 ;  /* 0x0000003600167c82 */ /* 0x000fe20008000000 */
[----:B------:R-:W-:Y:S01]  /*6020*/  UMOV UR23, UR55 ;  /* 0x0000003700177c82 */ /* 0x000fe20008000000 */
[----:B------:R-:W-:Y:S02]  /*6030*/  WARPGROUP.DEPBAR.LE gsb0, 0x0 ;  /* 0x00008000000079c5 */ /* 0x000fe40000010000 */
[----:B--2---:R-:W-:-:S06]  /*6040*/  WARPGROUP.ARRIVE ;  /* 0x00000000000079c5 */ /* 0x004fcc0000000000 */
[----:B------:R-:W-:Y:S01]  /*6050*/  HGMMA.64x16x16.F32 R160, gdesc[UR20], R160, gsb0 ;  /* 0x0020000014a079f0 */ /* 0x000fe200080008a0 */
[----:B------:R-:W-:Y:S01]  /*6060*/  UMOV UR20, UR8 ;  /* 0x0000000800147c82 */ /* 0x000fe20008000000 */
[----:B------:R-:W-:Y:S01]  /*6070*/  UMOV UR21, UR9 ;  /* 0x0000000900157c82 */ /* 0x000fe20008000000 */
[----:B------:R-:W-:Y:S01]  /*6080*/  UMOV UR22, UR58 ;  /* 0x0000003a00167c82 */ /* 0x000fe20008000000 */
[----:B------:R-:W-:Y:S01]  /*6090*/  UMOV UR23, UR59 ;  /* 0x0000003b00177c82 */ /* 0x000fe20008000000 */
[----:B------:R-:W-:Y:S02]  /*60a0*/  WARPGROUP.DEPBAR.LE gsb0, 0x0 ;  /* 0x00008000000079c5 */ /* 0x000fe40000010000 */
[----:B------:R-:W-:-:S06]  /*60b0*/  WARPGROUP.ARRIVE ;  /* 0x00000000000079c5 */ /* 0x000fcc0000000000 */
[----:B------:R-:W-:Y:S03]  /*60c0*/  HGMMA.64x16x16.F32 R128, gdesc[UR20], R128, gsb0 ;  /* 0x00200000148079f0 */ /* 0x000fe60008000880 */
        /* <DEDUP_REMOVED lines=49> */
[----:B------:R-:W-:Y:S01]  /*63e0*/  IMAD.MOV.U32 R112, RZ, RZ, R10 ;  /* 0x000000ffff707224 */ /* 0x000fe200078e000a */
[----:B------:R-:W-:Y:S01]  /*63f0*/  MOV R117, R4 ;  /* 0x0000000400757202 */ /* 0x000fe20000000f00 */
[----:B------:R-:W-:Y:S02]  /*6400*/  IMAD.MOV.U32 R113, RZ, RZ, R9 ;  /* 0x000000ffff717224 */ /* 0x000fe400078e0009 */
[----:B------:R-:W-:Y:S02]  /*6410*/  IMAD.MOV.U32 R114, RZ, RZ, R8 ;  /* 0x000000ffff727224 */ /* 0x000fe400078e0008 */
[----:B------:R-:W-:Y:S02]  /*6420*/  IMAD.MOV.U32 R115, RZ, RZ, R7 ;  /* 0x000000ffff737224 */ /* 0x000fe400078e0007 */
[----:B------:R-:W-:Y:S02]  /*6430*/  IMAD.MOV.U32 R116, RZ, RZ, R6 ;  /* 0x000000ffff747224 */ /* 0x000fe400078e0006 */
[----:B------:R-:W-:-:S02]  /*6440*/  IMAD.MOV.U32 R118, RZ, RZ, R3 ;  /* 0x000000ffff767224 */ /* 0x000fc400078e0003 */
[----:B------:R-:W-:Y:S01]  /*6450*/  IMAD.MOV.U32 R119, RZ, RZ, R0 ;  /* 0x000000ffff777224 */ /* 0x000fe200078e0000 */
[----:B------:R-:W-:Y:S01]  /*6460*/  UMOV UR40, UR12 ;  /* 0x0000000c00287c82 */ /* 0x000fe20008000000 */
[----:B------:R-:W-:Y:S01]  /*6470*/  UMOV UR41, UR13 ;  /* 0x0000000d00297c82 */ /* 0x000fe20008000000 */
[----:B------:R-:W-:-:S03]  /*6480*/  WARPGROUP.DEPBAR.LE gsb0, 0x0 ;  /* 0x00008000000079c5 */ /* 0x000fc60000010000 */
        /* <DEDUP_REMOVED lines=28> */
[----:B------:R-:W-:Y:S01]  /*6650*/  MOV R213, R11 ;  /* 0x0000000b00d57202 */ /* 0x000fe20000000f00 */
[----:B------:R-:W-:Y:S02]  /*6660*/  IMAD.MOV.U32 R214, RZ, RZ, R18 ;  /* 0x000000ffffd67224 */ /* 0x000fe400078e0012 */
[----:B------:R-:W-:Y:S01]  /*6670*/  IMAD.MOV.U32 R215, RZ, RZ, R17 ;  /* 0x000000ffffd77224 */ /* 0x000fe200078e0011 */
[----:B------:R-:W-:Y:S01]  /*6680*/  UMOV UR8, UR12 ;  /* 0x0000000c00087c82 */ /* 0x000fe20008000000 */
[----:B------:R-:W-:Y:S01]  /*6690*/  UMOV UR9, UR13 ;  /* 0x0000000d00097c82 */ /* 0x000fe20008000000 */
[----:B------:R0:W5:Y:S04]  /*66a0*/  LDL.LU R11, [R1+0x32c] ;  /* 0x00032c00010b7983 */ /* 0x0001680000300800 */
[----:B------:R0:W5:Y:S04]  /*66b0*/  LDL.LU R18, [R1+0x328] ;  /* 0x0003280001127983 */ /* 0x0001680000300800 */
[----:B------:R0:W5:Y:S04]  /*66c0*/  LDL.LU R17, [R1+0x324] ;  /* 0x0003240001117983 */ /* 0x0001680000300800 */
[----:B------:R0:W5:Y:S04]  /*66d0*/  LDL.LU R16, [R1+0x320] ;  /* 0x0003200001107983 */ /* 0x0001680000300800 */
[----:B------:R0:W5:Y:S04]  /*66e0*/  LDL.LU R5, [R1+0x31c] ;  /* 0x00031c0001057983 */ /* 0x0001680000300800 */
[----:B------:R0:W5:Y:S01]  /*66f0*/  LDL.LU R2, [R1+0x318] ;  /* 0x0003180001027983 */ /* 0x0001620000300800 */
[----:B------:R-:W-:-:S02]  /*6700*/  WARPGROUP.DEPBAR.LE gsb0, 0x0 ;  /* 0x00008000000079c5 */ /* 0x000fc40000010000 */
[----:B------:R-:W-:-:S06]  /*6710*/  WARPGROUP.ARRIVE ;  /* 0x00000000000079c5 */ /* 0x000fcc0000000000 */
[----:B------:R-:W-:Y:S01]  /*6720*/  HGMMA.64x16x16.F32 R208, gdesc[UR8], R208, gsb0 ;  /* 0x0020000008d079f0 */ /* 0x000fe200080008d0 */
[----:B------:R-:W-:Y:S04]  /*6730*/  STL.64 [R1+0x40], R112 ;  /* 0x0000407001007387 */ /* 0x000fe80000100a00 */
[----:B------:R-:W-:Y:S04]  /*6740*/  STL.64 [R1+0x48], R114 ;  /* 0x0000487201007387 */ /* 0x000fe80000100a00 */
[----:B------:R-:W-:Y:S04]  /*6750*/  STL.64 [R1+0x50], R116 ;  /* 0x0000507401007387 */ /* 0x000fe80000100a00 */
[----:B------:R1:W-:Y:S04]  /*6760*/  STL.64 [R1+0x58], R118 ;  /* 0x0000587601007387 */ /* 0x0003e80000100a00 */
[----:B-1----:R0:W5:Y:S04]  /*6770*/  LDL.LU.64 R118, [R1+0x310] ;  /* 0x0003100001767983 */ /* 0x0021680000300a00 */
[----:B------:R0:W5:Y:S04]  /*6780*/  LDL.LU.64 R116, [R1+0x308] ;  /* 0x0003080001747983 */ /* 0x0001680000300a00 */
[----:B------:R0:W5:Y:S04]  /*6790*/  LDL.LU.64 R114, [R1+0x300] ;  /* 0x0003000001727983 */ /* 0x0001680000300a00 */
[----:B------:R0:W5:Y:S04]  /*67a0*/  LDL.LU.64 R112, [R1+0x2f8] ;  /* 0x0002f80001707983 */ /* 0x0001680000300a00 */
        /* <DEDUP_REMOVED lines=11> */
[----:B------:R1:W-:Y:S01]  /*6860*/  STL.64 [R1+0x158], R182 ;  /* 0x000158b601007387 */ /* 0x0003e20000100a00 */
[----:B------:R-:W-:-:S03]  /*6870*/  WARPGROUP.DEPBAR.LE gsb0, 0x0 ;  /* 0x00008000000079c5 */ /* 0x000fc60000010000 */
        /* <DEDUP_REMOVED lines=11> */
[----:B------:R0:W5:Y:S01]  /*6930*/  LDL.LU.64 R208, [R1+0x298] ;  /* 0x0002980001d07983 */ /* 0x0001620000300a00 */
[----:B------:R-:W-:Y:S05]  /*6940*/  @!P1 BRA `(.L_x_18) ;  /* 0x0000004800ec9947 */ /* 0x000fea0003800000 */
[----:B------:R-:W2:Y:S01]  /*6950*/  LDL R0, [R1+0x28c] ;  /* 0x00028c0001007983 */ /* 0x000ea20000100800 */
[----:B-----5:R-:W-:-:S13]  /*6960*/  R2UR UR6, R11 ;  /* 0x000000000b0672ca */ /* 0x020fda00000e0000 */
[----:B------:R-:W-:-:S04]  /*6970*/  UIADD3 UR4, UR6, 0x1, URZ ;  /* 0x0000000106047890 */ /* 0x000fc8000fffe03f */
[----:B------:R-:W-:-:S04]  /*6980*/  UISETP.NE.AND UP0, UPT, UR4, 0x5, UPT ;  /* 0x000000050400788c */ /* 0x000fc8000bf05270 */
[----:B------:R-:W-:Y:S02]  /*6990*/  USEL UR5, URZ, 0x1, UP0 ;  /* 0x000000013f057887 */ /* 0x000fe40008000000 */
[----:B------:R-:W-:Y:S01]  /*69a0*/  USEL UR4, UR4, URZ, UP0 ;  /* 0x0000003f04047287 */ /* 0x000fe20008000000 */
[----:B--2---:R-:W-:Y:S01]  /*69b0*/  R2UR UR7, R0 ;  /* 0x00000000000772ca */ /* 0x004fe200000e0000 */
[----:B------:R-:W-:-:S12]  /*69c0*/  IMAD.MOV.U32 R0, RZ, RZ, R5 ;  /* 0x000000ffff007224 */ /* 0x000fd800078e0005 */
[----:B------:R-:W-:-:S03]  /*69d0*/  ULOP3.LUT UR5, UR7, UR5, URZ, 0x3c, !UPT ;  /* 0x0000000507057292 */ /* 0x000fc6000f8e3c3f */
[----:B------:R-:W-:-:S03]  /*69e0*/  UMOV UR7, UR6 ;  /* 0x0000000600077c82 */ /* 0x000fc60008000000 */
[----:B------:R-:W-:-:S07]  /*69f0*/  IMAD.U32 R3, RZ, RZ, UR5 ;  /* 0x00000005ff037e24 */ /* 0x000fce000f8e00ff */
.L_x_25:
[----:B------:R-:W-:Y:S05]  /*6a00*/  @!P0 BRA `(.L_x_19) ;  /* 0x0000000000048947 */ /* 0x000fea0003800000 */
[----:B------:R-:W-:Y:S01]  /*6a10*/  BPT.TRAP 0x1 ;  /* 0x000000040000795c */ /* 0x000fe20000300000 */
.L_x_19:
[----:B------:R-:W-:Y:S01]  /*6a20*/  ULEA UR5, UR4, UR39, 0x3 ;  /* 0x0000002704057291 */ /* 0x000fe2000f8e183f */
[----:B------:R-:W-:-:S08]  /*6a30*/  SHF.L.U32 R4, R3, 0x1f, RZ ;  /* 0x0000001f03047819 */ /* 0x000fd000000006ff */
[----:B------:R1:W2:Y:S01]  /*6a40*/  SYNCS.PHASECHK.TRANS64.TRYWAIT P1, [UR5], R4 ;  /* 0x00000004ff0075a7 */ /* 0x0002a20008020145 */
[----:B------:R-:W-:Y:S05]  /*6a50*/  @!P0 BRA `(.L_x_20) ;  /* 0x0000000000048947 */ /* 0x000fea0003800000 */
[----:B------:R-:W-:Y:S01]  /*6a60*/  BPT.TRAP 0x1 ;  /* 0x000000040000795c */ /* 0x000fe20000300000 */
.L_x_20:
[----:B--2---:R-:W-:Y:S05]  /*6a70*/  @P1 BRA `(.L_x_21) ;  /* 0x0000000000081947 */ /* 0x004fea0003800000 */
[----:B------:R-:W2:Y:S02]  /*6a80*/  SYNCS.PHASECHK.TRANS64.TRYWAIT P1, [UR5], R4 ;  /* 0x00000004ff0075a7 */ /* 0x000ea40008020145 */
[----:B--2---:R-:W-:Y:S05]  /*6a90*/  @!P1 BRA `(.L_x_22) ;  /* 0x0000022800b89947 */ /* 0x004fea0003800000 */
.L_x_21:
[----:B------:R-:W-:Y:S04]  /*6aa0*/  STL.64 [R1+0x580], R126 ;  /* 0x0005807e01007387 */ /* 0x000fe80000100a00 */
[----:B------:R-:W-:Y:S04]  /*6ab0*/  STL.64 [R1+0x578], R124 ;  /* 0x0005787c01007387 */ /* 0x000fe80000100a00 */
[----:B------:R-:W-:Y:S04]  /*6ac0*/  STL.64 [R1+0x570], R122 ;  /* 0x0005707a01007387 */ /* 0x000fe80000100a00 */
[----:B------:R3:W-:Y:S04]  /*6ad0*/  STL.64 [R1+0x568], R120 ;  /* 0x0005687801007387 */ /* 0x0007e80000100a00 */
[----:B---3--:R-:W3:Y:S04]  /*6ae0*/  LDL.LU.64 R120, [R1+0x220] ;  /* 0x0002200001787983 */ /* 0x008ee80000300a00 */
[----:B------:R-:W3:Y:S04]  /*6af0*/  LDL.LU.64 R122, [R1+0x228] ;  /* 0x00022800017a7983 */ /* 0x000ee80000300a00 */
[----:B------:R-:W3:Y:S04]  /*6b00*/  LDL.LU.64 R124, [R1+0x230] ;  /* 0x00023000017c7983 */ /* 0x000ee80000300a00 */
[----:B------:R-:W3:Y:S04]  /*6b10*/  LDL.LU.64 R126, [R1+0x238] ;  /* 0x00023800017e7983 */ /* 0x000ee80000300a00 */
[----:B------:R-:W-:Y:S04]  /*6b20*/  STL.64 [R1+0x560], R158 ;  /* 0x0005609e01007387 */ /* 0x000fe80000100a00 */
[----:B------:R-:W-:Y:S04]  /*6b30*/  STL.64 [R1+0x558], R156 ;  /* 0x0005589c01007387 */ /* 0x000fe80000100a00 */
[----:B------:R-:W-:Y:S04]  /*6b40*/  STL.64 [R1+0x550], R154 ;  /* 0x0005509a01007387 */ /* 0x000fe80000100a00 */
[----:B------:R4:W-:Y:S04]  /*6b50*/  STL.64 [R1+0x548], R152 ;  /* 0x0005489801007387 */ /* 0x0009e80000100a00 */
[----:B----4-:R-:W4:Y:S04]  /*6b60*/  LDL.LU.64 R152, [R1+0x1a0] ;  /* 0x0001a00001987983 */ /* 0x010f280000300a00 */
[----:B------:R-:W4:Y:S04]  /*6b70*/  LDL.LU.64 R154, [R1+0x1a8] ;  /* 0x0001a800019a7983 */ /* 0x000f280000300a00 */
[----:B------:R-:W4:Y:S04]  /*6b80*/  LDL.LU.64 R156, [R1+0x1b0] ;  /* 0x0001b000019c7983 */ /* 0x000f280000300a00 */
[----:B------:R-:W4:Y:S04]  /*6b90*/  LDL.LU.64 R158, [R1+0x1b8] ;  /* 0x0001b800019e7983 */ /* 0x000f280000300a00 */
[----:B------:R-:W-:Y:S04]  /*6ba0*/  STL.64 [R1+0x540], R190 ;  /* 0x000540be01007387 */ /* 0x000fe80000100a00 */
[----:B------:R-:W-:Y:S04]  /*6bb0*/  STL.64 [R1+0x538], R188 ;  /* 0x000538bc01007387 */ /* 0x000fe80000100a00 */
[----:B------:R-:W-:Y:S04]  /*6bc0*/  STL.64 [R1+0x530], R186 ;  /* 0x000530ba01007387 */ /* 0x000fe80000100a00 */
[----:B------:R0:W-:Y:S04]  /*6bd0*/  STL.64 [R1+0x528], R184 ;  /* 0x000528b801007387 */ /* 0x0001e80000100a00 */
[----:B0-----:R-:W4:Y:S04]  /*6be0*/  LDL.LU.64 R184, [R1+0x120] ;  /* 0x0001200001b87983 */ /* 0x001f280000300a00 */
[----:B------:R-:W4:Y:S04]  /*6bf0*/  LDL.LU.64 R186, [R1+0x128] ;  /* 0x0001280001ba7983 */ /* 0x000f280000300a00 */
[----:B------:R-:W4:Y:S04]  /*6c00*/  LDL.LU.64 R188, [R1+0x130] ;  /* 0x0001300001bc7983 */ /* 0x000f280000300a00 */
[----:B------:R-:W4:Y:S01]  /*6c10*/  LDL.LU.64 R190, [R1+0x138] ;  /* 0x0001380001be7983 */ /* 0x000f220000300a00 */
[----:B------:R-:W-:-:S02]  /*6c20*/  ULEA UR6, UR4, UR60, 0xb ;  /* 0x0000003c04067291 */ /* 0x000fc4000f8e583f */
[----:B------:R-:W-:Y:S01]  /*6c30*/  UIMAD UR5, UR4, 0x2c0, UR61 ;  /* 0x000002c0040578a4 */ /* 0x000fe2000f8e023d */
[----:B------:R-:W-:Y:S01]  /*6c40*/  STL.64 [R1+0x520], R222 ;  /* 0x000520de01007387 */ /* 0x000fe20000100a00 */
[----:B------:R-:W-:Y:S01]  /*6c50*/  UMOV UR9, 0x80000020 ;  /* 0x8000002000097882 */ /* 0x000fe20000000000 */
[----:B------:R-:W-:Y:S02]  /*6c60*/  UMOV UR11, 0x80000020 ;  /* 0x80000020000b7882 */ /* 0x000fe40000000000 */
[----:B------:R-:W-:Y:S01]  /*6c70*/  STL.64 [R1+0x518], R220 ;  /* 0x000518dc01007387 */ /* 0x000fe20000100a00 */
[----:B------:R-:W-:Y:S01]  /*6c80*/  UMOV UR8, UR6 ;  /* 0x0000000600087c82 */ /* 0x000fe20008000000 */
[----:B------:R-:W-:Y:S02]  /*6c90*/  UMOV UR10, UR5 ;  /* 0x00000005000a7c82 */ /* 0x000fe40008000000 */
[----:B------:R-:W-:Y:S04]  /*6ca0*/  STL.64 [R1+0x510], R218 ;  /* 0x000510da01007387 */ /* 0x000fe80000100a00 */
[----:B------:R0:W-:Y:S04]  /*6cb0*/  STL.64 [R1+0x508], R216 ;  /* 0x000508d801007387 */ /* 0x0001e80000100a00 */
[----:B0-----:R-:W4:Y:S04]  /*6cc0*/  LDL.LU.64 R216, [R1+0xa0] ;  /* 0x0000a00001d87983 */ /* 0x001f280000300a00 */
[----:B------:R-:W4:Y:S04]  /*6cd0*/  LDL.LU.64 R218, [R1+0xa8] ;  /* 0x0000a80001da7983 */ /* 0x000f280000300a00 */
[----:B------:R-:W4:Y:S04]  /*6ce0*/  LDL.LU.64 R220, [R1+0xb0] ;  /* 0x0000b00001dc7983 */ /* 0x000f280000300a00 */
[----:B------:R-:W4:Y:S01]  /*6cf0*/  LDL.LU.64 R222, [R1+0xb8] ;  /* 0x0000b80001de7983 */ /* 0x000f220000300a00 */
[----:B------:R-:W-:Y:S01]  /*6d00*/  UIADD3 UR14, UR5, 0x40, URZ ;  /* 0x00000040050e7890 */ /* 0x000fe2000fffe03f */
[----:B------:R-:W-:-:S02]  /*6d10*/  UMOV UR15, 0x80000020 ;  /* 0x80000020000f7882 */ /* 0x000fc40000000000 */
[----:B------:R-:W-:Y:S01]  /*6d20*/  STL [R1+0x330], R18 ;  /* 0x0003301201007387 */ /* 0x000fe20000100800 */
[----:B------:R-:W-:-:S03]  /*6d30*/  UIADD3 UR18, UR5, 0x80, URZ ;  /* 0x0000008005127890 */ /* 0x000fc6000fffe03f */
[----:B------:R-:W-:Y:S04]  /*6d40*/  STL [R1+0x32c], R17 ;  /* 0x00032c1101007387 */ /* 0x000fe80000100800 */
[----:B------:R-:W-:Y:S04]  /*6d50*/  STL [R1+0x328], R16 ;  /* 0x0003281001007387 */ /* 0x000fe80000100800 */
[----:B------:R-:W-:Y:S04]  /*6d60*/  STL [R1+0x324], R5 ;  /* 0x0003240501007387 */ /* 0x000fe80000100800 */
[----:B------:R-:W-:Y:S04]  /*6d70*/  STL [R1+0x320], R3 ;  /* 0x0003200301007387 */ /* 0x000fe80000100800 */
[----:B------:R-:W-:Y:S04]  /*6d80*/  STL [R1+0x31c], R2 ;  /* 0x00031c0201007387 */ /* 0x000fe80000100800 */
[----:B------:R-:W-:Y:S01]  /*6d90*/  STL [R1+0x318], R0 ;  /* 0x0003180001007387 */ /* 0x000fe20000100800 */
[----:B---3--:R-:W-:-:S06]  /*6da0*/  WARPGROUP.ARRIVE ;  /* 0x00000000000079c5 */ /* 0x008fcc0000000000 */
[----:B------:R-:W-:Y:S03]  /*6db0*/  HGMMA.64x16x16.F32 R120, gdesc[UR8], R120, gsb0 ;  /* 0x00200000087879f0 */ /* 0x000fe60008000878 */
[----:B------:R-:W-:Y:S02]  /*6dc0*/  WARPGROUP.DEPBAR.LE gsb0, 0x0 ;  /* 0x00008000000079c5 */ /* 0x000fe40000010000 */
        /* <DEDUP_REMOVED lines=8> */
[----:B-12---:R-:W2:Y:S04]  /*6e50*/  LDL.LU.64 R4, [R1+0x20] ;  /* 0x0000200001047983 */ /* 0x006ea80000300a00 */
[----:B------:R-:W2:Y:S04]  /*6e60*/  LDL.LU.64 R6, [R1+0x28] ;  /* 0x0000280001067983 */ /* 0x000ea80000300a00 */
[----:B------:R-:W2:Y:S04]  /*6e70*/  LDL.LU.64 R8, [R1+0x30] ;  /* 0x0000300001087983 */ /* 0x000ea80000300a00 */
[----:B------:R-:W2:Y:S01]  /*6e80*/  LDL.LU.64 R10, [R1+0x38] ;  /* 0x00003800010a7983 */ /* 0x000ea20000300a00 */
[----:B----4-:R-:W-:Y:S01]  /*6e90*/  WARPGROUP.ARRIVE ;  /* 0x00000000000079c5 */ /* 0x010fe20000000000 */
[----:B------:R-:W-:Y:S01]  /*6ea0*/  UMOV UR12, UR8 ;  /* 0x00000008000c7c82 */ /* 0x000fe20008000000 */
[----:B------:R-:W-:Y:S01]  /*6eb0*/  UMOV UR13, UR9 ;  /* 0x00000009000d7c82 */ /* 0x000fe20008000000 */
[----:B------:R-:W-:Y:S01]  /*6ec0*/  UMOV UR19, 0x80000020 ;  /* 0x8000002000137882 */ /* 0x000fe20000000000 */
[----:B------:R-:W-:-:S02]  /*6ed0*/  UIADD3 UR22, UR5, 0xc0, URZ ;  /* 0x000000c005167890 */ /* 0x000fc4000fffe03f */
[----:B------:R-:W-:Y:S01]  /*6ee0*/  HGMMA.64x16x16.F32 R152, gdesc[UR12], R152, gsb0 ;  /* 0x002000000c9879f0 */ /* 0x000fe20008000898 */
[----:B------:R-:W-:Y:S01]  /*6ef0*/  UMOV UR16, UR8 ;  /* 0x0000000800107c82 */ /* 0x000fe20008000000 */
[----:B------:R-:W-:Y:S01]  /*6f00*/  UMOV UR17, UR9 ;  /* 0x0000000900117c82 */ /* 0x000fe20008000000 */
[----:B------:R-:W-:Y:S02]  /*6f10*/  WARPGROUP.DEPBAR.LE gsb0, 0x0 ;  /* 0x00008000000079c5 */ /* 0x000fe40000010000 */
[----:B------:R-:W-:Y:S01]  /*6f20*/  WARPGROUP.ARRIVE ;  /* 0x00000000000079c5 */ /* 0x000fe20000000000 */
[----:B------:R-:W-:Y:S01]  /*6f30*/  UMOV UR20, UR8 ;  /* 0x0000000800147c82 */ /* 0x000fe20008000000 */
[----:B------:R-:W-:Y:S01]  /*6f40*/  UMOV UR21, UR9 ;  /* 0x0000000900157c82 */ /* 0x000fe20008000000 */
[----:B------:R-:W-:Y:S01]  /*6f50*/  UMOV UR23, 0x80000020 ;  /* 0x8000002000177882 */ /* 0x000fe20000000000 */
[----:B------:R-:W-:Y:S01]  /*6f60*/  UIADD3 UR26, UR5, 0x100, URZ ;  /* 0x00000100051a7890 */ /* 0x000fe2000fffe03f */
[----:B------:R-:W-:Y:S01]  /*6f70*/  STL.64 [R1+0x1a0], R152 ;  /* 0x0001a09801007387 */ /* 0x000fe20000100a00 */
[----:B------:R-:W-:Y:S01]  /*6f80*/  HGMMA.64x16x16.F32 R184, gdesc[UR16], R184, gsb0 ;  /* 0x0020000010b879f0 */ /* 0x000fe200080008b8 */
[----:B------:R-:W-:Y:S01]  /*6f90*/  UMOV UR24, UR8 ;  /* 0x0000000800187c82 */ /* 0x000fe20008000000 */
[----:B------:R-:W-:Y:S01]  /*6fa0*/  UMOV UR25, UR9 ;  /* 0x0000000900197c82 */ /* 0x000fe20008000000 */
[----:B------:R-:W-:Y:S01]  /*6fb0*/  UMOV UR27, 0x80000020 ;  /* 0x80000020001b7882 */ /* 0x000fe20000000000 */
[----:B------:R-:W-:Y:S01]  /*6fc0*/  UIADD3 UR30, UR5, 0x140, URZ ;  /* 0x00000140051e7890 */ /* 0x000fe2000fffe03f */
[----:B------:R-:W-:Y:S01]  /*6fd0*/  STL.64 [R1+0x1a8], R154 ;  /* 0x0001a89a01007387 */ /* 0x000fe20000100a00 */
        /* <DEDUP_REMOVED lines=9> */
[----:B------:R0:W-:Y:S01]  /*7070*/  STL.64 [R1+0x1b8], R158 ;  /* 0x0001b89e01007387 */ /* 0x0001e20000100a00 */
        /* <DEDUP_REMOVED lines=12> */
[----:B0-----:R-:W4:Y:S01]  /*7140*/  LDL.LU.64 R158, [R1+0x560] ;  /* 0x00056000019e7983 */ /* 0x001f220000300a00 */
[----:B------:R-:W-:Y:S01]  /*7150*/  UMOV UR52, UR8 ;  /* 0x0000000800347c82 */ /* 0x000fe20008000000 */
[----:B------:R-:W-:Y:S01]  /*7160*/  UMOV UR53, UR9 ;  /* 0x0000000900357c82 */ /* 0x000fe20008000000 */
[----:B------:R-:W-:Y:S01]  /*7170*/  UMOV UR55, 0x80000020 ;  /* 0x8000002000377882 */ /* 0x000fe20000000000 */
[----:B------:R-:W-:Y:S01]  /*7180*/  UIADD3 UR12, UR6, 0x200, URZ ;  /* 0x00000200060c7890 */ /* 0x000fe2000fffe03f */
[----:B------:R-:W4:Y:S04]  /*7190*/  LDL.LU.64 R156, [R1+0x558] ;  /* 0x00055800019c7983 */ /* 0x000f280000300a00 */
[----:B------:R-:W4:Y:S04]  /*71a0*/  LDL.LU.64 R154, [R1+0x550] ;  /* 0x00055000019a7983 */ /* 0x000f280000300a00 */
[----:B------:R-:W4:Y:S01]  /*71b0*/  LDL.LU.64 R152, [R1+0x548] ;  /* 0x0005480001987983 */ /* 0x000f220000300a00 */
[----:B------:R-:W-:-:S02]  /*71c0*/  WARPGROUP.DEPBAR.LE gsb0, 0x0 ;  /* 0x00008000000079c5 */ /* 0x000fc40000010000 */
[----:B------:R-:W-:Y:S01]  /*71d0*/  WARPGROUP.ARRIVE ;  /* 0x00000000000079c5 */ /* 0x000fe20000000000 */
[----:B------:R-:W-:Y:S04]  /*71e0*/  STL.64 [R1+0x120], R184 ;  /* 0x000120b801007387 */ /* 0x000fe80000100a00 */
[----:B------:R-:W-:Y:S01]  /*71f0*/  STL.64 [R1+0x128], R186 ;  /* 0x000128ba01007387 */ /* 0x000fe20000100a00 */
[----:B------:R-:W-:Y:S03]  /*7200*/  HGMMA.64x16x16.F32 R216, gdesc[UR20], R216, gsb0 ;  /* 0x0020000014d879f0 */ /* 0x000fe600080008d8 */
[----:B------:R-:W-:Y:S04]  /*7210*/  STL.64 [R1+0x130], R188 ;  /* 0x000130bc01007387 */ /* 0x000fe80000100a00 */
[----:B------:R0:W-:Y:S04]  /*7220*/  STL.64 [R1+0x138], R190 ;  /* 0x000138be01007387 */ /* 0x0001e80000100a00 */
[----:B0-----:R-:W4:Y:S04]  /*7230*/  LDL.LU.64 R190, [R1+0x540] ;  /* 0x0005400001be7983 */ /* 0x001f280000300a00 */
[----:B------:R-:W4:Y:S04]  /*7240*/  LDL.LU.64 R188, [R1+0x538] ;  /* 0x0005380001bc7983 */ /* 0x000f280000300a00 */
[----:B------:R-:W4:Y:S04]  /*7250*/  LDL.LU.64 R186, [R1+0x530] ;  /* 0x0005300001ba7983 */ /* 0x000f280000300a00 */
[----:B------:R-:W4:Y:S01]  /*7260*/  LDL.LU.64 R184, [R1+0x528] ;  /* 0x0005280001b87983 */ /* 0x000f220000300a00 */
[----:B------:R-:W-:-:S03]  /*7270*/  WARPGROUP.DEPBAR.LE gsb0, 0x0 ;  /* 0x00008000000079c5 */ /* 0x000fc60000010000 */
        /* <DEDUP_REMOVED lines=8> */
[----:B--2---:R-:W-:-:S06]  /*7300*/  WARPGROUP.ARRIVE ;  /* 0x00000000000079c5 */ /* 0x004fcc0000000000 */
[----:B------:R-:W-:Y:S03]  /*7310*/  HGMMA.64x16x16.F32 R4, gdesc[UR24], R4, gsb0 ;  /* 0x00200000180479f0 */ /* 0x000fe60008000804 */
[----:B------:R-:W-:Y:S02]  /*7320*/  WARPGROUP.DEPBAR.LE gsb0, 0x0 ;  /* 0x00008000000079c5 */ /* 0x000fe40000010000 */
[----:B------:R-:W-:Y:S01]  /*7330*/  WARPGROUP.ARRIVE ;  /* 0x00000000000079c5 */ /* 0x000fe20000000000 */
[----:B------:R0:W-:Y:S01]  /*7340*/  STL.64 [R1+0x20], R4 ;  /* 0x0000200401007387 */ /* 0x0001e20000100a00 */
[----:B------:R-:W-:Y:S01]  /*7350*/  IMAD.MOV.U32 R18, RZ, RZ, R9 ;  /* 0x000000ffff127224 */ /* 0x000fe200078e0009 */
[----:B------:R-:W-:Y:S01]  /*7360*/  MOV R17, R10 ;  /* 0x0000000a00117202 */ /* 0x000fe20000000f00 */
[----:B------:R-:W-:Y:S01]  /*7370*/  IMAD.MOV.U32 R16, RZ, RZ, R11 ;  /* 0x000000ffff107224 */ /* 0x000fe200078e000b */
[----:B------:R1:W-:Y:S01]  /*7380*/  STL.64 [R1+0x28], R6 ;  /* 0x0000280601007387 */ /* 0x0003e20000100a00 */
[----:B------:R-:W-:Y:S03]  /*7390*/  HGMMA.64x16x16.F32 R208, gdesc[UR28], R208, gsb0 ;  /* 0x002000001cd079f0 */ /* 0x000fe600080008d0 */
[----:B------:R2:W-:Y:S04]  /*73a0*/  STL [R1+0x30], R8 ;  /* 0x0000300801007387 */ /* 0x0005e80000100800 */
[----:B0-----:R-:W3:Y:S04]  /*73b0*/  LDL.LU.64 R4, [R1+0x100] ;  /* 0x0001000001047983 */ /* 0x001ee80000300a00 */
[----:B-1----:R-:W3:Y:S04]  /*73c0*/  LDL.LU.64 R6, [R1+0x108] ;  /* 0x0001080001067983 */ /* 0x002ee80000300a00 */
[----:B--2---:R-:W3:Y:S04]  /*73d0*/  LDL.LU.64 R8, [R1+0x110] ;  /* 0x0001100001087983 */ /* 0x004ee80000300a00 */
[----:B------:R-:W3:Y:S01]  /*73e0*/  LDL.LU.64 R10, [R1+0x118] ;  /* 0x00011800010a7983 */ /* 0x000ee20000300a00 */
[----:B------:R-:W-:-:S02]  /*73f0*/  WARPGROUP.DEPBAR.LE gsb0, 0x0 ;  /* 0x00008000000079c5 */ /* 0x000fc40000010000 */
[----:B------:R-:W-:Y:S01]  /*7400*/  WARPGROUP.ARRIVE ;  /* 0x00000000000079c5 */ /* 0x000fe20000000000 */
[----:B------:R-:W-:Y:S04]  /*7410*/  STL.64 [R1+0x500], R214 ;  /* 0x000500d601007387 */ /* 0x000fe80000100a00 */
[----:B------:R-:W-:Y:S01]  /*7420*/  STL.64 [R1+0x4f8], R212 ;  /* 0x0004f8d401007387 */ /* 0x000fe20000100a00 */
[----:B------:R-:W-:Y:S03]  /*7430*/  HGMMA.64x16x16.F32 R176, gdesc[UR32], R176, gsb0 ;  /* 0x0020000020b079f0 */ /* 0x000fe600080008b0 */
[----:B------:R-:W-:Y:S04]  /*7440*/  STL.64 [R1+0x4f0], R210 ;  /* 0x0004f0d201007387 */ /* 0x000fe80000100a00 */
[----:B------:R0:W-:Y:S04]  /*7450*/  STL.64 [R1+0x4e8], R208 ;  /* 0x0004e8d001007387 */ /* 0x0001e80000100a00 */
[----:B0-----:R-:W2:Y:S04]  /*7460*/  LDL.LU.64 R208, [R1+0x80] ;  /* 0x0000800001d07983 */ /* 0x001ea80000300a00 */
[----:B------:R-:W2:Y:S04]  /*7470*/  LDL.LU.64 R210, [R1+0x88] ;  /* 0x0000880001d27983 */ /* 0x000ea80000300a00 */
[----:B------:R-:W2:Y:S04]  /*7480*/  LDL.LU.64 R212, [R1+0x90] ;  /* 0x0000900001d47983 */ /* 0x000ea80000300a00 */
[----:B------:R-:W2:Y:S01]  /*7490*/  LDL.LU.64 R214, [R1+0x98] ;  /* 0x0000980001d67983 */ /* 0x000ea20000300a00 */
[----:B------:R-:W-:-:S02]  /*74a0*/  WARPGROUP.DEPBAR.LE gsb0, 0x0 ;  /* 0x00008000000079c5 */ /* 0x000fc40000010000 */
[----:B------:R-:W-:Y:S01]  /*74b0*/  WARPGROUP.ARRIVE ;  /* 0x00000000000079c5 */ /* 0x000fe20000000000 */
[----:B------:R-:W-:Y:S04]  /*74c0*/  STL [R1+0x4e4], R180 ;  /* 0x0004e4b401007387 */ /* 0x000fe80000100800 */
[----:B------:R-:W-:Y:S01]  /*74d0*/  STL [R1+0x4e0], R181 ;  /* 0x0004e0b501007387 */ /* 0x000fe20000100800 */
[----:B------:R-:W-:Y:S03]  /*74e0*/  HGMMA.64x16x16.F32 R144, gdesc[UR40], R144, gsb0 ;  /* 0x00200000289079f0 */ /* 0x000fe60008000890 */
[----:B------:R-:W-:Y:S04]  /*74f0*/  STL [R1+0x4dc], R182 ;  /* 0x0004dcb601007387 */ /* 0x000fe80000100800 */
[----:B------:R-:W-:Y:S01]  /*7500*/  STL [R1+0x4d8], R183 ;  /* 0x0004d8b701007387 */ /* 0x000fe20000100800 */
[----:B------:R-:W-:-:S02]  /*7510*/  WARPGROUP.DEPBAR.LE gsb0, 0x0 ;  /* 0x00008000000079c5 */ /* 0x000fc40000010000 */
[----:B------:R-:W-:Y:S01]  /*7520*/  WARPGROUP.ARRIVE ;  /* 0x00000000000079c5 */ /* 0x000fe20000000000 */
[----:B------:R-:W-:Y:S04]  /*7530*/  STL [R1+0x4d4], R144 ;  /* 0x0004d49001007387 */ /* 0x000fe80000100800 */
[----:B------:R0:W-:Y:S01]  /*7540*/  STL [R1+0x4d0], R145 ;  /* 0x0004d09101007387 */ /* 0x0001e20000100800 */
[----:B------:R-:W-:Y:S03]  /*7550*/  HGMMA.64x16x16.F32 R112, gdesc[UR44], R112, gsb0 ;  /* 0x002000002c7079f0 */ /* 0x000fe60008000870 */
[----:B------:R-:W-:Y:S04]  /*7560*/  STL [R1+0x4cc], R146 ;  /* 0x0004cc9201007387 */ /* 0x000fe80000100800 */
[----:B------:R1:W-:Y:S04]  /*7570*/  STL [R1+0x4c8], R147 ;  /* 0x0004c89301007387 */ /* 0x0003e80000100800 */
[----:B------:R-:W-:Y:S04]  /*7580*/  STL [R1+0x4c4], R148 ;  /* 0x0004c49401007387 */ /* 0x000fe80000100800 */
[----:B------:R1:W-:Y:S04]  /*7590*/  STL [R1+0x4c0], R149 ;  /* 0x0004c09501007387 */ /* 0x0003e80000100800 */
[----:B------:R-:W-:Y:S04]  /*75a0*/  STL [R1+0x4bc], R150 ;  /* 0x0004bc9601007387 */ /* 0x000fe80000100800 */
[----:B------:R1:W-:Y:S04]  /*75b0*/  STL [R1+0x4b8], R151 ;  /* 0x0004b89701007387 */ /* 0x0003e80000100800 */
[----:B0-----:R-:W4:Y:S04]  /*75c0*/  LDL.LU.64 R144, [R1] ;  /* 0x0000000001907983 */ /* 0x001f280000300a00 */
[----:B-1----:R-:W4:Y:S04]  /*75d0*/  LDL.LU.64 R146, [R1+0x8] ;  /* 0x0000080001927983 */ /* 0x002f280000300a00 */
[----:B------:R-:W4:Y:S04]  /*75e0*/  LDL.LU.64 R148, [R1+0x10] ;  /* 0x0000100001947983 */ /* 0x000f280000300a00 */
[----:B------:R-:W4:Y:S01]  /*75f0*/  LDL.LU.64 R150, [R1+0x18] ;  /* 0x0000180001967983 */ /* 0x000f220000300a00 */
        /* <DEDUP_REMOVED lines=10> */
[----:B------:R2:W-:Y:S01]  /*76a0*/  STL [R1+0x498], R119 ;  /* 0x0004987701007387 */ /* 0x0005e20000100800 */
[----:B------:R-:W-:-:S02]  /*76b0*/  WARPGROUP.DEPBAR.LE gsb0, 0x0 ;  /* 0x00008000000079c5 */ /* 0x000fc40000010000 */
[----:B------:R-:W-:Y:S01]  /*76c0*/  WARPGROUP.ARRIVE ;  /* 0x00000000000079c5 */ /* 0x000fe20000000000 */
[----:B------:R-:W-:Y:S04]  /*76d0*/  STL [R1+0x414], R80 ;  /* 0x0004145001007387 */ /* 0x000fe80000100800 */
[----:B------:R-:W-:Y:S01]  /*76e0*/  STL [R1+0x410], R81 ;  /* 0x0004105101007387 */ /* 0x000fe20000100800 */
[----:B------:R-:W-:Y:S01]  /*76f0*/  HGMMA.64x16x16.F32 R48, gdesc[UR52], R48, gsb0 ;  /* 0x00200000343079f0 */ /* 0x000fe20008000830 */
        /* <DEDUP_REMOVED lines=24> */
[----:B------:R-:W-:Y:S03]  /*7880*/  HGMMA.64x16x16.F32 R40, gdesc[UR52], R40, gsb0 ;  /* 0x00200000342879f0 */ /* 0x000fe60008000828 */
        /* <DEDUP_REMOVED lines=43> */
[----:B------:R-:W-:Y:S03]  /*7b40*/  HGMMA.64x16x16.F32 R168, gdesc[UR32], R168, gsb0 ;  /* 0x0020000020a879f0 */ /* 0x000fe600080008a8 */
[----:B------:R-:W-:Y:S04]  /*7b50*/  STL [R1+0x48c], R142 ;  /* 0x00048c8e01007387 */ /* 0x000fe80000100800 */
[----:B------:R-:W-:Y:S04]  /*7b60*/  STL [R1+0x488], R143 ;  /* 0x0004888f01007387 */ /* 0x000fe80000100800 */
[----:B0-----:R-:W3:Y:S04]  /*7b70*/  LDL.LU.64 R112, [R1+0x180] ;  /* 0x0001800001707983 */ /* 0x001ee80000300a00 */
[----:B-1----:R-:W3:Y:S04]  /*7b80*/  LDL.LU.64 R114, [R1+0x188] ;  /* 0x0001880001727983 */ /* 0x002ee80000300a00 */
[----:B------:R-:W3:Y:S01]  /*7b90*/  LDL.LU.64 R116, [R1+0x190] ;  /* 0x0001900001747983 */ /* 0x000ee20000300a00 */
[----:B------:R-:W-:-:S02]  /*7ba0*/  WARPGROUP.DEPBAR.LE gsb0, 0x0 ;  /* 0x00008000000079c5 */ /* 0x000fc40000010000 */
[----:B------:R-:W-:-:S06]  /*7bb0*/  WARPGROUP.ARRIVE ;  /* 0x00000000000079c5 */ /* 0x000fcc0000000000 */
[----:B------:R-:W-:Y:S03]  /*7bc0*/  HGMMA.64x16x16.F32 R200, gdesc[UR28], R200, gsb0 ;  /* 0x002000001cc879f0 */ /* 0x000fe600080008c8 */
[----:B------:R-:W-:Y:S02]  /*7bd0*/  WARPGROUP.DEPBAR.LE gsb0, 0x0 ;  /* 0x00008000000079c5 */ /* 0x000fe40000010000 */
[----:B----4-:R-:W-:-:S06]  /*7be0*/  WARPGROUP.ARRIVE ;  /* 0x00000000000079c5 */ /* 0x010fcc0000000000 */
[----:B------:R-:W-:Y:S01]  /*7bf0*/  HGMMA.64x16x16.F32 R144, gdesc[UR24], R144, gsb0 ;  /* 0x00200000189079f0 */ /* 0x000fe20008000890 */
[----:B------:R-:W-:Y:S01]  /*7c00*/  UMOV UR20, UR52 ;  /* 0x0000003400147c82 */ /* 0x000fe20008000000 */
[----:B------:R-:W-:Y:S01]  /*7c10*/  UMOV UR21, UR53 ;  /* 0x0000003500157c82 */ /* 0x000fe20008000000 */
[----:B------:R-:W-:Y:S02]  /*7c20*/  WARPGROUP.DEPBAR.LE gsb0, 0x0 ;  /* 0x00008000000079c5 */ /* 0x000fe40000010000 */
[----:B------:R0:W-:Y:S01]  /*7c30*/  STL.64 [R1], R144 ;  /* 0x0000009001007387 */ /* 0x0001e20000100a00 */
[----:B--2---:R-:W-:-:S03]  /*7c40*/  WARPGROUP.ARRIVE ;  /* 0x00000000000079c5 */ /* 0x004fc60000000000 */
[----:B------:R1:W-:Y:S03]  /*7c50*/  STL.64 [R1+0x8], R146 ;  /* 0x0000089201007387 */ /* 0x0003e60000100a00 */
[----:B------:R-:W-:Y:S01]  /*7c60*/  HGMMA.64x16x16.F32 R208, gdesc[UR20], R208, gsb0 ;  /* 0x0020000014d079f0 */ /* 0x000fe200080008d0 */
[----:B------:R2:W-:Y:S04]  /*7c70*/  STL.64 [R1+0x10], R148 ;  /* 0x0000109401007387 */ /* 0x0005e80000100a00 */
[----:B------:R4:W-:Y:S04]  /*7c80*/  STL.64 [R1+0x18], R150 ;  /* 0x0000189601007387 */ /* 0x0009e80000100a00 */
[----:B------:R-:W4:Y:S04]  /*7c90*/  LDL.LU.64 R118, [R1+0x198] ;  /* 0x0001980001767983 */ /* 0x000f280000300a00 */
[----:B---3--:R-:W3:Y:S01]  /*7ca0*/  LDL.LU.64 R104, [R1+0x200] ;  /* 0x0002000001687983 */ /* 0x008ee20000300a00 */
[----:B------:R-:W-:-:S03]  /*7cb0*/  UMOV UR16, UR52 ;  /* 0x0000003400107c82 */ /* 0x000fc60008000000 */
[----:B------:R-:W3:Y:S01]  /*7cc0*/  LDL.LU.64 R106, [R1+0x208] ;  /* 0x00020800016a7983 */ /* 0x000ee20000300a00 */
[----:B------:R-:W-:-:S03]  /*7cd0*/  UMOV UR17, UR53 ;  /* 0x0000003500117c82 */ /* 0x000fc60008000000 */
[----:B------:R-:W3:Y:S04]  /*7ce0*/  LDL.LU.64 R108, [R1+0x210] ;  /* 0x00021000016c7983 */ /* 0x000ee80000300a00 */
[----:B------:R-:W3:Y:S01]  /*7cf0*/  LDL.LU.64 R110, [R1+0x218] ;  /* 0x00021800016e7983 */ /* 0x000ee20000300a00 */
[----:B------:R-:W-:Y:S02]  /*7d00*/  WARPGROUP.DEPBAR.LE gsb0, 0x0 ;  /* 0x00008000000079c5 */ /* 0x000fe40000010000 */
[----:B------:R-:W-:-:S06]  /*7d10*/  WARPGROUP.ARRIVE ;  /* 0x00000000000079c5 */ /* 0x000fcc0000000000 */
[----:B------:R-:W-:Y:S03]  /*7d20*/  HGMMA.64x16x16.F32 R4, gdesc[UR16], R4, gsb0 ;  /* 0x00200000100479f0 */ /* 0x000fe60008000804 */
[----:B------:R-:W-:Y:S02]  /*7d30*/  WARPGROUP.DEPBAR.LE gsb0, 0x0 ;  /* 0x00008000000079c5 */ /* 0x000fe40000010000 */
[----:B------:R-:W-:Y:S01]  /*7d40*/  IMAD.MOV.U32 R50, RZ, RZ, R4 ;  /* 0x000000ffff327224 */ /* 0x000fe200078e0004 */
[----:B------:R-:W-:Y:S01]  /*7d50*/  MOV R52, R6 ;  /* 0x0000000600347202 */ /* 0x000fe20000000f00 */
[----:B------:R-:W-:Y:S02]  /*7d60*/  IMAD.MOV.U32 R51, RZ, RZ, R5 ;  /* 0x000000ffff337224 */ /* 0x000fe400078e0005 */
[----:B------:R-:W-:Y:S01]  /*7d70*/  IMAD.MOV.U32 R53, RZ, RZ, R7 ;  /* 0x000000ffff357224 */ /* 0x000fe200078e0007 */
[----:B------:R-:W3:Y:S01]  /*7d80*/  LDL.LU.64 R4, [R1+0x1e0] ;  /* 0x0001e00001047983 */ /* 0x000ee20000300a00 */
[----:B------:R-:W-:-:S02]  /*7d90*/  IMAD.MOV.U32 R80, RZ, RZ, R8 ;  /* 0x000000ffff507224 */ /* 0x000fc400078e0008 */
[----:B------:R-:W-:Y:S01]  /*7da0*/  IMAD.MOV.U32 R81, RZ, RZ, R9 ;  /* 0x000000ffff517224 */ /* 0x000fe200078e0009 */
[----:B------:R-:W3:Y:S01]  /*7db0*/  LDL.LU.64 R6, [R1+0x1e8] ;  /* 0x0001e80001067983 */ /* 0x000ee20000300a00 */
[----:B------:R-:W-:Y:S02]  /*7dc0*/  IMAD.MOV.U32 R82, RZ, RZ, R10 ;  /* 0x000000ffff527224 */ /* 0x000fe400078e000a */
[----:B------:R-:W-:Y:S01]  /*7dd0*/  IMAD.MOV.U32 R83, RZ, RZ, R11 ;  /* 0x000000ffff537224 */ /* 0x000fe200078e000b */
[----:B------:R-:W3:Y:S04]  /*7de0*/  LDL.LU.64 R8, [R1+0x1f0] ;  /* 0x0001f00001087983 */ /* 0x000ee80000300a00 */
[----:B------:R-:W3:Y:S01]  /*7df0*/  LDL.LU.64 R10, [R1+0x1f8] ;  /* 0x0001f800010a7983 */ /* 0x000ee20000300a00 */
[----:B------:R-:W-:Y:S01]  /*7e00*/  UMOV UR12, UR52 ;  /* 0x00000034000c7c82 */ /* 0x000fe20008000000 */
[----:B------:R-:W-:-:S02]  /*7e10*/  UMOV UR13, UR53 ;  /* 0x00000035000d7c82 */ /* 0x000fc40008000000 */
[----:B0-----:R-:W3:Y:S01]  /*7e20*/  LDL.LU.64 R144, [R1+0x160] ;  /* 0x0001600001907983 */ /* 0x001ee20000300a00 */
[----:B------:R-:W-:-:S03]  /*7e30*/  UMOV UR8, UR52 ;  /* 0x0000003400087c82 */ /* 0x000fc60008000000 */
[----:B-1----:R-:W3:Y:S01]  /*7e40*/  LDL.LU.64 R146, [R1+0x168] ;  /* 0x0001680001927983 */ /* 0x002ee20000300a00 */
[----:B------:R-:W-:-:S03]  /*7e50*/  UMOV UR9, UR53 ;  /* 0x0000003500097c82 */ /* 0x000fc60008000000 */
[----:B--2---:R-:W2:Y:S04]  /*7e60*/  LDL.LU.64 R148, [R1+0x170] ;  /* 0x0001700001947983 */ /* 0x004ea80000300a00 */
[----:B----4-:R-:W2:Y:S01]  /*7e70*/  LDL.LU.64 R150, [R1+0x178] ;  /* 0x0001780001967983 */ /* 0x010ea20000300a00 */
[----:B------:R-:W-:Y:S01]  /*7e80*/  UIADD3 UR16, UR6, 0x400, URZ ;  /* 0x0000040006107890 */ /* 0x000fe2000fffe03f */
[----:B------:R-:W-:Y:S02]  /*7e90*/  IMAD.MOV.U32 R84, RZ, RZ, R208 ;  /* 0x000000ffff547224 */ /* 0x000fe400078e00d0 */
[----:B------:R-:W-:Y:S01]  /*7ea0*/  IMAD.MOV.U32 R85, RZ, RZ, R209 ;  /* 0x000000ffff557224 */ /* 0x000fe200078e00d1 */
[----:B------:R-:W-:Y:S01]  /*7eb0*/  MOV R54, R212 ;  /* 0x000000d400367202 */ /* 0x000fe20000000f00 */
[----:B------:R-:W-:Y:S01]  /*7ec0*/  IMAD.MOV.U32 R86, RZ, RZ, R210 ;  /* 0x000000ffff567224 */ /* 0x000fe200078e00d2 */
[----:B------:R-:W4:Y:S01]  /*7ed0*/  LDL.LU.64 R208, [R1+0xe0] ;  /* 0x0000e00001d07983 */ /* 0x000f220000300a00 */
[----:B------:R-:W-:-:S02]  /*7ee0*/  IMAD.MOV.U32 R87, RZ, RZ, R211 ;  /* 0x000000ffff577224 */ /* 0x000fc400078e00d3 */
[----:B------:R-:W-:Y:S01]  /*7ef0*/  IMAD.MOV.U32 R55, RZ, RZ, R213 ;  /* 0x000000ffff377224 */ /* 0x000fe200078e00d5 */
[----:B------:R-:W4:Y:S01]  /*7f00*/  LDL.LU.64 R210, [R1+0xe8] ;  /* 0x0000e80001d27983 */ /* 0x000f220000300a00 */
[----:B------:R-:W-:Y:S02]  /*7f10*/  IMAD.MOV.U32 R47, RZ, RZ, R214 ;  /* 0x000000ffff2f7224 */ /* 0x000fe400078e00d6 */
[----:B------:R-:W-:Y:S01]  /*7f20*/  IMAD.MOV.U32 R79, RZ, RZ, R215 ;  /* 0x000000ffff4f7224 */ /* 0x000fe200078e00d7 */
[----:B------:R-:W4:Y:S04]  /*7f30*/  LDL.LU.64 R212, [R1+0xf0] ;  /* 0x0000f00001d47983 */ /* 0x000f280000300a00 */
[----:B------:R-:W4:Y:S01]  /*7f40*/  LDL.LU.64 R214, [R1+0xf8] ;  /* 0x0000f80001d67983 */ /* 0x000f220000300a00 */
[----:B------:R-:W-:-:S06]  /*7f50*/  WARPGROUP.ARRIVE ;  /* 0x00000000000079c5 */ /* 0x000fcc0000000000 */
[----:B------:R-:W-:Y:S03]  /*7f60*/  HGMMA.64x16x16.F32 R112, gdesc[UR12], R112, gsb0 ;  /* 0x002000000c7079f0 */ /* 0x000fe60008000870 */
[----:B------:R-:W-:Y:S02]  /*7f70*/  WARPGROUP.DEPBAR.LE gsb0, 0x0 ;  /* 0x00008000000079c5 */ /* 0x000fe40000010000 */
[----:B---3--:R-:W-:-:S06]  /*7f80*/  WARPGROUP.ARRIVE ;  /* 0x00000000000079c5 */ /* 0x008fcc0000000000 */
[----:B------:R-:W-:Y:S01]  /*7f90*/  HGMMA.64x16x16.F32 R104, gdesc[UR8], R104, gsb0 ;  /* 0x00200000086879f0 */ /* 0x000fe20008000868 */
[----:B------:R-:W-:Y:S01]  /*7fa0*/  UMOV UR8, UR16 ;  /* 0x0000001000087c82 */ /* 0x000fe20008000000 */
[----:B------:R-:W-:Y:S01]  /*7fb0*/  UMOV UR9, 0x80000020 ;  /* 0x8000002000097882 */ /* 0x000fe20000000000 */
[----:B------:R-:W-:Y:S02]  /*7fc0*/  WARPGROUP.DEPBAR.LE gsb0, 0x0 ;  /* 0x00008000000079c5 */ /* 0x000fe40000010000 */
[----:B------:R-:W-:-:S06]  /*7fd0*/  WARPGROUP.ARRIVE ;  /* 0x00000000000079c5 */ /* 0x000fcc0000000000 */
[----:B------:R-:W-:Y:S01]  /*7fe0*/  HGMMA.64x16x16.F32 R4, gdesc[UR8], R4, gsb0 ;  /* 0x00200000080479f0 */ /* 0x000fe20008000804 */
        /* <DEDUP_REMOVED lines=12> */
[----:B------:R-:W-:Y:S01]  /*80b0*/  IMAD.MOV.U32 R107, RZ, RZ, R7 ;  /* 0x000000ffff6b7224 */ /* 0x000fe200078e0007 */
[----:B------:R-:W3:Y:S01]  /*80c0*/  LDL.LU.64 R4, [R1+0x60] ;  /* 0x0000600001047983 */ /* 0x000ee20000300a00 */
[----:B------:R-:W-:Y:S02]  /*80d0*/  IMAD.MOV.U32 R108, RZ, RZ, R8 ;  /* 0x000000ffff6c7224 */ /* 0x000fe400078e0008 */
[----:B------:R-:W-:Y:S01]  /*80e0*/  IMAD.MOV.U32 R109, RZ, RZ, R9 ;  /* 0x000000ffff6d7224 */ /* 0x000fe200078e0009 */
[----:B------:R-:W3:Y:S01]  /*80f0*/  LDL.LU.64 R6, [R1+0x68] ;  /* 0x0000680001067983 */ /* 0x000ee20000300a00 */
[----:B------:R-:W-:-:S02]  /*8100*/  IMAD.MOV.U32 R110, RZ, RZ, R10 ;  /* 0x000000ffff6e7224 */ /* 0x000fc400078e000a */
[----:B------:R-:W-:Y:S01]  /*8110*/  IMAD.MOV.U32 R111, RZ, RZ, R11 ;  /* 0x000000ffff6f7224 */ /* 0x000fe200078e000b */
[----:B------:R-:W3:Y:S04]  /*8120*/  LDL.LU.64 R8, [R1+0x70] ;  /* 0x0000700001087983 */ /* 0x000ee80000300a00 */
[----:B------:R-:W3:Y:S01]  /*8130*/  LDL.LU.64 R10, [R1+0x78] ;  /* 0x00007800010a7983 */ /* 0x000ee20000300a00 */
[----:B--2---:R-:W-:Y:S01]  /*8140*/  WARPGROUP.ARRIVE ;  /* 0x00000000000079c5 */ /* 0x004fe20000000000 */
[----:B------:R-:W-:Y:S01]  /*8150*/  UMOV UR12, UR8 ;  /* 0x00000008000c7c82 */ /* 0x000fe20008000000 */
[----:B------:R-:W-:-:S04]  /*8160*/  UMOV UR13, UR9 ;  /* 0x00000009000d7c82 */ /* 0x000fc80008000000 */
[----:B------:R-:W-:Y:S01]  /*8170*/  HGMMA.64x16x16.F32 R144, gdesc[UR12], R144, gsb0 ;  /* 0x002000000c9079f0 */ /* 0x000fe20008000890 */
[----:B------:R-:W-:Y:S01]  /*8180*/  UMOV UR16, UR8 ;  /* 0x0000000800107c82 */ /* 0x000fe20008000000 */
[----:B------:R-:W-:Y:S01]  /*8190*/  UMOV UR17, UR9 ;  /* 0x0000000900117c82 */ /* 0x000fe20008000000 */
[----:B------:R-:W-:Y:S02]  /*81a0*/  WARPGROUP.DEPBAR.LE gsb0, 0x0 ;  /* 0x00008000000079c5 */ /* 0x000fe40000010000 */
[----:B----4-:R-:W-:-:S06]  /*81b0*/  WARPGROUP.ARRIVE ;  /* 0x00000000000079c5 */ /* 0x010fcc0000000000 */
[----:B------:R-:W-:Y:S01]  /*81c0*/  HGMMA.64x16x16.F32 R208, gdesc[UR16], R208, gsb0 ;  /* 0x0020000010d079f0 */ /* 0x000fe200080008d0 */
[----:B------:R-:W-:Y:S01]  /*81d0*/  UMOV UR20, UR8 ;  /* 0x0000000800147c82 */ /* 0x000fe20008000000 */
[----:B------:R-:W-:Y:S01]  /*81e0*/  UMOV UR21, UR9 ;  /* 0x0000000900157c82 */ /* 0x000fe20008000000 */
[----:B------:R-:W-:Y:S02]  /*81f0*/  WARPGROUP.DEPBAR.LE gsb0, 0x0 ;  /* 0x00008000000079c5 */ /* 0x000fe40000010000 */
[----:B------:R-:W-:Y:S01]  /*8200*/  UMOV UR24, UR8 ;  /* 0x0000000800187c82 */ /* 0x000fe20008000000 */
[----:B------:R-:W-:Y:S01]  /*8210*/  UMOV UR25, UR9 ;  /* 0x0000000900197c82 */ /* 0x000fe20008000000 */
[----:B------:R-:W-:Y:S01]  /*8220*/  UMOV UR28, UR8 ;  /* 0x00000008001c7c82 */ /* 0x000fe20008000000 */
[----:B------:R-:W-:Y:S01]  /*8230*/  UMOV UR29, UR9 ;  /* 0x00000009001d7c82 */ /* 0x000fe20008000000 */
[----:B---3--:R-:W-:-:S06]  /*8240*/  WARPGROUP.ARRIVE ;  /* 0x00000000000079c5 */ /* 0x008fcc0000000000 */
[----:B------:R-:W-:Y:S03]  /*8250*/  HGMMA.64x16x16.F32 R4, gdesc[UR20], R4, gsb0 ;  /* 0x00200000140479f0 */ /* 0x000fe60008000804 */
        /* <DEDUP_REMOVED lines=39> */
[----:B------:R-:W-:Y:S01]  /*84d0*/  IMAD.MOV.U32 R140, RZ, RZ, R148 ;  /* 0x000000ffff8c7224 */ /* 0x000fe200078e0094 */
[----:B------:R-:W-:Y:S01]  /*84e0*/  MOV R142, R150 ;  /* 0x00000096008e7202 */ /* 0x000fe20000000f00 */
[----:B------:R-:W-:Y:S01]  /*84f0*/  IMAD.MOV.U32 R141, RZ, RZ, R149 ;  /* 0x000000ffff8d7224 */ /* 0x000fe200078e0095 */
[----:B------:R-:W-:Y:S01]  /*8500*/  MOV R41, R112 ;  /* 0x0000007000297202 */ /* 0x000fe20000000f00 */
[----:B------:R-:W-:Y:S02]  /*8510*/  IMAD.MOV.U32 R143, RZ, RZ, R151 ;  /* 0x000000ffff8f7224 */ /* 0x000fe400078e0097 */
[----:B------:R-:W-:Y:S02]  /*8520*/  IMAD.MOV.U32 R148, RZ, RZ, R208 ;  /* 0x000000ffff947224 */ /* 0x000fe400078e00d0 */
[----:B------:R-:W-:Y:S01]  /*8530*/  IMAD.MOV.U32 R149, RZ, RZ, R209 ;  /* 0x000000ffff957224 */ /* 0x000fe200078e00d1 */
[----:B------:R-:W-:Y:S01]  /*8540*/  MOV R112, R212 ;  /* 0x000000d400707202 */ /* 0x000fe20000000f00 */
[----:B------:R-:W-:Y:S01]  /*8550*/  IMAD.MOV.U32 R42, RZ, RZ, R113 ;  /* 0x000000ffff2a7224 */ /* 0x000fe200078e0071 */
[----:B------:R-:W2:Y:S01]  /*8560*/  LDL.LU.64 R208, [R1+0x140] ;  /* 0x0001400001d07983 */ /* 0x000ea20000300a00 */
[----:B------:R-:W-:-:S02]  /*8570*/  IMAD.MOV.U32 R150, RZ, RZ, R210 ;  /* 0x000000ffff967224 */ /* 0x000fc400078e00d2 */
[----:B------:R-:W-:Y:S01]  /*8580*/  IMAD.MOV.U32 R151, RZ, RZ, R211 ;  /* 0x000000ffff977224 */ /* 0x000fe200078e00d3 */
[----:B------:R-:W-:Y:S02]  /*8590*/  WARPGROUP.DEPBAR.LE gsb0, 0x0 ;  /* 0x00008000000079c5 */ /* 0x000fe40000010000 */
[----:B------:R-:W-:Y:S01]  /*85a0*/  WARPGROUP.ARRIVE ;  /* 0x00000000000079c5 */ /* 0x000fe20000000000 */
[----:B------:R-:W-:Y:S01]  /*85b0*/  IMAD.MOV.U32 R43, RZ, RZ, R114 ;  /* 0x000000ffff2b7224 */ /* 0x000fe200078e0072 */
[----:B------:R-:W2:Y:S04]  /*85c0*/  LDL.LU.64 R210, [R1+0x148] ;  /* 0x0001480001d27983 */ /* 0x000ea80000300a00 */
[----:B------:R-:W-:Y:S01]  /*85d0*/  HGMMA.64x16x16.F32 R56, gdesc[UR48], R56, gsb0 ;  /* 0x00200000303879f0 */ /* 0x000fe20008000838 */
[----:B------:R-:W-:-:S02]  /*85e0*/  IMAD.MOV.U32 R44, RZ, RZ, R115 ;  /* 0x000000ffff2c7224 */ /* 0x000fc400078e0073 */
[----:B------:R-:W-:Y:S02]  /*85f0*/  IMAD.MOV.U32 R113, RZ, RZ, R213 ;  /* 0x000000ffff717224 */ /* 0x000fe400078e00d5 */
[----:B------:R-:W-:Y:S01]  /*8600*/  IMAD.MOV.U32 R114, RZ, RZ, R214 ;  /* 0x000000ffff727224 */ /* 0x000fe200078e00d6 */
[----:B------:R-:W2:Y:S01]  /*8610*/  LDL.LU.64 R212, [R1+0x150] ;  /* 0x0001500001d47983 */ /* 0x000ea20000300a00 */
[----:B------:R-:W-:-:S03]  /*8620*/  IMAD.MOV.U32 R115, RZ, RZ, R215 ;  /* 0x000000ffff737224 */ /* 0x000fc600078e00d7 */
[----:B------:R-:W2:Y:S04]  /*8630*/  LDL.LU.64 R214, [R1+0x158] ;  /* 0x0001580001d67983 */ /* 0x000ea80000300a00 */
[----:B------:R-:W-:Y:S04]  /*8640*/  STL [R1+0x344], R227 ;  /* 0x000344e301007387 */ /* 0x000fe80000100800 */
[----:B------:R-:W-:Y:S04]  /*8650*/  STL [R1+0x340], R228 ;  /* 0x000340e401007387 */ /* 0x000fe80000100800 */
[----:B------:R0:W-:Y:S04]  /*8660*/  STL [R1+0x33c], R229 ;  /* 0x00033ce501007387 */ /* 0x0001e80000100800 */
[----:B------:R-:W-:Y:S04]  /*8670*/  STL [R1+0x338], R230 ;  /* 0x000338e601007387 */ /* 0x000fe80000100800 */
[----:B------:R1:W-:Y:S04]  /*8680*/  STL [R1+0x334], R231 ;  /* 0x000334e701007387 */ /* 0x0003e80000100800 */
[----:B0-----:R-:W3:Y:S04]  /*8690*/  LDL.LU.64 R228, [R1+0xc0] ;  /* 0x0000c00001e47983 */ /* 0x001ee80000300a00 */
[----:B-1----:R-:W3:Y:S04]  /*86a0*/  LDL.LU.64 R230, [R1+0xc8] ;  /* 0x0000c80001e67983 */ /* 0x002ee80000300a00 */
[----:B------:R-:W3:Y:S04]  /*86b0*/  LDL.LU.64 R232, [R1+0xd0] ;  /* 0x0000d00001e87983 */ /* 0x000ee80000300a00 */
[----:B------:R-:W3:Y:S04]  /*86c0*/  LDL.LU.64 R234, [R1+0xd8] ;  /* 0x0000d80001ea7983 */ /* 0x000ee80000300a00 */
[----:B------:R-:W-:Y:S04]  /*86d0*/  STL.64 [R1+0x360], R198 ;  /* 0x000360c601007387 */ /* 0x000fe80000100a00 */
[----:B------:R-:W-:Y:S04]  /*86e0*/  STL.64 [R1+0x358], R196 ;  /* 0x000358c401007387 */ /* 0x000fe80000100a00 */
[----:B------:R-:W-:Y:S04]  /*86f0*/  STL.64 [R1+0x350], R194 ;  /* 0x000350c201007387 */ /* 0x000fe80000100a00 */
[----:B------:R0:W-:Y:S01]  /*8700*/  STL.64 [R1+0x348], R192 ;  /* 0x000348c001007387 */ /* 0x0001e20000100a00 */
[----:B------:R-:W-:-:S02]  /*8710*/  WARPGROUP.DEPBAR.LE gsb0, 0x0 ;  /* 0x00008000000079c5 */ /* 0x000fc40000010000 */
[----:B------:R-:W-:Y:S01]  /*8720*/  WARPGROUP.ARRIVE ;  /* 0x00000000000079c5 */ /* 0x000fe20000000000 */
[----:B0-----:R-:W4:Y:S04]  /*8730*/  LDL.LU.64 R192, [R1+0x40] ;  /* 0x0000400001c07983 */ /* 0x001f280000300a00 */
[----:B------:R-:W4:Y:S04]  /*8740*/  LDL.LU.64 R194, [R1+0x48] ;  /* 0x0000480001c27983 */ /* 0x000f280000300a00 */
[----:B------:R-:W4:Y:S04]  /*8750*/  LDL.LU.64 R196, [R1+0x50] ;  /* 0x0000500001c47983 */ /* 0x000f280000300a00 */
[----:B------:R-:W4:Y:S01]  /*8760*/  LDL.LU.64 R198, [R1+0x58] ;  /* 0x0000580001c67983 */ /* 0x000f220000300a00 */
[----:B------:R-:W-:Y:S01]  /*8770*/  UMOV UR44, UR52 ;  /* 0x00000034002c7c82 */ /* 0x000fe20008000000 */
[----:B------:R-:W-:-:S02]  /*8780*/  UMOV UR45, UR53 ;  /* 0x00000035002d7c82 */ /* 0x000fc40008000000 */
        /* <DEDUP_REMOVED lines=29> */
[----:B---3--:R-:W-:-:S06]  /*8960*/  WARPGROUP.ARRIVE ;  /* 0x00000000000079c5 */ /* 0x008fcc0000000000 */
[----:B------:R-:W-:Y:S01]  /*8970*/  HGMMA.64x16x16.F32 R228, gdesc[UR16], R228, gsb0 ;  /* 0x0020000010e479f0 */ /* 0x000fe200080008e4 */
[----:B------:R-:W-:Y:S01]  /*8980*/  UMOV UR12, UR52 ;  /* 0x00000034000c7c82 */ /* 0x000fe20008000000 */
[----:B------:R-:W-:Y:S01]  /*8990*/  UMOV UR13, UR53 ;  /* 0x00000035000d7c82 */ /* 0x000fe20008000000 */
[----:B------:R-:W-:Y:S04]  /*89a0*/  STL.64 [R1+0x380], R166 ;  /* 0x000380a601007387 */ /* 0x000fe80000100a00 */
[----:B------:R-:W-:Y:S04]  /*89b0*/  STL.64 [R1+0x378], R164 ;  /* 0x000378a401007387 */ /* 0x000fe80000100a00 */
[----:B------:R-:W-:Y:S01]  /*89c0*/  STL.64 [R1+0x370], R162 ;  /* 0x000370a201007387 */ /* 0x000fe20000100a00 */
[----:B------:R-:W-:-:S02]  /*89d0*/  WARPGROUP.DEPBAR.LE gsb0, 0x0 ;  /* 0x00008000000079c5 */ /* 0x000fc40000010000 */
[----:B--2---:R-:W-:-:S06]  /*89e0*/  WARPGROUP.ARRIVE ;  /* 0x00000000000079c5 */ /* 0x004fcc0000000000 */
[----:B------:R-:W-:Y:S01]  /*89f0*/  HGMMA.64x16x16.F32 R208, gdesc[UR12], R208, gsb0 ;  /* 0x002000000cd079f0 */ /* 0x000fe200080008d0 */
[----:B------:R0:W-:Y:S04]  /*8a00*/  STL.64 [R1+0x368], R160 ;  /* 0x000368a001007387 */ /* 0x0001e80000100a00 */
[----:B------:R-:W-:Y:S04]  /*8a10*/  STL.64 [R1+0x3a0], R134 ;  /* 0x0003a08601007387 */ /* 0x000fe80000100a00 */
[----:B------:R-:W-:Y:S04]  /*8a20*/  STL.64 [R1+0x398], R132 ;  /* 0x0003988401007387 */ /* 0x000fe80000100a00 */
[----:B------:R-:W-:Y:S04]  /*8a30*/  STL.64 [R1+0x390], R130 ;  /* 0x0003908201007387 */ /* 0x000fe80000100a00 */
[----:B------:R-:W-:Y:S04]  /*8a40*/  STL.64 [R1+0x388], R128 ;  /* 0x0003888001007387 */ /* 0x000fe80000100a00 */
[----:B------:R-:W-:Y:S04]  /*8a50*/  STL.64 [R1+0x3c0], R102 ;  /* 0x0003c06601007387 */ /* 0x000fe80000100a00 */
[----:B------:R-:W-:Y:S04]  /*8a60*/  STL.64 [R1+0x3b8], R100 ;  /* 0x0003b86401007387 */ /* 0x000fe80000100a00 */
[----:B------:R-:W-:Y:S04]  /*8a70*/  STL.64 [R1+0x3b0], R98 ;  /* 0x0003b06201007387 */ /* 0x000fe80000100a00 */
[----:B------:R1:W-:Y:S04]  /*8a80*/  STL.64 [R1+0x3a8], R96 ;  /* 0x0003a86001007387 */ /* 0x0003e80000100a00 */
[----:B------:R-:W-:Y:S04]  /*8a90*/  STL.64 [R1+0x3e0], R70 ;  /* 0x0003e04601007387 */ /* 0x000fe80000100a00 */
[----:B------:R-:W-:Y:S04]  /*8aa0*/  STL.64 [R1+0x3d8], R68 ;  /* 0x0003d84401007387 */ /* 0x000fe80000100a00 */
[----:B------:R-:W-:Y:S04]  /*8ab0*/  STL.64 [R1+0x3d0], R66 ;  /* 0x0003d04201007387 */ /* 0x000fe80000100a00 */
[----:B------:R2:W-:Y:S04]  /*8ac0*/  STL.64 [R1+0x3c8], R64 ;  /* 0x0003c84001007387 */ /* 0x0005e80000100a00 */
[----:B0-----:R-:W3:Y:S04]  /*8ad0*/  LDL.LU R160, [R1+0xa0] ;  /* 0x0000a00001a07983 */ /* 0x001ee80000300800 */
[----:B------:R-:W3:Y:S04]  /*8ae0*/  LDL.LU R161, [R1+0xa4] ;  /* 0x0000a40001a17983 */ /* 0x000ee80000300800 */
[----:B------:R-:W3:Y:S01]  /*8af0*/  LDL.LU R162, [R1+0xa8] ;  /* 0x0000a80001a27983 */ /* 0x000ee20000300800 */
[----:B------:R-:W-:-:S03]  /*8b00*/  IMAD.MOV.U32 R181, RZ, RZ, R5 ;  /* 0x000000ffffb57224 */ /* 0x000fc600078e0005 */
[----:B------:R-:W3:Y:S01]  /*8b10*/  LDL.LU R163, [R1+0xac] ;  /* 0x0000ac0001a37983 */ /* 0x000ee20000300800 */
[----:B------:R-:W-:-:S03]  /*8b20*/  WARPGROUP.DEPBAR.LE gsb0, 0x0 ;  /* 0x00008000000079c5 */ /* 0x000fc60000010000 */
[----:B------:R-:W3:Y:S01]  /*8b30*/  LDL.LU R164, [R1+0xb0] ;  /* 0x0000b00001a47983 */ /* 0x000ee20000300800 */
[----:B------:R-:W-:-:S03]  /*8b40*/  IMAD.MOV.U32 R5, RZ, RZ, R208 ;  /* 0x000000ffff057224 */ /* 0x000fc600078e00d0 */
[----:B------:R-:W3:Y:S01]  /*8b50*/  LDL.LU R165, [R1+0xb4] ;  /* 0x0000b40001a57983 */ /* 0x000ee20000300800 */
[----:B------:R-:W-:Y:S01]  /*8b60*/  IMAD.MOV.U32 R3, RZ, RZ, R209 ;  /* 0x000000ffff037224 */ /* 0x000fe200078e00d1 */
[----:B------:R-:W-:Y:S02]  /*8b70*/  MOV R2, R210 ;  /* 0x000000d200027202 */ /* 0x000fe40000000f00 */
[----:B------:R-:W3:Y:S01]  /*8b80*/  LDL.LU R166, [R1+0xb8] ;  /* 0x0000b80001a67983 */ /* 0x000ee20000300800 */
[----:B------:R-:W-:Y:S01]  /*8b90*/  IMAD.MOV.U32 R14, RZ, RZ, R234 ;  /* 0x000000ffff0e7224 */ /* 0x000fe200078e00ea */
[----:B------:R-:W-:Y:S01]  /*8ba0*/  MOV R19, R232 ;  /* 0x000000e800137202 */ /* 0x000fe20000000f00 */
[----:B------:R-:W-:Y:S01]  /*8bb0*/  IMAD.MOV.U32 R13, RZ, RZ, R235 ;  /* 0x000000ffff0d7224 */ /* 0x000fe200078e00eb */
[----:B------:R-:W3:Y:S01]  /*8bc0*/  LDL.LU R167, [R1+0xbc] ;  /* 0x0000bc0001a77983 */ /* 0x000ee20000300800 */
[----:B------:R-:W-:Y:S02]  /*8bd0*/  IMAD.MOV.U32 R0, RZ, RZ, R211 ;  /* 0x000000ffff007224 */ /* 0x000fe400078e00d3 */
        /* <DEDUP_REMOVED lines=8> */
[----:B------:R-:W4:Y:S04]  /*8c60*/  LDL.LU.64 R214, [R1+0x1d8] ;  /* 0x0001d80001d67983 */ /* 0x000f280000300a00 */
[----:B-1----:R-:W3:Y:S04]  /*8c70*/  LDL.LU R96, [R1+0x1a0] ;  /* 0x0001a00001607983 */ /* 0x002ee80000300800 */
[----:B------:R-:W3:Y:S04]  /*8c80*/  LDL.LU R97, [R1+0x1a4] ;  /* 0x0001a40001617983 */ /* 0x000ee80000300800 */
[----:B------:R-:W3:Y:S04]  /*8c90*/  LDL.LU R98, [R1+0x1a8] ;  /* 0x0001a80001627983 */ /* 0x000ee80000300800 */
[----:B------:R-:W3:Y:S04]  /*8ca0*/  LDL.LU R99, [R1+0x1ac] ;  /* 0x0001ac0001637983 */ /* 0x000ee80000300800 */
[----:B------:R-:W3:Y:S04]  /*8cb0*/  LDL.LU R100, [R1+0x1b0] ;  /* 0x0001b00001647983 */ /* 0x000ee80000300800 */
[----:B------:R-:W3:Y:S04]  /*8cc0*/  LDL.LU R101, [R1+0x1b4] ;  /* 0x0001b40001657983 */ /* 0x000ee80000300800 */
[----:B------:R-:W3:Y:S04]  /*8cd0*/  LDL.LU R102, [R1+0x1b8] ;  /* 0x0001b80001667983 */ /* 0x000ee80000300800 */
[----:B------:R-:W3:Y:S04]  /*8ce0*/  LDL.LU R103, [R1+0x1bc] ;  /* 0x0001bc0001677983 */ /* 0x000ee80000300800 */
[----:B--2---:R-:W2:Y:S04]  /*8cf0*/  LDL.LU R64, [R1+0x220] ;  /* 0x0002200001407983 */ /* 0x004ea80000300800 */
[----:B------:R-:W2:Y:S04]  /*8d00*/  LDL.LU R65, [R1+0x224] ;  /* 0x0002240001417983 */ /* 0x000ea80000300800 */
[----:B------:R-:W2:Y:S04]  /*8d10*/  LDL.LU R66, [R1+0x228] ;  /* 0x0002280001427983 */ /* 0x000ea80000300800 */
[----:B------:R-:W2:Y:S04]  /*8d20*/  LDL.LU R67, [R1+0x22c] ;  /* 0x00022c0001437983 */ /* 0x000ea80000300800 */
[----:B------:R-:W2:Y:S04]  /*8d30*/  LDL.LU R68, [R1+0x230] ;  /* 0x0002300001447983 */ /* 0x000ea80000300800 */
[----:B------:R-:W2:Y:S04]  /*8d40*/  LDL.LU R69, [R1+0x234] ;  /* 0x0002340001457983 */ /* 0x000ea80000300800 */
[----:B------:R-:W2:Y:S04]  /*8d50*/  LDL.LU R70, [R1+0x238] ;  /* 0x0002380001467983 */ /* 0x000ea80000300800 */
[----:B------:R-:W2:Y:S04]  /*8d60*/  LDL.LU R71, [R1+0x23c] ;  /* 0x00023c0001477983 */ /* 0x000ea80000300800 */
[----:B------:R-:W3:Y:S04]  /*8d70*/  LDL.LU R128, [R1+0x120] ;  /* 0x0001200001807983 */ /* 0x000ee80000300800 */
[----:B------:R-:W3:Y:S04]  /*8d80*/  LDL.LU R129, [R1+0x124] ;  /* 0x0001240001817983 */ /* 0x000ee80000300800 */
[----:B------:R-:W3:Y:S04]  /*8d90*/  LDL.LU R130, [R1+0x128] ;  /* 0x0001280001827983 */ /* 0x000ee80000300800 */
[----:B------:R-:W3:Y:S04]  /*8da0*/  LDL.LU R131, [R1+0x12c] ;  /* 0x00012c0001837983 */ /* 0x000ee80000300800 */
[----:B------:R-:W3:Y:S04]  /*8db0*/  LDL.LU R132, [R1+0x130] ;  /* 0x0001300001847983 */ /* 0x000ee80000300800 */
[----:B------:R-:W3:Y:S04]  /*8dc0*/  LDL.LU R133, [R1+0x134] ;  /* 0x0001340001857983 */ /* 0x000ee80000300800 */
[----:B------:R-:W3:Y:S04]  /*8dd0*/  LDL.LU R134, [R1+0x138] ;  /* 0x0001380001867983 */ /* 0x000ee80000300800 */
[----:B------:R-:W3:Y:S01]  /*8de0*/  LDL.LU R135, [R1+0x13c] ;  /* 0x00013c0001877983 */ /* 0x000ee20000300800 */
[----:B------:R-:W-:Y:S01]  /*8df0*/  IMAD.MOV.U32 R49, RZ, RZ, R119 ;  /* 0x000000ffff317224 */ /* 0x000fe200078e0077 */
[----:B------:R-:W-:Y:S01]  /*8e00*/  MOV R48, R118 ;  /* 0x0000007600307202 */ /* 0x000fe20000000f00 */
[----:B------:R-:W-:Y:S01]  /*8e10*/  IMAD.MOV.U32 R119, RZ, RZ, R147 ;  /* 0x000000ffff777224 */ /* 0x000fe200078e0093 */
[----:B------:R-:W-:Y:S01]  /*8e20*/  MOV R12, R192 ;  /* 0x000000c0000c7202 */ /* 0x000fe20000000f00 */
[----:B------:R-:W-:Y:S01]  /*8e30*/  IMAD.MOV.U32 R46, RZ, RZ, R117 ;  /* 0x000000ffff2e7224 */ /* 0x000fe200078e0075 */
[----:B------:R-:W3:Y:S01]  /*8e40*/  LDL.LU R192, [R1+0x20] ;  /* 0x0000200001c07983 */ /* 0x000ee20000300800 */
[----:B------:R-:W-:-:S02]  /*8e50*/  IMAD.MOV.U32 R118, RZ, RZ, R146 ;  /* 0x000000ffff767224 */ /* 0x000fc400078e0092 */
[----:B------:R-:W-:Y:S02]  /*8e60*/  IMAD.MOV.U32 R147, RZ, RZ, R11 ;  /* 0x000000ffff937224 */ /* 0x000fe400078e000b */
[----:B------:R-:W-:Y:S01]  /*8e70*/  IMAD.MOV.U32 R45, RZ, RZ, R116 ;  /* 0x000000ffff2d7224 */ /* 0x000fe200078e0074 */
[----:B------:R-:W-:Y:S01]  /*8e80*/  MOV R116, R144 ;  /* 0x0000009000747202 */ /* 0x000fe20000000f00 */
[----:B------:R-:W-:Y:S02]  /*8e90*/  IMAD.MOV.U32 R117, RZ, RZ, R145 ;  /* 0x000000ffff757224 */ /* 0x000fe400078e0091 */
[----:B------:R-:W-:Y:S02]  /*8ea0*/  IMAD.MOV.U32 R146, RZ, RZ, R10 ;  /* 0x000000ffff927224 */ /* 0x000fe400078e000a */
[----:B------:R-:W-:Y:S02]  /*8eb0*/  IMAD.MOV.U32 R11, RZ, RZ, R193 ;  /* 0x000000ffff0b7224 */ /* 0x000fe400078e00c1 */
[----:B------:R-:W-:Y:S01]  /*8ec0*/  IMAD.MOV.U32 R145, RZ, RZ, R9 ;  /* 0x000000ffff917224 */ /* 0x000fe200078e0009 */
[----:B------:R-:W3:Y:S01]  /*8ed0*/  LDL.LU R193, [R1+0x24] ;  /* 0x0000240001c17983 */ /* 0x000ee20000300800 */
[----:B------:R-:W-:-:S02]  /*8ee0*/  IMAD.MOV.U32 R10, RZ, RZ, R194 ;  /* 0x000000ffff0a7224 */ /* 0x000fc400078e00c2 */
[----:B------:R-:W-:Y:S01]  /*8ef0*/  IMAD.MOV.U32 R144, RZ, RZ, R8 ;  /* 0x000000ffff907224 */ /* 0x000fe200078e0008 */
[----:B------:R-:W3:Y:S01]  /*8f00*/  LDL.LU R194, [R1+0x28] ;  /* 0x0000280001c27983 */ /* 0x000ee20000300800 */
[----:B------:R-:W-:Y:S02]  /*8f10*/  IMAD.MOV.U32 R9, RZ, RZ, R195 ;  /* 0x000000ffff097224 */ /* 0x000fe400078e00c3 */
[----:B------:R-:W-:Y:S01]  /*8f20*/  IMAD.MOV.U32 R8, RZ, RZ, R196 ;  /* 0x000000ffff087224 */ /* 0x000fe200078e00c4 */
[----:B------:R-:W3:Y:S01]  /*8f30*/  LDL.LU R195, [R1+0x2c] ;  /* 0x00002c0001c37983 */ /* 0x000ee20000300800 */
[----:B------:R-:W-:Y:S01]  /*8f40*/  UMOV UR54, UR10 ;  /* 0x0000000a00367c82 */ /* 0x000fe20008000000 */
[----:B------:R-:W-:Y:S02]  /*8f50*/  UMOV UR55, UR11 ;  /* 0x0000000b00377c82 */ /* 0x000fe40008000000 */
[----:B------:R-:W3:Y:S01]  /*8f60*/  LDL.LU R196, [R1+0x30] ;  /* 0x0000300001c47983 */ /* 0x000ee20000300800 */
        /* <DEDUP_REMOVED lines=13> */
[----:B------:R-:W-:Y:S02]  /*9040*/  UIADD3 UR8, UR6, 0x2, URZ ;  /* 0x0000000206087890 */ /* 0x000fe4000fffe03f */
[----:B------:R-:W-:Y:S01]  /*9050*/  UIADD3 UR16, UR5, 0x2, URZ ;  /* 0x0000000205107890 */ /* 0x000fe2000fffe03f */
[----:B------:R-:W-:Y:S01]  /*9060*/  UMOV UR9, 0x80000020 ;  /* 0x8000002000097882 */ /* 0x000fe20000000000 */
[----:B------:R-:W-:-:S05]  /*9070*/  UMOV UR11, 0x80000020 ;  /* 0x80000020000b7882 */ /* 0x000fca0000000000 */
[----:B------:R-:W-:Y:S01]  /*9080*/  UMOV UR10, UR16 ;  /* 0x00000010000a7c82 */ /* 0x000fe20008000000 */
[----:B------:R-:W-:Y:S01]  /*9090*/  UIADD3 UR14, UR5, 0x42, URZ ;  /* 0x00000042050e7890 */ /* 0x000fe2000fffe03f */
[----:B------:R-:W-:Y:S01]  /*90a0*/  UMOV UR12, UR8 ;  /* 0x00000008000c7c82 */ /* 0x000fe20008000000 */
[----:B------:R-:W-:Y:S01]  /*90b0*/  UMOV UR13, UR9 ;  /* 0x00000009000d7c82 */ /* 0x000fe20008000000 */
[----:B------:R-:W-:Y:S01]  /*90c0*/  UMOV UR15, 0x80000020 ;  /* 0x80000020000f7882 */ /* 0x000fe20000000000 */
[----:B----4-:R-:W-:-:S06]  /*90d0*/  WARPGROUP.ARRIVE ;  /* 0x00000000000079c5 */ /* 0x010fcc0000000000 */
[----:B------:R-:W-:Y:S03]  /*90e0*/  HGMMA.64x16x16.F32 R208, gdesc[UR52], R208, gsb0 ;  /* 0x0020000034d079f0 */ /* 0x000fe600080008d0 */
[----:B------:R-:W-:Y:S02]  /*90f0*/  WARPGROUP.DEPBAR.LE gsb0, 0x0 ;  /* 0x00008000000079c5 */ /* 0x000fe40000010000 */
        /* <DEDUP_REMOVED lines=12> */
[----:B--2---:R-:W-:-:S06]  /*91c0*/  WARPGROUP.ARRIVE ;  /* 0x00000000000079c5 */ /* 0x004fcc0000000000 */
[----:B------:R-:W-:Y:S03]  /*91d0*/  HGMMA.64x16x16.F32 R64, gdesc[UR8], R64, gsb0 ;  /* 0x00200000084079f0 */ /* 0x000fe60008000840 */
[----:B------:R-:W-:Y:S02]  /*91e0*/  WARPGROUP.DEPBAR.LE gsb0, 0x0 ;  /* 0x00008000000079c5 */ /* 0x000fe40000010000 */
[----:B---3--:R-:W-:-:S06]  /*91f0*/  WARPGROUP.ARRIVE ;  /* 0x00000000000079c5 */ /* 0x008fcc0000000000 */
[----:B------:R-:W-:Y:S01]  /*9200*/  HGMMA.64x16x16.F32 R96, gdesc[UR12], R96, gsb0 ;  /* 0x002000000c6079f0 */ /* 0x000fe20008000860 */
[----:B------:R-:W-:Y:S01]  /*9210*/  UIADD3 UR18, UR5, 0x82, URZ ;  /* 0x0000008205127890 */ /* 0x000fe2000fffe03f */
[----:B------:R-:W-:Y:S01]  /*9220*/  UMOV UR16, UR8 ;  /* 0x0000000800107c82 */ /* 0x000fe20008000000 */
[----:B------:R-:W-:Y:S01]  /*9230*/  UMOV UR17, UR9 ;  /* 0x0000000900117c82 */ /* 0x000fe20008000000 */
[----:B------:R-:W-:Y:S01]  /*9240*/  UMOV UR19, 0x80000020 ;  /* 0x8000002000137882 */ /* 0x000fe20000000000 */
[----:B------:R-:W-:Y:S02]  /*9250*/  WARPGROUP.DEPBAR.LE gsb0, 0x0 ;  /* 0x00008000000079c5 */ /* 0x000fe40000010000 */
[----:B------:R-:W-:-:S06]  /*9260*/  WARPGROUP.ARRIVE ;  /* 0x00000000000079c5 */ /* 0x000fcc0000000000 */
        /* <DEDUP_REMOVED lines=19> */
[----:B------:R-:W-:Y:S04]  /*93a0*/  STL.64 [R1+0x220], R64 ;  /* 0x0002204001007387 */ /* 0x000fe80000100a00 */
[----:B------:R-:W-:Y:S01]  /*93b0*/  STL.64 [R1+0x228], R66 ;  /* 0x0002284201007387 */ /* 0x000fe20000100a00 */
[----:B------:R-:W-:-:S02]  /*93c0*/  WARPGROUP.DEPBAR.LE gsb0, 0x0 ;  /* 0x00008000000079c5 */ /* 0x000fc40000010000 */
[----:B----4-:R-:W-:-:S06]  /*93d0*/  WARPGROUP.ARRIVE ;  /* 0x00000000000079c5 */ /* 0x010fcc0000000000 */
        /* <DEDUP_REMOVED lines=20> */
[----:B------:R-:W-:Y:S04]  /*9520*/  STL.64 [R1+0x2b0], R214 ;  /* 0x0002b0d601007387 */ /* 0x000fe80000100a00 */
[----:B------:R-:W-:Y:S04]  /*9530*/  STL.64 [R1+0x2a8], R212 ;  /* 0x0002a8d401007387 */ /* 0x000fe80000100a00 */
[----:B------:R0:W-:Y:S04]  /*9540*/  STL.64 [R1+0x2a0], R210 ;  /* 0x0002a0d201007387 */ /* 0x0001e80000100a00 */
[----:B------:R1:W-:Y:S01]  /*9550*/  STL.64 [R1+0x298], R208 ;  /* 0x000298d001007387 */ /* 0x0003e20000100a00 */
[----:B0-----:R-:W-:-:S02]  /*9560*/  IMAD.MOV.U32 R210, RZ, RZ, R182 ;  /* 0x000000ffffd27224 */ /* 0x001fc400078e00b6 */
[----:B-1----:R-:W-:Y:S01]  /*9570*/  IMAD.MOV.U32 R208, RZ, RZ, R180 ;  /* 0x000000ffffd07224 */ /* 0x002fe200078e00b4 */
[----:B------:R-:W-:Y:S01]  /*9580*/  MOV R209, R181 ;  /* 0x000000b500d17202 */ /* 0x000fe20000000f00 */
[----:B------:R-:W2:Y:S01]  /*9590*/  LDL.LU R180, [R1+0x4e4] ;  /* 0x0004e40001b47983 */ /* 0x000ea20000300800 */
[----:B------:R-:W-:-:S03]  /*95a0*/  IMAD.MOV.U32 R211, RZ, RZ, R183 ;  /* 0x000000ffffd37224 */ /* 0x000fc600078e00b7 */
[----:B------:R-:W2:Y:S04]  /*95b0*/  LDL.LU R181, [R1+0x4e0] ;  /* 0x0004e00001b57983 */ /* 0x000ea80000300800 */
[----:B------:R-:W2:Y:S04]  /*95c0*/  LDL.LU R182, [R1+0x4dc] ;  /* 0x0004dc0001b67983 */ /* 0x000ea80000300800 */
[----:B------:R-:W2:Y:S01]  /*95d0*/  LDL.LU R183, [R1+0x4d8] ;  /* 0x0004d80001b77983 */ /* 0x000ea20000300800 */
[----:B------:R-:W-:Y:S01]  /*95e0*/  UIADD3 UR34, UR5, 0x182, URZ ;  /* 0x0000018205227890 */ /* 0x000fe2000fffe03f */
[----:B------:R-:W-:Y:S01]  /*95f0*/  UMOV UR32, UR8 ;  /* 0x0000000800207c82 */ /* 0x000fe20008000000 */
[----:B------:R-:W-:Y:S01]  /*9600*/  UMOV UR33, UR9 ;  /* 0x0000000900217c82 */ /* 0x000fe20008000000 */
[----:B------:R-:W-:Y:S01]  /*9610*/  UMOV UR35, 0x80000020 ;  /* 0x8000002000237882 */ /* 0x000fe20000000000 */
[----:B------:R-:W-:-:S02]  /*9620*/  IMAD.MOV.U32 R212, RZ, RZ, R144 ;  /* 0x000000ffffd47224 */ /* 0x000fc400078e0090 */
[----:B------:R-:W3:Y:S01]  /*9630*/  LDL.LU R144, [R1+0x4d4] ;  /* 0x0004d40001907983 */ /* 0x000ee20000300800 */
[----:B------:R-:W-:Y:S01]  /*9640*/  IMAD.MOV.U32 R213, RZ, RZ, R145 ;  /* 0x000000ffffd57224 */ /* 0x000fe200078e0091 */
[----:B------:R-:W-:Y:S01]  /*9650*/  MOV R215, R147 ;  /* 0x0000009300d77202 */ /* 0x000fe20000000f00 */
[----:B------:R-:W-:Y:S01]  /*9660*/  IMAD.MOV.U32 R214, RZ, RZ, R146 ;  /* 0x000000ffffd67224 */ /* 0x000fe200078e0092 */
[----:B------:R-:W3:Y:S04]  /*9670*/  LDL.LU R145, [R1+0x4d0] ;  /* 0x0004d00001917983 */ /* 0x000ee80000300800 */
[----:B------:R-:W3:Y:S04]  /*9680*/  LDL.LU R146, [R1+0x4cc] ;  /* 0x0004cc0001927983 */ /* 0x000ee80000300800 */
[----:B------:R-:W3:Y:S01]  /*9690*/  LDL.LU R147, [R1+0x4c8] ;  /* 0x0004c80001937983 */ /* 0x000ee20000300800 */
[----:B--2---:R-:W-:-:S06]  /*96a0*/  WARPGROUP.ARRIVE ;  /* 0x00000000000079c5 */ /* 0x004fcc0000000000 */
[----:B------:R-:W-:Y:S03]  /*96b0*/  HGMMA.64x16x16.F32 R176, gdesc[UR32], R176, gsb0 ;  /* 0x0020000020b079f0 */ /* 0x000fe600080008b0 */
[----:B------:R-:W-:Y:S02]  /*96c0*/  WARPGROUP.DEPBAR.LE gsb0, 0x0 ;  /* 0x00008000000079c5 */ /* 0x000fe40000010000 */
[----:B------:R-:W-:Y:S04]  /*96d0*/  STL.64 [R1+0x2d0], R182 ;  /* 0x0002d0b601007387 */ /* 0x000fe80000100a00 */
[----:B------:R-:W-:Y:S04]  /*96e0*/  STL.64 [R1+0x2c8], R180 ;  /* 0x0002c8b401007387 */ /* 0x000fe80000100a00 */
[----:B------:R0:W-:Y:S04]  /*96f0*/  STL.64 [R1+0x2c0], R178 ;  /* 0x0002c0b201007387 */ /* 0x0001e80000100a00 */
[----:B------:R1:W-:Y:S01]  /*9700*/  STL.64 [R1+0x2b8], R176 ;  /* 0x0002b8b001007387 */ /* 0x0003e20000100a00 */
[----:B0-----:R-:W-:-:S02]  /*9710*/  IMAD.MOV.U32 R178, RZ, RZ, R150 ;  /* 0x000000ffffb27224 */ /* 0x001fc400078e0096 */
[----:B-1----:R-:W-:Y:S02]  /*9720*/  IMAD.MOV.U32 R176, RZ, RZ, R148 ;  /* 0x000000ffffb07224 */ /* 0x002fe400078e0094 */
[----:B------:R-:W3:Y:S01]  /*9730*/  LDL.LU R148, [R1+0x4c4] ;  /* 0x0004c40001947983 */ /* 0x000ee20000300800 */
[----:B------:R-:W-:Y:S02]  /*9740*/  IMAD.MOV.U32 R177, RZ, RZ, R149 ;  /* 0x000000ffffb17224 */ /* 0x000fe400078e0095 */
[----:B------:R-:W-:Y:S01]  /*9750*/  IMAD.MOV.U32 R179, RZ, RZ, R151 ;  /* 0x000000ffffb37224 */ /* 0x000fe200078e0097 */
[----:B------:R-:W3:Y:S04]  /*9760*/  LDL.LU R149, [R1+0x4c0] ;  /* 0x0004c00001957983 */ /* 0x000ee80000300800 */
[----:B------:R-:W3:Y:S04]  /*9770*/  LDL.LU R150, [R1+0x4bc] ;  /* 0x0004bc0001967983 */ /* 0x000ee80000300800 */
[----:B------:R-:W3:Y:S01]  /*9780*/  LDL.LU R151, [R1+0x4b8] ;  /* 0x0004b80001977983 */ /* 0x000ee20000300800 */
[----:B------:R-:W-:Y:S01]  /*9790*/  UIADD3 UR42, UR5, 0x1c2, URZ ;  /* 0x000001c2052a7890 */ /* 0x000fe2000fffe03f */
[----:B------:R-:W-:Y:S01]  /*97a0*/  UMOV UR40, UR8 ;  /* 0x0000000800287c82 */ /* 0x000fe20008000000 */
[----:B------:R-:W-:Y:S01]  /*97b0*/  UMOV UR41, UR9 ;  /* 0x0000000900297c82 */ /* 0x000fe20008000000 */
[----:B------:R-:W-:Y:S01]  /*97c0*/  UMOV UR43, 0x80000020 ;  /* 0x80000020002b7882 */ /* 0x000fe20000000000 */
[----:B------:R-:W-:Y:S01]  /*97d0*/  IMAD.MOV.U32 R180, RZ, RZ, R112 ;  /* 0x000000ffffb47224 */ /* 0x000fe200078e0070 */
[----:B------:R-:W-:Y:S01]  /*97e0*/  MOV R181, R113 ;  /* 0x0000007100b57202 */ /* 0x000fe20000000f00 */
[----:B------:R-:W2:Y:S01]  /*97f0*/  LDL.LU R112, [R1+0x4b4] ;  /* 0x0004b40001707983 */ /* 0x000ea20000300800 */
[----:B------:R-:W-:-:S02]  /*9800*/  IMAD.MOV.U32 R182, RZ, RZ, R114 ;  /* 0x000000ffffb67224 */ /* 0x000fc400078e0072 */
[----:B------:R-:W-:Y:S01]  /*9810*/  IMAD.MOV.U32 R183, RZ, RZ, R115 ;  /* 0x000000ffffb77224 */ /* 0x000fe200078e0073 */
[----:B------:R-:W2:Y:S04]  /*9820*/  LDL.LU R113, [R1+0x4b0] ;  /* 0x0004b00001717983 */ /* 0x000ea80000300800 */
[----:B------:R-:W2:Y:S04]  /*9830*/  LDL.LU R114, [R1+0x4ac] ;  /* 0x0004ac0001727983 */ /* 0x000ea80000300800 */
[----:B------:R-:W2:Y:S01]  /*9840*/  LDL.LU R115, [R1+0x4a8] ;  /* 0x0004a80001737983 */ /* 0x000ea20000300800 */
[----:B---3--:R-:W-:-:S06]  /*9850*/  WARPGROUP.ARRIVE ;  /* 0x00000000000079c5 */ /* 0x008fcc0000000000 */
[----:B------:R-:W-:Y:S03]  /*9860*/  HGMMA.64x16x16.F32 R144, gdesc[UR40], R144, gsb0 ;  /* 0x00200000289079f0 */ /* 0x000fe60008000890 */
[----:B------:R-:W-:Y:S02]  /*9870*/  WARPGROUP.DEPBAR.LE gsb0, 0x0 ;  /* 0x00008000000079c5 */ /* 0x000fe40000010000 */
[----:B------:R-:W-:Y:S04]  /*9880*/  STL.64 [R1+0x2f0], R150 ;  /* 0x0002f09601007387 */ /* 0x000fe80000100a00 */
[----:B------:R-:W-:Y:S04]  /*9890*/  STL.64 [R1+0x2e8], R148 ;  /* 0x0002e89401007387 */ /* 0x000fe80000100a00 */
[----:B------:R0:W-:Y:S04]  /*98a0*/  STL.64 [R1+0x2e0], R146 ;  /* 0x0002e09201007387 */ /* 0x0001e80000100a00 */
[----:B------:R1:W-:Y:S01]  /*98b0*/  STL.64 [R1+0x2d8], R144 ;  /* 0x0002d89001007387 */ /* 0x0003e20000100a00 */
[----:B0-----:R-:W-:Y:S01]  /*98c0*/  IMAD.MOV.U32 R146, RZ, RZ, R118 ;  /* 0x000000ffff927224 */ /* 0x001fe200078e0076 */
[----:B------:R-:W-:Y:S01]  /*98d0*/  MOV R147, R119 ;  /* 0x0000007700937202 */ /* 0x000fe20000000f00 */
[----:B-1----:R-:W-:-:S02]  /*98e0*/  IMAD.MOV.U32 R144, RZ, RZ, R116 ;  /* 0x000000ffff907224 */ /* 0x002fc400078e0074 */
        /* <DEDUP_REMOVED lines=11> */
[----:B------:R-:W-:Y:S02]  /*99a0*/  IMAD.MOV.U32 R149, RZ, RZ, R141 ;  /* 0x000000ffff957224 */ /* 0x000fe400078e008d */
[----:B------:R-:W-:Y:S01]  /*99b0*/  IMAD.MOV.U32 R150, RZ, RZ, R142 ;  /* 0x000000ffff967224 */ /* 0x000fe200078e008e */
[----:B------:R-:W3:Y:S01]  /*99c0*/  LDL.LU R141, [R1+0x490] ;  /* 0x00049000018d7983 */ /* 0x000ee20000300800 */
[----:B------:R-:W-:-:S03]  /*99d0*/  IMAD.MOV.U32 R151, RZ, RZ, R143 ;  /* 0x000000ffff977224 */ /* 0x000fc600078e008f */
[----:B------:R-:W3:Y:S04]  /*99e0*/  LDL.LU R142, [R1+0x48c] ;  /* 0x00048c00018e7983 */ /* 0x000ee80000300800 */
[----:B------:R-:W3:Y:S01]  /*99f0*/  LDL.LU R143, [R1+0x488] ;  /* 0x00048800018f7983 */ /* 0x000ee20000300800 */
[----:B------:R-:W-:Y:S02]  /*9a00*/  IMAD.MOV.U32 R192, RZ, RZ, R72 ;  /* 0x000000ffffc07224 */ /* 0x000fe400078e0048 */
[----:B------:R-:W-:Y:S02]  /*9a10*/  IMAD.MOV.U32 R193, RZ, RZ, R73 ;  /* 0x000000ffffc17224 */ /* 0x000fe400078e0049 */
        /* <DEDUP_REMOVED lines=26> */
[----:B------:R-:W-:Y:S01]  /*9bc0*/  MOV R101, R55 ;  /* 0x0000003700657202 */ /* 0x000fe20000000f00 */
[----:B------:R-:W-:Y:S02]  /*9bd0*/  IMAD.MOV.U32 R100, RZ, RZ, R54 ;  /* 0x000000ffff647224 */ /* 0x000fe400078e0036 */
[----:B------:R-:W-:Y:S01]  /*9be0*/  IMAD.MOV.U32 R102, RZ, RZ, R47 ;  /* 0x000000ffff667224 */ /* 0x000fe200078e002f */
[----:B--2---:R-:W-:-:S06]  /*9bf0*/  WARPGROUP.ARRIVE ;  /* 0x00000000000079c5 */ /* 0x004fcc0000000000 */
[----:B------:R-:W-:Y:S03]  /*9c00*/  HGMMA.64x16x16.F32 R112, gdesc[UR44], R112, gsb0 ;  /* 0x002000002c7079f0 */ /* 0x000fe60008000870 */
[----:B------:R-:W-:Y:S02]  /*9c10*/  WARPGROUP.DEPBAR.LE gsb0, 0x0 ;  /* 0x00008000000079c5 */ /* 0x000fe40000010000 */
[----:B------:R0:W-:Y:S04]  /*9c20*/  STL.64 [R1+0x310], R118 ;  /* 0x0003107601007387 */ /* 0x0001e80000100a00 */
[----:B------:R1:W-:Y:S04]  /*9c30*/  STL.64 [R1+0x308], R116 ;  /* 0x0003087401007387 */ /* 0x0003e80000100a00 */
[----:B------:R2:W-:Y:S04]  /*9c40*/  STL.64 [R1+0x300], R114 ;  /* 0x0003007201007387 */ /* 0x0005e80000100a00 */
[----:B------:R4:W-:Y:S01]  /*9c50*/  STL.64 [R1+0x2f8], R112 ;  /* 0x0002f87001007387 */ /* 0x0009e20000100a00 */
[----:B0-----:R-:W-:-:S02]  /*9c60*/  IMAD.MOV.U32 R118, RZ, RZ, R110 ;  /* 0x000000ffff767224 */ /* 0x001fc400078e006e */
[----:B-1----:R-:W-:Y:S02]  /*9c70*/  IMAD.MOV.U32 R116, RZ, RZ, R108 ;  /* 0x000000ffff747224 */ /* 0x002fe400078e006c */
[----:B--2---:R-:W-:Y:S02]  /*9c80*/  IMAD.MOV.U32 R114, RZ, RZ, R106 ;  /* 0x000000ffff727224 */ /* 0x004fe400078e006a */
[----:B----4-:R-:W-:Y:S01]  /*9c90*/  IMAD.MOV.U32 R112, RZ, RZ, R104 ;  /* 0x000000ffff707224 */ /* 0x010fe200078e0068 */
[----:B------:R-:W-:Y:S01]  /*9ca0*/  MOV R113, R105 ;  /* 0x0000006900717202 */ /* 0x000fe20000000f00 */
[----:B------:R-:W2:Y:S01]  /*9cb0*/  LDL.LU R104, [R1+0x484] ;  /* 0x0004840001687983 */ /* 0x000ea20000300800 */
[----:B------:R-:W-:-:S03]  /*9cc0*/  IMAD.MOV.U32 R115, RZ, RZ, R107 ;  /* 0x000000ffff737224 */ /* 0x000fc600078e006b */
[----:B------:R-:W2:Y:S01]  /*9cd0*/  LDL.LU R105, [R1+0x480] ;  /* 0x0004800001697983 */ /* 0x000ea20000300800 */
[----:B------:R-:W-:-:S03]  /*9ce0*/  IMAD.MOV.U32 R117, RZ, RZ, R109 ;  /* 0x000000ffff757224 */ /* 0x000fc600078e006d */
[----:B------:R-:W2:Y:S01]  /*9cf0*/  LDL.LU R106, [R1+0x47c] ;  /* 0x00047c00016a7983 */ /* 0x000ea20000300800 */
[----:B------:R-:W-:-:S03]  /*9d00*/  MOV R119, R111 ;  /* 0x0000006f00777202 */ /* 0x000fc60000000f00 */
[----:B------:R-:W2:Y:S04]  /*9d10*/  LDL.LU R107, [R1+0x478] ;  /* 0x00047800016b7983 */ /* 0x000ea80000300800 */
[----:B------:R-:W2:Y:S04]  /*9d20*/  LDL.LU R108, [R1+0x474] ;  /* 0x00047400016c7983 */ /* 0x000ea80000300800 */
[----:B------:R-:W2:Y:S04]  /*9d30*/  LDL.LU R109, [R1+0x470] ;  /* 0x00047000016d7983 */ /* 0x000ea80000300800 */
[----:B------:R-:W2:Y:S04]  /*9d40*/  LDL.LU R110, [R1+0x46c] ;  /* 0x00046c00016e7983 */ /* 0x000ea80000300800 */
[----:B------:R-:W2:Y:S04]  /*9d50*/  LDL.LU R111, [R1+0x468] ;  /* 0x00046800016f7983 */ /* 0x000ea80000300800 */
[----:B------:R-:W4:Y:S04]  /*9d60*/  LDL.LU R72, [R1+0x464] ;  /* 0x0004640001487983 */ /* 0x000f280000300800 */
[----:B------:R-:W4:Y:S04]  /*9d70*/  LDL.LU R73, [R1+0x460] ;  /* 0x0004600001497983 */ /* 0x000f280000300800 */
[----:B------:R-:W4:Y:S04]  /*9d80*/  LDL.LU R74, [R1+0x45c] ;  /* 0x00045c00014a7983 */ /* 0x000f280000300800 */
[----:B------:R-:W4:Y:S04]  /*9d90*/  LDL.LU R75, [R1+0x458] ;  /* 0x00045800014b7983 */ /* 0x000f280000300800 */
[----:B------:R-:W4:Y:S04]  /*9da0*/  LDL.LU R76, [R1+0x454] ;  /* 0x00045400014c7983 */ /* 0x000f280000300800 */
[----:B------:R-:W4:Y:S04]  /*9db0*/  LDL.LU R77, [R1+0x450] ;  /* 0x00045000014d7983 */ /* 0x000f280000300800 */
[----:B------:R-:W4:Y:S04]  /*9dc0*/  LDL.LU R78, [R1+0x44c] ;  /* 0x00044c00014e7983 */ /* 0x000f280000300800 */
[----:B------:R-:W3:Y:S04]  /*9dd0*/  LDL.LU R40, [R1+0x448] ;  /* 0x0004480001287983 */ /* 0x000ee80000300800 */
[----:B------:R-:W3:Y:S04]  /*9de0*/  LDL.LU R41, [R1+0x444] ;  /* 0x0004440001297983 */ /* 0x000ee80000300800 */
[----:B------:R-:W3:Y:S04]  /*9df0*/  LDL.LU R42, [R1+0x440] ;  /* 0x00044000012a7983 */ /* 0x000ee80000300800 */
[----:B------:R-:W3:Y:S04]  /*9e00*/  LDL.LU R43, [R1+0x43c] ;  /* 0x00043c00012b7983 */ /* 0x000ee80000300800 */
[----:B------:R-:W3:Y:S04]  /*9e10*/  LDL.LU R44, [R1+0x438] ;  /* 0x00043800012c7983 */ /* 0x000ee80000300800 */
[----:B------:R-:W3:Y:S04]  /*9e20*/  LDL.LU R45, [R1+0x434] ;  /* 0x00043400012d7983 */ /* 0x000ee80000300800 */
[----:B------:R-:W3:Y:S04]  /*9e30*/  LDL.LU R46, [R1+0x430] ;  /* 0x00043000012e7983 */ /* 0x000ee80000300800 */
[----:B------:R-:W2:Y:S04]  /*9e40*/  LDL.LU R48, [R1+0x42c] ;  /* 0x00042c0001307983 */ /* 0x000ea80000300800 */
        /* <DEDUP_REMOVED lines=9> */
[----:B------:R-:W3:Y:S04]  /*9ee0*/  LDL.LU R64, [R1] ;  /* 0x0000000001407983 */ /* 0x000ee80000300800 */
[----:B------:R-:W3:Y:S04]  /*9ef0*/  LDL.LU R65, [R1+0x4] ;  /* 0x0000040001417983 */ /* 0x000ee80000300800 */
[----:B------:R-:W3:Y:S04]  /*9f00*/  LDL.LU R66, [R1+0x8] ;  /* 0x0000080001427983 */ /* 0x000ee80000300800 */
[----:B------:R-:W3:Y:S04]  /*9f10*/  LDL.LU R67, [R1+0xc] ;  /* 0x00000c0001437983 */ /* 0x000ee80000300800 */
[----:B------:R-:W3:Y:S04]  /*9f20*/  LDL.LU R68, [R1+0x10] ;  /* 0x0000100001447983 */ /* 0x000ee80000300800 */
[----:B------:R-:W3:Y:S04]  /*9f30*/  LDL.LU R69, [R1+0x14] ;  /* 0x0000140001457983 */ /* 0x000ee80000300800 */
[----:B------:R-:W3:Y:S04]  /*9f40*/  LDL.LU R70, [R1+0x18] ;  /* 0x0000180001467983 */ /* 0x000ee80000300800 */
[----:B------:R-:W3:Y:S04]  /*9f50*/  LDL.LU R71, [R1+0x1c] ;  /* 0x00001c0001477983 */ /* 0x000ee80000300800 */
[----:B------:R-:W4:Y:S04]  /*9f60*/  LDL.LU R84, [R1+0x404] ;  /* 0x0004040001547983 */ /* 0x000f280000300800 */
[----:B------:R-:W4:Y:S04]  /*9f70*/  LDL.LU R85, [R1+0x400] ;  /* 0x0004000001557983 */ /* 0x000f280000300800 */
[----:B------:R-:W4:Y:S04]  /*9f80*/  LDL.LU R86, [R1+0x3fc] ;  /* 0x0003fc0001567983 */ /* 0x000f280000300800 */
[----:B------:R-:W4:Y:S04]  /*9f90*/  LDL.LU R87, [R1+0x3f8] ;  /* 0x0003f80001577983 */ /* 0x000f280000300800 */
[----:B------:R-:W2:Y:S04]  /*9fa0*/  LDL.LU R54, [R1+0x3f4] ;  /* 0x0003f40001367983 */ /* 0x000ea80000300800 */
[----:B------:R-:W2:Y:S04]  /*9fb0*/  LDL.LU R55, [R1+0x3f0] ;  /* 0x0003f00001377983 */ /* 0x000ea80000300800 */
[----:B------:R-:W3:Y:S01]  /*9fc0*/  LDL.LU R47, [R1+0x3ec] ;  /* 0x0003ec00012f7983 */ /* 0x000ee20000300800 */
[----:B------:R-:W-:-:S03]  /*9fd0*/  IMAD.MOV.U32 R103, RZ, RZ, R79 ;  /* 0x000000ffff677224 */ /* 0x000fc600078e004f */
        /* <DEDUP_REMOVED lines=10> */
[----:B----4-:R-:W-:-:S06]  /*a080*/  WARPGROUP.ARRIVE ;  /* 0x00000000000079c5 */ /* 0x010fcc0000000000 */
[----:B------:R-:W-:Y:S03]  /*a090*/  HGMMA.64x16x16.F32 R80, gdesc[UR48], R80, gsb0 ;  /* 0x00200000305079f0 */ /* 0x000fe60008000850 */
[----:B------:R-:W-:Y:S02]  /*a0a0*/  WARPGROUP.DEPBAR.LE gsb0, 0x0 ;  /* 0x00008000000079c5 */ /* 0x000fe40000010000 */
[----:B--2---:R-:W-:-:S06]  /*a0b0*/  WARPGROUP.ARRIVE ;  /* 0x00000000000079c5 */ /* 0x004fcc0000000000 */
        /* <DEDUP_REMOVED lines=137> */
[----:B-1----:R-:W-:Y:S01]  /*a950*/  IMAD.MOV.U32 R210, RZ, RZ, R229 ;  /* 0x000000ffffd27224 */ /* 0x002fe200078e00e5 */
[----:B------:R-:W-:Y:S02]  /*a960*/  MOV R211, R230 ;  /* 0x000000e600d37202 */ /* 0x000fe40000000f00 */
        /* <DEDUP_REMOVED lines=15> */
[----:B----4-:R-:W-:-:S06]  /*aa60*/  WARPGROUP.ARRIVE ;  /* 0x00000000000079c5 */ /* 0x010fcc0000000000 */
[----:B------:R-:W-:Y:S03]  /*aa70*/  HGMMA.64x16x16.F32 R224, gdesc[UR24], R224, gsb0 ;  /* 0x0020000018e079f0 */ /* 0x000fe600080008e0 */
[----:B------:R-:W-:Y:S02]  /*aa80*/  WARPGROUP.DEPBAR.LE gsb0, 0x0 ;  /* 0x00008000000079c5 */ /* 0x000fe40000010000 */
[----:B---3--:R-:W-:-:S06]  /*aa90*/  WARPGROUP.ARRIVE ;  /* 0x00000000000079c5 */ /* 0x008fcc0000000000 */
[----:B------:R-:W-:Y:S03]  /*aaa0*/  HGMMA.64x16x16.F32 R192, gdesc[UR28], R192, gsb0 ;  /* 0x002000001cc079f0 */ /* 0x000fe600080008c0 */
[----:B------:R-:W-:Y:S02]  /*aab0*/  WARPGROUP.DEPBAR.LE gsb0, 0x0 ;  /* 0x00008000000079c5 */ /* 0x000fe40000010000 */
[----:B--2---:R-:W-:-:S06]  /*aac0*/  WARPGROUP.ARRIVE ;  /* 0x00000000000079c5 */ /* 0x004fcc0000000000 */
        /* <DEDUP_REMOVED lines=92> */
[----:B------:R-:W-:Y:S02]  /*b090*/  IMAD.MOV.U32 R213, RZ, RZ, R18 ;  /* 0x000000ffffd57224 */ /* 0x000fe400078e0012 */
        /* <DEDUP_REMOVED lines=48> */
[----:B------:R-:W-:Y:S01]  /*b3a0*/  BPT.TRAP 0x1 ;  /* 0x000000040000795c */ /* 0x000fe20000300000 */
.L_x_23:
[----:B------:R-:W2:Y:S01]  /*b3b0*/  LDL R4, [R1+0x25c] ;  /* 0x00025c0001047983 */ /* 0x000ea20000100800 */
[----:B------:R-:W-:-:S04]  /*b3c0*/  ULEA UR5, UR7, UR39, 0x3 ;  /* 0x0000002707057291 */ /* 0x000fc8000f8e183f */
[----:B------:R-:W-:-:S04]  /*b3d0*/  UIADD3 UR5, UR5, 0x28, URZ ;  /* 0x0000002805057890 */ /* 0x000fc8000fffe03f */
[----:B------:R-:W-:-:S09]  /*b3e0*/  UPRMT UR5, URZ, 0x654, UR5 ;  /* 0x000006543f057896 */ /* 0x000fd20008000005 */
[----:B------:R-:W-:Y:S01]  /*b3f0*/  SYNCS.ARRIVE.TRANS64.RED.A1T0 RZ, [UR5], RZ ;  /* 0x000000ffffff79a7 */ /* 0x000fe20008100405 */
[----:B--2---:R-:W-:-:S13]  /*b400*/  R2UR UR6, R4 ;  /* 0x00000000040672ca */ /* 0x004fda00000e0000 */
[----:B------:R-:W-:-:S06]  /*b410*/  UISETP.GT.U32.AND UP0, UPT, UR6, 0x1, UPT ;  /* 0x000000010600788c */ /* 0x000fcc000bf04070 */
[----:B------:R-:W-:-:S13]  /*b420*/  PLOP3.LUT P1, PT, PT, PT, UP0, 0x80, 0x0 ;  /* 0x000000000000781c */ /* 0x000fda0003f2f008 */
[----:B------:R-:W-:Y:S05]  /*b430*/  @P1 BRA `(.L_x_24) ;  /* 0x0000000000041947 */ /* 0x000fea0003800000 */
[----:B------:R-:W-:Y:S01]  /*b440*/  BPT.TRAP 0x1 ;  /* 0x000000040000795c */ /* 0x000fe20000300000 */
.L_x_24:
[----:B------:R-:W-:Y:S01]  /*b450*/  UIADD3 UR4, UR4, 0x1, URZ ;  /* 0x0000000104047890 */ /* 0x000fe2000fffe03f */
[C---:B-----5:R-:W-:Y:S01]  /*b460*/  ISETP.GT.AND P1, PT, R0.reuse, 0x1, PT ;  /* 0x000000010000780c */ /* 0x060fe20003f24270 */
[----:B------:R-:W-:Y:S01]  /*b470*/  UIADD3 UR7, UR7, 0x1, URZ ;  /* 0x0000000107077890 */ /* 0x000fe2000fffe03f */
[----:B------:R-:W-:Y:S01]  /*b480*/  VIADD R0, R0, 0xffffffff ;  /* 0xffffffff00007836 */ /* 0x000fe20000000000 */
[----:B------:R-:W-:Y:S02]  /*b490*/  UISETP.NE.AND UP0, UPT, UR4, 0x5, UPT ;  /* 0x000000050400788c */ /* 0x000fe4000bf05270 */
[----:B------:R-:W-:Y:S02]  /*b4a0*/  UISETP.NE.AND UP1, UPT, UR7, 0x5, UPT ;  /* 0x000000050700788c */ /* 0x000fe4000bf25270 */
[----:B------:R-:W-:Y:S02]  /*b4b0*/  USEL UR5, URZ, 0x1, UP0 ;  /* 0x000000013f057887 */ /* 0x000fe40008000000 */
[----:B------:R-:W-:-:S02]  /*b4c0*/  USEL UR4, UR4, URZ, UP0 ;  /* 0x0000003f04047287 */ /* 0x000fc40008000000 */
[----:B------:R-:W-:Y:S02]  /*b4d0*/  USEL UR7, UR7, URZ, UP1 ;  /* 0x0000003f07077287 */ /* 0x000fe40008800000 */
[----:B------:R-:W-:Y:S01]  /*b4e0*/  LOP3.LUT R3, R3, UR5, RZ, 0x3c, !PT ;  /* 0x0000000503037c12 */ /* 0x000fe2000f8e3cff */
[----:B------:R-:W-:Y:S09]  /*b4f0*/  @P1 BRA `(.L_x_25) ;  /* 0xffffffb400401947 */ /* 0x000ff2000383ffff */
.L_x_18:
[----:B------:R1:W5:Y:S01]  /*b500*/  LDL R6, [R1+0x288] ;  /* 0x0002880001067983 */ /* 0x0003620000100800 */
[----:B------:R-:W2:Y:S02]  /*b510*/  LDC R0, c[0x0][0x28c] ;  /* 0x0000a300ff007b82 */ /* 0x000ea40000000800 */
[----:B--2---:R-:W-:-:S13]  /*b520*/  ISETP.GE.AND P1, PT, R0, 0x1, PT ;  /* 0x000000010000780c */ /* 0x004fda0003f26270 */
[----:B-1----:R-:W-:Y:S05]  /*b530*/  @!P1 BRA `(.L_x_26) ;  /* 0x0000000000449947 */ /* 0x002fea0003800000 */
[----:B------:R-:W-:Y:S05]  /*b540*/  @!P0 BRA `(.L_x_27) ;  /* 0x0000000000048947 */ /* 0x000fea0003800000 */
[----:B------:R-:W-:Y:S01]  /*b550*/  BPT.TRAP 0x1 ;  /* 0x000000040000795c */ /* 0x000fe20000300000 */
.L_x_27:
[----:B------:R-:W2:Y:S01]  /*b560*/  LDL R0, [R1+0x25c] ;  /* 0x00025c0001007983 */ /* 0x000ea20000100800 */
[----:B-----5:R-:W-:Y:S02]  /*b570*/  R2UR UR5, R6 ;  /* 0x00000000060572ca */ /* 0x020fe400000e0000 */
[----:B--2---:R-:W-:-:S11]  /*b580*/  R2UR UR4, R0 ;  /* 0x00000000000472ca */ /* 0x004fd600000e0000 */
[----:B------:R-:W-:-:S05]  /*b590*/  IADD3 R0, R5, UR5, RZ ;  /* 0x0000000505007c10 */ /* 0x000fca000fffe0ff */
[----:B------:R-:W-:-:S05]  /*b5a0*/  IMAD.WIDE.U32 R4, R0, -0x33333333, RZ ;  /* 0xcccccccd00047825 */ /* 0x000fca00078e00ff */
[----:B------:R-:W-:Y:S01]  /*b5b0*/  SHF.R.U32.HI R4, RZ, 0x2, R5 ;  /* 0x00000002ff047819 */ /* 0x000fe20000011605 */
[----:B------:R-:W-:-:S04]  /*b5c0*/  UISETP.GT.U32.AND UP0, UPT, UR4, 0x1, UPT ;  /* 0x000000010400788c */ /* 0x000fc8000bf04070 */
[----:B------:R-:W-:Y:S02]  /*b5d0*/  IMAD R0, R4, -0x5, R0 ;  /* 0xfffffffb04007824 */ /* 0x000fe400078e0200 */
[----:B------:R-:W-:-:S03]  /*b5e0*/  PLOP3.LUT P0, PT, PT, PT, UP0, 0x80, 0x0 ;  /* 0x000000000000781c */ /* 0x000fc60003f0f008 */
[----:B------:R-:W-:-:S05]  /*b5f0*/  LEA R0, R0, UR39, 0x3 ;  /* 0x0000002700007c11 */ /* 0x000fca000f8e18ff */
[----:B------:R-:W-:-:S05]  /*b600*/  VIADD R0, R0, 0x28 ;  /* 0x0000002800007836 */ /* 0x000fca0000000000 */
[----:B------:R-:W-:-:S04]  /*b610*/  PRMT R0, RZ, 0x654, R0 ;  /* 0x00000654ff007816 */ /* 0x000fc80000000000 */
[----:B------:R1:W-:Y:S01]  /*b620*/  SYNCS.ARRIVE.TRANS64.RED.A1T0 RZ, [R0+URZ], RZ ;  /* 0x000000ff00ff79a7 */ /* 0x0003e2000810043f */
[----:B------:R-:W-:Y:S05]  /*b630*/  @P0 BRA `(.L_x_26) ;  /* 0x0000000000040947 */ /* 0x000fea0003800000 */
[----:B------:R-:W-:Y:S01]  /*b640*/  BPT.TRAP 0x1 ;  /* 0x000000040000795c */ /* 0x000fe20000300000 */
.L_x_26:
[----:B-1----:R-:W2:Y:S01]  /*b650*/  LDL R0, [R1+0x290] ;  /* 0x0002900001007983 */ /* 0x002ea20000100800 */
[----:B------:R-:W1:Y:S01]  /*b660*/  S2R R3, SR_TID.X ;  /* 0x0000000000037919 */ /* 0x000e620000002100 */
[----:B------:R-:W3:Y:S01]  /*b670*/  S2R R8, SR_TID.X ;  /* 0x0000000000087919 */ /* 0x000ee20000002100 */
[----:B-----5:R-:W-:Y:S01]  /*b680*/  R2UR UR4, R17 ;  /* 0x00000000110472ca */ /* 0x020fe200000e0000 */
[----:B------:R-:W-:Y:S01]  /*b690*/  ULDC.64 UR8, c[0x0][0x5d0] ;  /* 0x0001740000087ab9 */ /* 0x000fe20000000a00 */
[----:B------:R-:W4:Y:S04]  /*b6a0*/  LDL.LU R5, [R1+0x28c] ;  /* 0x00028c0001057983 */ /* 0x000f280000300800 */
[----:B------:R-:W4:Y:S01]  /*b6b0*/  LDL R20, [R1+0x260] ;  /* 0x0002600001147983 */ /* 0x000f220000100800 */
[----:B------:R-:W-:-:S02]  /*b6c0*/  R2UR UR7, R18 ;  /* 0x00000000120772ca */ /* 0x000fc400000e0000 */
[----:B------:R-:W-:-:S04]  /*b6d0*/  R2UR UR14, R6 ;  /* 0x00000000060e72ca */ /* 0x000fc800000e0000 */
[----:B------:R-:W-:-:S06]  /*b6e0*/  UIMAD UR6, UR4, 0xb0, URZ ;  /* 0x000000b0040678a4 */ /* 0x000fcc000f8e023f */
[----:B------:R-:W-:Y:S01]  /*b6f0*/  IMAD.U32 R6, RZ, RZ, UR6 ;  /* 0x00000006ff067e24 */ /* 0x000fe2000f8e00ff */
[----:B------:R-:W-:Y:S02]  /*b700*/  UIMAD.WIDE UR10, UR7, 0x200, URZ ;  /* 0x00000200070a78a5 */ /* 0x000fe4000f8e023f */
[----:B------:R-:W-:Y:S01]  /*b710*/  USHF.L.U32 UR7, UR7, 0x9, URZ ;  /* 0x0000000907077899 */ /* 0x000fe2000800063f */
[----:B-1----:R-:W-:-:S04]  /*b720*/  SHF.R.U32.HI R3, RZ, 0x7, R3 ;  /* 0x00000007ff037819 */ /* 0x002fc80000011603 */
[----:B------:R-:W-:Y:S01]  /*b730*/  LOP3.LUT R3, R3, 0x1, RZ, 0xc0, !PT ;  /* 0x0000000103037812 */ /* 0x000fe200078ec0ff */
[C---:B---3--:R-:W-:Y:S01]  /*b740*/  IMAD.SHL.U32 R7, R8.reuse, 0x2, RZ ;  /* 0x0000000208077824 */ /* 0x048fe200078e00ff */
[----:B------:R-:W-:-:S03]  /*b750*/  LOP3.LUT R4, R8, 0x60, RZ, 0xc0, !PT ;  /* 0x0000006008047812 */ /* 0x000fc600078ec0ff */
[----:B------:R-:W-:Y:S01]  /*b760*/  IMAD.SHL.U32 R17, R3, 0x40, RZ ;  /* 0x0000004003117824 */ /* 0x000fe200078e00ff */
[----:B------:R-:W-:Y:S02]  /*b770*/  SHF.R.U32.HI R4, RZ, 0x1, R4 ;  /* 0x00000001ff047819 */ /* 0x000fe40000011604 */
[----:B------:R-:W-:-:S04]  /*b780*/  LOP3.LUT R6, R6, 0x6, R7, 0xf8, !PT ;  /* 0x0000000606067812 */ /* 0x000fc800078ef807 */
[----:B------:R-:W-:Y:S02]  /*b790*/  SHF.R.S32.HI R7, RZ, 0x1f, R6 ;  /* 0x0000001fff077819 */ /* 0x000fe40000011406 */
[----:B--2---:R-:W-:Y:S02]  /*b7a0*/  R2UR UR5, R0 ;  /* 0x00000000000572ca */ /* 0x004fe400000e0000 */
[----:B------:R-:W-:-:S04]  /*b7b0*/  SHF.R.U32.HI R0, RZ, 0x2, R8 ;  /* 0x00000002ff007819 */ /* 0x000fc80000011608 */
[----:B------:R-:W-:-:S04]  /*b7c0*/  LOP3.LUT R0, R0, 0x7, RZ, 0xc0, !PT ;  /* 0x0000000700007812 */ /* 0x000fc800078ec0ff */
[--C-:B------:R-:W-:Y:S02]  /*b7d0*/  LOP3.LUT R17, R17, 0x40, R0.reuse, 0xe2, !PT ;  /* 0x0000004011117812 */ /* 0x100fe400078ee200 */
[----:B------:R-:W-:Y:S01]  /*b7e0*/  IADD3 R0, RZ, -R4, -R0 ;  /* 0x80000004ff007210 */ /* 0x000fe20007ffe800 */
[----:B------:R-:W-:Y:S01]  /*b7f0*/  UISETP.GE.U32.AND UP2, UPT, UR5, 0x5, UPT ;  /* 0x000000050500788c */ /* 0x000fe2000bf46070 */
[----:B------:R-:W-:Y:S01]  /*b800*/  LOP3.LUT R17, R17, UR10, R4, 0xfe, !PT ;  /* 0x0000000a11117c12 */ /* 0x000fe2000f8efe04 */
[----:B------:R-:W-:Y:S01]  /*b810*/  IMAD.U32 R4, RZ, RZ, UR8 ;  /* 0x00000008ff047e24 */ /* 0x000fe2000f8e00ff */
[----:B----4-:R-:W-:Y:S01]  /*b820*/  R2UR UR15, R20 ;  /* 0x00000000140f72ca */ /* 0x010fe200000e0000 */
[----:B------:R-:W-:Y:S01]  /*b830*/  IMAD R0, R3, -0x40, R0 ;  /* 0xffffffc003007824 */ /* 0x000fe200078e0200 */
[----:B------:R-:W-:-:S11]  /*b840*/  R2UR UR13, R5 ;  /* 0x00000000050d72ca */ /* 0x000fd600000e0000 */
[----:B------:R-:W-:Y:S02]  /*b850*/  USHF.R.S32.HI UR12, URZ, 0x1f, UR15 ;  /* 0x0000001f3f0c7899 */ /* 0x000fe4000801140f */
[----:B------:R-:W-:Y:S02]  /*b860*/  IMAD.WIDE.U32 R4, R4, UR15, R6 ;  /* 0x0000000f04047c25 */ /* 0x000fe4000f8e0006 */
[----:B------:R-:W-:Y:S02]  /*b870*/  UIMAD UR4, UR12, UR8, URZ ;  /* 0x000000080c0472a4 */ /* 0x000fe4000f8e023f */
[----:B------:R-:W-:Y:S02]  /*b880*/  UIADD3 UR8, UR5, UR14, URZ ;  /* 0x0000000e05087290 */ /* 0x000fe4000fffe03f */
[----:B------:R-:W-:Y:S02]  /*b890*/  UIMAD UR4, UR15, UR9, UR4 ;  /* 0x000000090f0472a4 */ /* 0x000fe4000f8e0204 */
[----:B------:R-:W-:Y:S01]  /*b8a0*/  UISETP.GT.U32.AND UP1, UPT, UR8, 0x4, UPT ;  /* 0x000000040800788c */ /* 0x000fe2000bf24070 */
[----:B------:R-:W-:-:S02]  /*b8b0*/  ULDC UR9, c[0x0][0x284] ;  /* 0x0000a10000097ab9 */ /* 0x000fc40000000800 */
[----:B------:R-:W-:Y:S01]  /*b8c0*/  IMAD.U32 R3, RZ, RZ, UR9 ;  /* 0x00000009ff037e24 */ /* 0x000fe2000f8e00ff */
[----:B------:R-:W-:Y:S01]  /*b8d0*/  IADD3 R5, R5, UR4, RZ ;  /* 0x0000000405057c10 */ /* 0x000fe2000fffe0ff */
[----:B------:R-:W-:Y:S01]  /*b8e0*/  ULDC UR4, c[0x0][0x288] ;  /* 0x0000a20000047ab9 */ /* 0x000fe20000000800 */
[----:B------:R-:W-:Y:S02]  /*b8f0*/  UISETP.LT.U32.AND UP1, UPT, UR5, 0x5, UP1 ;  /* 0x000000050500788c */ /* 0x000fe40008f21070 */
[----:B------:R-:W-:Y:S01]  /*b900*/  IADD3 R0, R3, -UR7, R0 ;  /* 0x8000000703007c10 */ /* 0x000fe2000fffe000 */
[----:B------:R-:W-:Y:S01]  /*b910*/  UISETP.GE.AND UP0, UPT, UR6, UR4, UPT ;  /* 0x000000040600728c */ /* 0x000fe2000bf06270 */
[----:B------:R-:W-:Y:S01]  /*b920*/  LOP3.LUT R3, R8, 0x3, RZ, 0xc0, !PT ;  /* 0x0000000308037812 */ /* 0x000fe200078ec0ff */
[----:B------:R-:W-:Y:S02]  /*b930*/  IMAD.MOV.U32 R8, RZ, RZ, -0x2 ;  /* 0xfffffffeff087424 */ /* 0x000fe400078e00ff */
[----:B------:R-:W-:-:S02]  /*b940*/  UISETP.GE.OR UP0, UPT, UR7, UR9, UP0 ;  /* 0x000000090700728c */ /* 0x000fc40008706670 */
[----:B------:R-:W-:Y:S01]  /*b950*/  IMAD R3, R3, R8, UR4 ;  /* 0x0000000403037e24 */ /* 0x000fe2000f8e0208 */
[----:B------:R-:W-:Y:S02]  /*b960*/  UIMAD.WIDE.U32 UR4, UR8, -0x33333333, URZ ;  /* 0xcccccccd080478a5 */ /* 0x000fe4000f8e003f */
[----:B------:R-:W-:Y:S01]  /*b970*/  USEL UR7, URZ, 0x1, !UP1 ;  /* 0x000000013f077887 */ /* 0x000fe2000c800000 */
[----:B------:R-:W-:Y:S01]  /*b980*/  PLOP3.LUT P0, PT, PT, PT, UP0, 0x80, 0x0 ;  /* 0x000000000000781c */ /* 0x000fe20003f0f008 */
[----:B------:R-:W-:Y:S01]  /*b990*/  USHF.R.U32.HI UR4, URZ, 0x2, UR5 ;  /* 0x000000023f047899 */ /* 0x000fe20008011605 */
[----:B------:R-:W-:Y:S01]  /*b9a0*/  VIADD R3, R3, -UR6 ;  /* 0x8000000603037c36 */ /* 0x000fe20008000000 */
[----:B------:R-:W-:Y:S02]  /*b9b0*/  ULOP3.LUT UR13, UR13, UR7, URZ, 0x3c, !UPT ;  /* 0x000000070d0d7292 */ /* 0x000fe4000f8e3c3f */
[----:B------:R-:W-:Y:S02]  /*b9c0*/  UIMAD UR5, UR4, -0x5, UR8 ;  /* 0xfffffffb040578a4 */ /* 0x000fe4000f8e0208 */
[----:B------:R-:W-:Y:S01]  /*b9d0*/  @UP2 ULOP3.LUT UR13, UR13, 0x1, UR4, 0x78, !UPT ;  /* 0x000000010d0d2892 */ /* 0x000fe2000f8e7804 */
[----:B------:R-:W-:-:S03]  /*b9e0*/  UMOV UR6, 0xffffffff ;  /* 0xffffffff00067882 */ /* 0x000fc60000000000 */
[----:B------:R-:W-:-:S05]  /*b9f0*/  IMAD.U32 R8, RZ, RZ, UR5 ;  /* 0x00000005ff087e24 */ /* 0x000fca000f8e00ff */
[----:B------:R1:W-:Y:S02]  /*ba00*/  STL [R1+0x288], R8 ;  /* 0x0002880801007387 */ /* 0x0003e40000100800 */
[----:B-1----:R-:W-:-:S05]  /*ba10*/  IMAD.U32 R8, RZ, RZ, UR13 ;  /* 0x0000000dff087e24 */ /* 0x002fca000f8e00ff */
[----:B------:R1:W-:Y:S01]  /*ba20*/  STL [R1+0x28c], R8 ;  /* 0x00028c0801007387 */ /* 0x0003e20000100800 */
[----:B------:R-:W-:Y:S05]  /*ba30*/  @P0 BRA `(.L_x_28) ;  /* 0x000001b800d80947 */ /* 0x000fea0003800000 */
[----:B------:R-:W-:Y:S01]  /*ba40*/  FSETP.NEU.AND P2, PT, R16, RZ, PT ;  /* 0x000000ff1000720b */ /* 0x000fe20003f4d000 */
[----:B------:R-:W-:Y:S01]  /*ba50*/  ULDC.64 UR8, c[0x0][0x5c8] ;  /* 0x0001720000087ab9 */ /* 0x000fe20000000a00 */
[----:B------:R-:W-:Y:S01]  /*ba60*/  ISETP.GT.AND P0, PT, R3, RZ, PT ;  /* 0x000000ff0300720c */ /* 0x000fe20003f04270 */
[----:B------:R-:W-:Y:S01]  /*ba70*/  UIMAD UR4, UR11, UR8, URZ ;  /* 0x000000080b0472a4 */ /* 0x000fe2000f8e023f */
[----:B------:R-:W-:Y:S01]  /*ba80*/  MOV R14, UR9 ;  /* 0x00000009000e7c02 */ /* 0x000fe20008000f00 */
[C---:B------:R-:W-:Y:S01]  /*ba90*/  IMAD.WIDE.U32 R4, R17.reuse, UR8, R4 ;  /* 0x0000000811047c25 */ /* 0x040fe2000f8e0004 */
[----:B------:R-:W-:Y:S01]  /*baa0*/  BSSY B0, `(.L_x_28) ;  /* 0x0001baf000007945 */ /* 0x000fe20003800000 */
[----:B------:R-:W-:Y:S02]  /*bab0*/  ISETP.GT.AND P1, PT, R0, RZ, P0 ;  /* 0x000000ff0000720c */ /* 0x000fe40000724270 */
[----:B------:R-:W-:-:S04]  /*bac0*/  IMAD R14, R17, R14, UR4 ;  /* 0x00000004110e7e24 */ /* 0x000fc8000f8e020e */
[----:B------:R-:W-:Y:S01]  /*bad0*/  IMAD.IADD R14, R5, 0x1, R14 ;  /* 0x00000001050e7824 */ /* 0x000fe200078e020e */
[----:B------:R-:W-:Y:S06]  /*bae0*/  @!P2 BRA `(.L_x_29) ;  /* 0x000001500070a947 */ /* 0x000fec0003800000 */
[----:B------:R-:W1:Y:S01]  /*baf0*/  LDC.64 R10, c[0x0][0x5b8] ;  /* 0x00016e00ff0a7b82 */ /* 0x000e620000000a00 */
[----:B------:R-:W2:Y:S01]  /*bb00*/  LDL.LU R21, [R1+0x220] ;  /* 0x0002200001157983 */ /* 0x000ea20000300800 */
[----:B------:R-:W-:-:S03]  /*bb10*/  R2UR UR7, R20 ;  /* 0x00000000140772ca */ /* 0x000fc600000e0000 */
[----:B------:R-:W-:Y:S03]  /*bb20*/  STL.64 [R1+0x298], R24 ;  /* 0x0002981801007387 */ /* 0x000fe60000100a00 */
[----:B------:R-:W3:Y:S01]  /*bb30*/  LDC.64 R22, c[0x0][0x5b0] ;  /* 0x00016c00ff167b82 */ /* 0x000ee20000000a00 */
[----:B-1----:R-:W-:Y:S01]  /*bb40*/  IMAD.MOV.U32 R8, RZ, RZ, R11 ;  /* 0x000000ffff087224 */ /* 0x002fe200078e000b */
[----:B------:R1:W-:Y:S01]  /*bb50*/  STL [R1+0x250], R10 ;  /* 0x0002500a01007387 */ /* 0x0003e20000100800 */
[----:B------:R-:W-:-:S04]  /*bb60*/  IMAD.MOV.U32 R235, RZ, RZ, R10 ;  /* 0x000000ffffeb7224 */ /* 0x000fc800078e000a */
[C---:B------:R-:W-:Y:S01]  /*bb70*/  IMAD R5, R235.reuse, UR12, RZ ;  /* 0x0000000ceb057c24 */ /* 0x040fe2000f8e02ff */
[----:B---3--:R-:W-:Y:S01]  /*bb80*/  R2UR UR4, R22 ;  /* 0x00000000160472ca */ /* 0x008fe200000e0000 */
[----:B------:R-:W-:Y:S01]  /*bb90*/  IMAD.WIDE.U32 R232, R235, UR7, R6 ;  /* 0x00000007ebe87c25 */ /* 0x000fe2000f8e0006 */
[----:B-1----:R-:W1:Y:S03]  /*bba0*/  LDC.64 R10, c[0x0][0x5a8] ;  /* 0x00016a00ff0a7b82 */ /* 0x002e660000000a00 */
[----:B------:R-:W-:Y:S02]  /*bbb0*/  IMAD R234, R8, UR7, R5 ;  /* 0x0000000708ea7c24 */ /* 0x000fe4000f8e0205 */
[----:B------:R-:W-:Y:S02]  /*bbc0*/  IMAD.MOV.U32 R236, RZ, RZ, R232 ;  /* 0x000000ffffec7224 */ /* 0x000fe400078e00e8 */
[----:B------:R-:W-:Y:S01]  /*bbd0*/  IMAD.IADD R237, R233, 0x1, R234 ;  /* 0x00000001e9ed7824 */ /* 0x000fe200078e02ea */
[----:B------:R-:W-:Y:S03]  /*bbe0*/  STL [R1+0x264], R234 ;  /* 0x000264ea01007387 */ /* 0x000fe60000100800 */
[----:B------:R-:W-:Y:S01]  /*bbf0*/  UIMAD UR4, UR11, UR4, URZ ;  /* 0x000000040b0472a4 */ /* 0x000fe2000f8e023f */
[C---:B------:R-:W-:Y:S01]  /*bc00*/  IMAD.WIDE.U32 R8, R17.reuse, R22, R236 ;  /* 0x0000001611087225 */ /* 0x040fe200078e00ec */
[----:B------:R-:W-:Y:S04]  /*bc10*/  STL.64 [R1+0x248], R232 ;  /* 0x000248e801007387 */ /* 0x000fe80000100a00 */
[----:B------:R-:W-:Y:S01]  /*bc20*/  IMAD R19, R17, R23, UR4 ;  /* 0x0000000411137e24 */ /* 0x000fe2000f8e0217 */
[----:B------:R-:W-:-:S04]  /*bc30*/  ULDC.64 UR4, c[0x0][0x5c0] ;  /* 0x0001700000047ab9 */ /* 0x000fc80000000a00 */
[----:B------:R-:W-:Y:S01]  /*bc40*/  IADD3 R5, R9, R19, RZ ;  /* 0x0000001309057210 */ /* 0x000fe20007ffe0ff */
[----:B------:R-:W-:Y:S01]  /*bc50*/  STL [R1+0x268], R19 ;  /* 0x0002681301007387 */ /* 0x000fe20000100800 */
[----:B-1----:R-:W-:-:S04]  /*bc60*/  LEA R12, P2, R8, R10, 0x1 ;  /* 0x0000000a080c7211 */ /* 0x002fc800078408ff */
[----:B------:R-:W-:-:S05]  /*bc70*/  LEA.HI.X R13, R8, R11, R5, 0x1, P2 ;  /* 0x0000000b080d7211 */ /* 0x000fca00010f0c05 */
[----:B------:R1:W3:Y:S01]  /*bc80*/  @P1 LDG.E.LTC128B.U16 R18, desc[UR36][R12.64] ;  /* 0x000000240c121981 */ /* 0x0002e2000c1e1520 */
[C---:B------:R-:W-:Y:S02]  /*bc90*/  LEA R8, P2, R4.reuse, UR4, 0x1 ;  /* 0x0000000404087c11 */ /* 0x040fe4000f8408ff */
[----:B------:R-:W-:Y:S02]  /*bca0*/  ISETP.GT.AND P3, PT, R3, 0x1, PT ;  /* 0x000000010300780c */ /* 0x000fe40003f64270 */
[----:B------:R-:W-:Y:S01]  /*bcb0*/  LEA.HI.X R9, R4, UR5, R14, 0x1, P2 ;  /* 0x0000000504097c11 */ /* 0x000fe200090f0c0e */
[----:B-1----:R-:W-:-:S04]  /*bcc0*/  IMAD.WIDE.U32 R12, R17, R22, R6 ;  /* 0x00000016110c7225 */ /* 0x002fc800078e0006 */
[----:B------:R-:W-:Y:S02]  /*bcd0*/  IMAD.IADD R13, R19, 0x1, R13 ;  /* 0x00000001130d7824 */ /* 0x000fe400078e020d */
[----:B------:R-:W-:-:S04]  /*bce0*/  IMAD.WIDE.U32 R12, R235, UR7, R12 ;  /* 0x00000007eb0c7c25 */ /* 0x000fc8000f8e000c */
[----:B------:R-:W-:Y:S01]  /*bcf0*/  IMAD.IADD R5, R234, 0x1, R13 ;  /* 0x00000001ea057824 */ /* 0x000fe200078e020d */
[----:B------:R-:W-:-:S05]  /*bd00*/  LEA R24, P4, R12, R10, 0x1 ;  /* 0x0000000a0c187211 */ /* 0x000fca00078808ff */
[----:B------:R1:W-:Y:S01]  /*bd10*/  STL [R1+0x240], R24 ;  /* 0x0002401801007387 */ /* 0x0003e20000100800 */
[----:B------:R-:W-:Y:S01]  /*bd20*/  IMAD.MOV.U32 R14, RZ, RZ, R24 ;  /* 0x000000ffff0e7224 */ /* 0x000fe200078e0018 */
[----:B------:R-:W-:Y:S01]  /*bd30*/  ISETP.GT.AND P2, PT, R0, RZ, P3 ;  /* 0x000000ff0000720c */ /* 0x000fe20001f44270 */
[----:B------:R-:W-:Y:S01]  /*bd40*/  BSSY B1, `(.L_x_30) ;  /* 0x000000c000017945 */ /* 0x000fe20003800000 */
[----:B---3--:R-:W-:-:S05]  /*bd50*/  HADD2.F32 R15, -RZ, R18.H0_H0 ;  /* 0x20000012ff0f7230 */ /* 0x008fca0000004100 */
[----:B------:R-:W-:-:S04]  /*bd60*/  FMUL R15, R15, R16 ;  /* 0x000000100f0f7220 */ /* 0x000fc80000400000 */
[----:B--2---:R-:W-:-:S05]  /*bd70*/  FFMA R15, R21, R2, R15 ;  /* 0x00000002150f7223 */ /* 0x004fca000000000f */
[----:B------:R-:W-:Y:S01]  /*bd80*/  F2FP.F16.F32.PACK_AB R4, RZ, R15 ;  /* 0x0000000fff04723e */ /* 0x000fe200000000ff */
[----:B------:R-:W-:Y:S01]  /*bd90*/  IMAD.MOV.U32 R15, RZ, RZ, R25 ;  /* 0x000000ffff0f7224 */ /* 0x000fe200078e0019 */
[----:B------:R-:W-:Y:S01]  /*bda0*/  LEA.HI.X R15, R12, R11, R5, 0x1, P4 ;  /* 0x0000000b0c0f7211 */ /* 0x000fe200020f0c05 */
[----:B-1----:R1:W5:Y:S04]  /*bdb0*/  LDL.LU.64 R24, [R1+0x298] ;  /* 0x0002980001187983 */ /* 0x0023680000300a00 */
[----:B------:R1:W-:Y:S04]  /*bdc0*/  @P1 STG.E.U16 desc[UR36][R8.64], R4 ;  /* 0x0000000408001986 */ /* 0x0003e8000c101524 */
[----:B------:R1:W-:Y:S01]  /*bdd0*/  STL [R1+0x244], R15 ;  /* 0x0002440f01007387 */ /* 0x0003e20000100800 */
[----:B------:R-:W-:Y:S05]  /*bde0*/  @!P2 BRA `(.L_x_31) ;  /* 0x000000000004a947 */ /* 0x000fea0003800000 */
[----:B------:R2:W5:Y:S02]  /*bdf0*/  LDG.E.LTC128B.U16 R18, desc[UR36][R14.64+0x2] ;  /* 0x000002240e127981 */ /* 0x000564000c1e1520 */
.L_x_31:
[----:B------:R-:W-:Y:S05]  /*be00*/  BSYNC B1 ;  /* 0x0000000000017941 */ /* 0x000fea0003800000 */
.L_x_30:
[----:B------:R-:W3:Y:S01]  /*be10*/  LDL.LU R5, [R1+0x224] ;  /* 0x0002240001057983 */ /* 0x000ee20000300800 */
[----:B-1---5:R-:W-:Y:S01]  /*be20*/  HADD2.F32 R4, -RZ, R18.H0_H0 ;  /* 0x20000012ff047230 */ /* 0x022fe20000004100 */
[----:B------:R-:W-:Y:S02]  /*be30*/  R2UR UR4, R20 ;  /* 0x00000000140472ca */ /* 0x000fe400000e0000 */
[----:B------:R-:W-:Y:S02]  /*be40*/  ISETP.GT.AND P1, PT, R0, 0x8, P0 ;  /* 0x000000080000780c */ /* 0x000fe40000724270 */
[----:B------:R-:W-:-:S04]  /*be50*/  FMUL R4, R4, R16 ;  /* 0x0000001004047220 */ /* 0x000fc80000400000 */
[----:B---3--:R-:W-:Y:S01]  /*be60*/  FFMA R20, R5, R2, R4 ;  /* 0x0000000205147223 */ /* 0x008fe20000000004 */
[C---:B------:R-:W-:Y:S01]  /*be70*/  SHF.L.U64.HI R5, R22.reuse, 0x3, R23 ;  /* 0x0000000316057819 */ /* 0x040fe20000010217 */
[----:B------:R-:W-:-:S03]  /*be80*/  IMAD.SHL.U32 R4, R22, 0x8, RZ ;  /* 0x0000000816047824 */ /* 0x000fc600078e00ff */
[----:B------:R-:W-:Y:S01]  /*be90*/  F2FP.F16.F32.PACK_AB R20, RZ, R20 ;  /* 0x00000014ff14723e */ /* 0x000fe200000000ff */
[----:B--2---:R-:W-:-:S05]  /*bea0*/  IMAD.WIDE.U32 R14, R17, R22, R4 ;  /* 0x00000016110e7225 */ /* 0x004fca00078e0004 */
[----:B------:R-:W-:Y:S02]  /*beb0*/  IADD3 R19, R19, R15, RZ ;  /* 0x0000000f13137210 */ /* 0x000fe40007ffe0ff */
[----:B------:R-:W-:-:S05]  /*bec0*/  IADD3 R13, P4, R232, R14, RZ ;  /* 0x0000000ee80d7210 */ /* 0x000fca0007f9e0ff */
[----:B------:R-:W-:Y:S01]  /*bed0*/  IMAD.X R21, R19, 0x1, R237, P4 ;  /* 0x0000000113157824 */ /* 0x000fe200020e06ed */
[----:B------:R-:W-:-:S04]  /*bee0*/  LEA R12, P4, R13, R10, 0x1 ;  /* 0x0000000a0d0c7211 */ /* 0x000fc800078808ff */
[----:B------:R-:W-:Y:S01]  /*bef0*/  LEA.HI.X R13, R13, R11, R21, 0x1, P4 ;  /* 0x0000000b0d0d7211 */ /* 0x000fe200020f0c15 */
[----:B------:R1:W-:Y:S04]  /*bf00*/  @P2 STG.E.U16 desc[UR36][R8.64+0x2], R20 ;  /* 0x0000021408002986 */ /* 0x0003e8000c101524 */
[----:B------:R2:W3:Y:S04]  /*bf10*/  @P1 LDG.E.LTC128B.U16 R18, desc[UR36][R12.64] ;  /* 0x000000240c121981 */ /* 0x0004e8000c1e1520 */
[----:B------:R-:W4:Y:S01]  /*bf20*/  LDL.LU R21, [R1+0x228] ;  /* 0x0002280001157983 */ /* 0x000f220000300800 */
[----:B--2---:R-:W-:-:S05]  /*bf30*/  IADD3 R12, P2, R6, R14, RZ ;  /* 0x0000000e060c7210 */ /* 0x004fca0007f5e0ff */
[----:B------:R-:W-:Y:S02]  /*bf40*/  IMAD.X R13, R7, 0x1, R19, P2 ;  /* 0x00000001070d7824 */ /* 0x000fe400010e0613 */
[----:B------:R-:W-:-:S04]  /*bf50*/  IMAD.WIDE.U32 R12, R235, UR4, R12 ;  /* 0x00000004eb0c7c25 */ /* 0x000fc8000f8e000c */
[----:B------:R-:W-:Y:S01]  /*bf60*/  IMAD.IADD R13, R234, 0x1, R13 ;  /* 0x00000001ea0d7824 */ /* 0x000fe200078e020d */
[----:B------:R-:W-:-:S04]  /*bf70*/  LEA R232, P2, R12, R10, 0x1 ;  /* 0x0000000a0ce87211 */ /* 0x000fc800078408ff */
[----:B------:R-:W-:Y:S02]  /*bf80*/  LEA.HI.X R233, R12, R11, R13, 0x1, P2 ;  /* 0x0000000b0ce97211 */ /* 0x000fe400010f0c0d */
[----:B-1----:R-:W-:-:S03]  /*bf90*/  MOV R20, UR9 ;  /* 0x0000000900147c02 */ /* 0x002fc60008000f00 */
[----:B------:R-:W-:Y:S01]  /*bfa0*/  STL.64 [R1+0x220], R232 ;  /* 0x000220e801007387 */ /* 0x000fe20000100a00 */
[----:B------:R-:W-:Y:S01]  /*bfb0*/  ISETP.GT.AND P5, PT, R0, 0x8, P3 ;  /* 0x000000080000780c */ /* 0x000fe20001fa4270 */
[----:B------:R-:W-:Y:S01]  /*bfc0*/  BSSY B1, `(.L_x_32) ;  /* 0x0000011000017945 */ /* 0x000fe20003800000 */
[----:B---3--:R-:W-:-:S05]  /*bfd0*/  HADD2.F32 R12, -RZ, R18.H0_H0 ;  /* 0x20000012ff0c7230 */ /* 0x008fca0000004100 */
[----:B------:R-:W-:-:S04]  /*bfe0*/  FMUL R12, R12, R16 ;  /* 0x000000100c0c7220 */ /* 0x000fc80000400000 */
[----:B----4-:R-:W-:Y:S01]  /*bff0*/  FFMA R13, R21, R2, R12 ;  /* 0x00000002150d7223 */ /* 0x010fe2000000000c */
[----:B------:R-:W-:Y:S02]  /*c000*/  IMAD.U32 R12, RZ, RZ, UR8 ;  /* 0x00000008ff0c7e24 */ /* 0x000fe4000f8e00ff */
[----:B------:R-:W-:Y:S02]  /*c010*/  IMAD.U32 R21, RZ, RZ, UR8 ;  /* 0x00000008ff157e24 */ /* 0x000fe4000f8e00ff */
[----:B------:R-:W-:Y:S01]  /*c020*/  IMAD.SHL.U32 R12, R12, 0x10, RZ ;  /* 0x000000100c0c7824 */ /* 0x000fe200078e00ff */
[----:B------:R-:W-:Y:S02]  /*c030*/  F2FP.F16.F32.PACK_AB R13, RZ, R13 ;  /* 0x0000000dff0d723e */ /* 0x000fe400000000ff */
[--C-:B------:R-:W-:Y:S02]  /*c040*/  SHF.L.U64.HI R21, R21, 0x4, R20.reuse ;  /* 0x0000000415157819 */ /* 0x100fe40000010214 */
[----:B------:R1:W-:Y:S01]  /*c050*/  STL [R1+0x258], R12 ;  /* 0x0002580c01007387 */ /* 0x0003e20000100800 */
[----:B------:R-:W-:-:S02]  /*c060*/  PRMT R20, R13, 0x7610, R20 ;  /* 0x000076100d147816 */ /* 0x000fc40000000014 */
[----:B-1----:R-:W-:-:S05]  /*c070*/  IADD3 R12, P2, R12, R8, RZ ;  /* 0x000000080c0c7210 */ /* 0x002fca0007f5e0ff */
[----:B------:R-:W-:Y:S01]  /*c080*/  IMAD.X R13, R21, 0x1, R9, P2 ;  /* 0x00000001150d7824 */ /* 0x000fe200010e0609 */
[----:B------:R1:W-:Y:S04]  /*c090*/  STL [R1+0x254], R21 ;  /* 0x0002541501007387 */ /* 0x0003e80000100800 */
[----:B------:R1:W-:Y:S01]  /*c0a0*/  @P1 STG.E.U16 desc[UR36][R12.64], R20 ;  /* 0x000000140c001986 */ /* 0x0003e2000c101524 */
[----:B------:R-:W-:Y:S05]  /*c0b0*/  @!P5 BRA `(.L_x_33) ;  /* 0x000000000004d947 */ /* 0x000fea0003800000 */
[----:B------:R2:W5:Y:S02]  /*c0c0*/  LDG.E.LTC128B.U16 R18, desc[UR36][R232.64+0x2] ;  /* 0x00000224e8127981 */ /* 0x000564000c1e1520 */
.L_x_33:
[----:B------:R-:W-:Y:S05]  /*c0d0*/  BSYNC B1 ;  /* 0x0000000000017941 */ /* 0x000fea0003800000 */
.L_x_32:
[----:B-1----:R-:W3:Y:S01]  /*c0e0*/  LDL.LU R21, [R1+0x22c] ;  /* 0x00022c0001157983 */ /* 0x002ee20000300800 */
[----:B-----5:R-:W-:Y:S01]  /*c0f0*/  HADD2.F32 R20, -RZ, R18.H0_H0 ;  /* 0x20000012ff147230 */ /* 0x020fe20000004100 */
[----:B------:R-:W-:Y:S02]  /*c100*/  ISETP.GT.AND P2, PT, R3, 0x8, PT ;  /* 0x000000080300780c */ /* 0x000fe40003f44270 */
[----:B------:R1:W-:Y:S02]  /*c110*/  STL.64 [R1+0x298], R4 ;  /* 0x0002980401007387 */ /* 0x0003e40000100a00 */
[----:B------:R-:W-:Y:S01]  /*c120*/  FMUL R20, R20, R16 ;  /* 0x0000001014147220 */ /* 0x000fe20000400000 */
[----:B------:R-:W-:Y:S01]  /*c130*/  ISETP.GT.AND P4, PT, R0, RZ, P2 ;  /* 0x000000ff0000720c */ /* 0x000fe20001784270 */
[----:B-1----:R-:W-:Y:S02]  /*c140*/  IMAD.MOV.U32 R4, RZ, RZ, R12 ;  /* 0x000000ffff047224 */ /* 0x002fe400078e000c */
[----:B------:R-:W-:-:S05]  /*c150*/  IMAD.MOV.U32 R5, RZ, RZ, R13 ;  /* 0x000000ffff057224 */ /* 0x000fca00078e000d */
[----:B------:R-:W-:Y:S01]  /*c160*/  STL.64 [R1+0x228], R4 ;  /* 0x0002280401007387 */ /* 0x000fe20000100a00 */
[----:B---3--:R-:W-:-:S05]  /*c170*/  FFMA R20, R21, R2, R20 ;  /* 0x0000000215147223 */ /* 0x008fca0000000014 */
[----:B------:R-:W-:-:S05]  /*c180*/  F2FP.F16.F32.PACK_AB R20, RZ, R20 ;  /* 0x00000014ff14723e */ /* 0x000fca00000000ff */
[----:B------:R1:W-:Y:S04]  /*c190*/  @P5 STG.E.U16 desc[UR36][R4.64+0x2], R20 ;  /* 0x0000021404005986 */ /* 0x0003e8000c101524 */
[----:B-1----:R1:W5:Y:S01]  /*c1a0*/  LDL.LU.64 R4, [R1+0x298] ;  /* 0x0002980001047983 */ /* 0x0023620000300a00 */
[----:B------:R-:W-:Y:S04]  /*c1b0*/  BSSY B1, `(.L_x_34) ;  /* 0x0000004000017945 */ /* 0x000fe80003800000 */
[----:B------:R-:W-:Y:S05]  /*c1c0*/  @!P4 BRA `(.L_x_35) ;  /* 0x000000000008c947 */ /* 0x000fea0003800000 */
[----:B------:R-:W3:Y:S04]  /*c1d0*/  LDL.64 R20, [R1+0x240] ;  /* 0x0002400001147983 */ /* 0x000ee80000100a00 */
[----:B---3--:R3:W5:Y:S02]  /*c1e0*/  LDG.E.LTC128B.U16 R18, desc[UR36][R20.64+0x10] ;  /* 0x0000102414127981 */ /* 0x008764000c1e1520 */
.L_x_35:
[----:B------:R-:W-:Y:S05]  /*c1f0*/  BSYNC B1 ;  /* 0x0000000000017941 */ /* 0x000fea0003800000 */
.L_x_34:
[----:B---3--:R-:W3:Y:S01]  /*c200*/  LDL.LU R21, [R1+0x230] ;  /* 0x0002300001157983 */ /* 0x008ee20000300800 */
[----:B-----5:R-:W-:Y:S01]  /*c210*/  HADD2.F32 R20, -RZ, R18.H0_H0 ;  /* 0x20000012ff147230 */ /* 0x020fe20000004100 */
[----:B------:R-:W-:Y:S01]  /*c220*/  ISETP.GT.AND P1, PT, R3, 0x9, PT ;  /* 0x000000090300780c */ /* 0x000fe20003f24270 */
[----:B------:R-:W-:Y:S03]  /*c230*/  BSSY B1, `(.L_x_36) ;  /* 0x0000009000017945 */ /* 0x000fe60003800000 */
[----:B------:R-:W-:Y:S01]  /*c240*/  FMUL R20, R20, R16 ;  /* 0x0000001014147220 */ /* 0x000fe20000400000 */
[----:B------:R-:W-:-:S03]  /*c250*/  ISETP.GT.AND P5, PT, R0, RZ, P1 ;  /* 0x000000ff0000720c */ /* 0x000fc60000fa4270 */
[----:B---3--:R-:W-:-:S05]  /*c260*/  FFMA R20, R21, R2, R20 ;  /* 0x0000000215147223 */ /* 0x008fca0000000014 */
[----:B------:R-:W-:-:S05]  /*c270*/  F2FP.F16.F32.PACK_AB R20, RZ, R20 ;  /* 0x00000014ff14723e */ /* 0x000fca00000000ff */
[----:B------:R3:W-:Y:S01]  /*c280*/  @P4 STG.E.U16 desc[UR36][R8.64+0x10], R20 ;  /* 0x0000101408004986 */ /* 0x0007e2000c101524 */
[----:B------:R-:W-:Y:S05]  /*c290*/  @!P5 BRA `(.L_x_37) ;  /* 0x000000000008d947 */ /* 0x000fea0003800000 */
[----:B---3--:R-:W3:Y:S04]  /*c2a0*/  LDL.64 R20, [R1+0x240] ;  /* 0x0002400001147983 */ /* 0x008ee80000100a00 */
[----:B---3--:R4:W5:Y:S02]  /*c2b0*/  LDG.E.LTC128B.U16 R18, desc[UR36][R20.64+0x12] ;  /* 0x0000122414127981 */ /* 0x008964000c1e1520 */
.L_x_37:
[----:B------:R-:W-:Y:S05]  /*c2c0*/  BSYNC B1 ;  /* 0x0000000000017941 */ /* 0x000fea0003800000 */
.L_x_36:
[----:B----4-:R-:W4:Y:S01]  /*c2d0*/  LDL.LU R21, [R1+0x234] ;  /* 0x0002340001157983 */ /* 0x010f220000300800 */
[----:B---3-5:R-:W-:Y:S01]  /*c2e0*/  HADD2.F32 R20, -RZ, R18.H0_H0 ;  /* 0x20000012ff147230 */ /* 0x028fe20000004100 */
[----:B------:R-:W-:Y:S01]  /*c2f0*/  ISETP.GT.AND P4, PT, R0, 0x8, P2 ;  /* 0x000000080000780c */ /* 0x000fe20001784270 */
[----:B------:R-:W-:Y:S03]  /*c300*/  BSSY B1, `(.L_x_38) ;  /* 0x0000007000017945 */ /* 0x000fe60003800000 */
[----:B------:R-:W-:-:S04]  /*c310*/  FMUL R20, R20, R16 ;  /* 0x0000001014147220 */ /* 0x000fc80000400000 */
[----:B----4-:R-:W-:-:S05]  /*c320*/  FFMA R20, R21, R2, R20 ;  /* 0x0000000215147223 */ /* 0x010fca0000000014 */
[----:B------:R-:W-:-:S05]  /*c330*/  F2FP.F16.F32.PACK_AB R20, RZ, R20 ;  /* 0x00000014ff14723e */ /* 0x000fca00000000ff */
[----:B------:R3:W-:Y:S01]  /*c340*/  @P5 STG.E.U16 desc[UR36][R8.64+0x12], R20 ;  /* 0x0000121408005986 */ /* 0x0007e2000c101524 */
[----:B------:R-:W-:Y:S05]  /*c350*/  @!P4 BRA `(.L_x_39) ;  /* 0x000000000004c947 */ /* 0x000fea0003800000 */
[----:B------:R4:W5:Y:S02]  /*c360*/  LDG.E.LTC128B.U16 R18, desc[UR36][R232.64+0x10] ;  /* 0x00001024e8127981 */ /* 0x000964000c1e1520 */
.L_x_39:
[----:B------:R-:W-:Y:S05]  /*c370*/  BSYNC B1 ;  /* 0x0000000000017941 */ /* 0x000fea0003800000 */
.L_x_38:
[----:B------:R-:W2:Y:S01]  /*c380*/  LDL.LU R21, [R1+0x238] ;  /* 0x0002380001157983 */ /* 0x000ea20000300800 */
[----:B---3-5:R-:W-:Y:S01]  /*c390*/  HADD2.F32 R20, -RZ, R18.H0_H0 ;  /* 0x20000012ff147230 */ /* 0x028fe20000004100 */
[----:B------:R-:W-:Y:S01]  /*c3a0*/  ISETP.GT.AND P5, PT, R0, 0x8, P1 ;  /* 0x000000080000780c */ /* 0x000fe20000fa4270 */
[----:B------:R-:W-:Y:S03]  /*c3b0*/  BSSY B1, `(.L_x_40) ;  /* 0x0000007000017945 */ /* 0x000fe60003800000 */
[----:B------:R-:W-:-:S04]  /*c3c0*/  FMUL R20, R20, R16 ;  /* 0x0000001014147220 */ /* 0x000fc80000400000 */
[----:B--2---:R-:W-:-:S05]  /*c3d0*/  FFMA R20, R21, R2, R20 ;  /* 0x0000000215147223 */ /* 0x004fca0000000014 */
[----:B------:R-:W-:-:S05]  /*c3e0*/  F2FP.F16.F32.PACK_AB R20, RZ, R20 ;  /* 0x00000014ff14723e */ /* 0x000fca00000000ff */
[----:B------:R2:W-:Y:S01]  /*c3f0*/  @P4 STG.E.U16 desc[UR36][R12.64+0x10], R20 ;  /* 0x000010140c004986 */ /* 0x0005e2000c101524 */
[----:B------:R-:W-:Y:S05]  /*c400*/  @!P5 BRA `(.L_x_41) ;  /* 0x000000000004d947 */ /* 0x000fea0003800000 */
[----:B------:R3:W5:Y:S02]  /*c410*/  LDG.E.LTC128B.U16 R18, desc[UR36][R232.64+0x12] ;  /* 0x00001224e8127981 */ /* 0x000764000c1e1520 */
.L_x_41:
[----:B------:R-:W-:Y:S05]  /*c420*/  BSYNC B1 ;  /* 0x0000000000017941 */ /* 0x000fea0003800000 */
.L_x_40:
[----:B--2---:R-:W2:Y:S04]  /*c430*/  LDL R20, [R1+0x260] ;  /* 0x0002600001147983 */ /* 0x004ea80000100800 */
[----:B---34-:R-:W3:Y:S01]  /*c440*/  LDL.LU R233, [R1+0x23c] ;  /* 0x00023c0001e97983 */ /* 0x018ee20000300800 */
[----:B------:R-:W-:-:S03]  /*c450*/  IMAD.MOV.U32 R15, RZ, RZ, R19 ;  /* 0x000000ffff0f7224 */ /* 0x000fc600078e0013 */
[----:B------:R-:W4:Y:S04]  /*c460*/  LDL.LU R21, [R1+0x200] ;  /* 0x0002000001157983 */ /* 0x000f280000300800 */
[----:B------:R0:W-:Y:S04]  /*c470*/  STL [R1+0x2a0], R3 ;  /* 0x0002a00301007387 */ /* 0x0001e80000100800 */
[----:B------:R1:W-:Y:S01]  /*c480*/  STL.64 [R1+0x298], R8 ;  /* 0x0002980801007387 */ /* 0x0003e20000100a00 */
[----:B------:R-:W-:Y:S01]  /*c490*/  IMAD R23, R23, 0x78, RZ ;  /* 0x0000007817177824 */ /* 0x000fe200078e02ff */
[----:B------:R-:W-:-:S02]  /*c4a0*/  ISETP.GT.AND P4, PT, R0, 0x80, P0 ;  /* 0x000000800000780c */ /* 0x000fc40000784270 */
[----:B-----5:R-:W-:Y:S01]  /*c4b0*/  PRMT R232, R18, 0x7610, R232 ;  /* 0x0000761012e87816 */ /* 0x020fe200000000e8 */
[----:B0-----:R-:W4:Y:S01]  /*c4c0*/  LDL R3, [R1+0x268] ;  /* 0x0002680001037983 */ /* 0x001f220000100800 */
[----:B-1----:R-:W-:-:S03]  /*c4d0*/  IMAD.WIDE.U32 R8, R22, 0x78, R14 ;  /* 0x0000007816087825 */ /* 0x002fc600078e000e */
[----:B------:R-:W4:Y:S01]  /*c4e0*/  LDL.64 R14, [R1+0x248] ;  /* 0x00024800010e7983 */ /* 0x000f220000100a00 */
[----:B--2---:R-:W-:Y:S01]  /*c4f0*/  R2UR UR4, R20 ;  /* 0x00000000140472ca */ /* 0x004fe200000e0000 */
[----:B------:R-:W-:-:S05]  /*c500*/  HADD2.F32 R20, -RZ, R18.H0_H0 ;  /* 0x20000012ff147230 */ /* 0x000fca0000004100 */
[----:B------:R-:W-:-:S04]  /*c510*/  FMUL R20, R20, R16 ;  /* 0x0000001014147220 */ /* 0x000fc80000400000 */
[----:B---3--:R-:W-:-:S05]  /*c520*/  FFMA R20, R233, R2, R20 ;  /* 0x00000002e9147223 */ /* 0x008fca0000000014 */
[----:B------:R-:W-:Y:S02]  /*c530*/  F2FP.F16.F32.PACK_AB R20, RZ, R20 ;  /* 0x00000014ff14723e */ /* 0x000fe400000000ff */
[----:B------:R-:W-:-:S03]  /*c540*/  IADD3 R233, R9, R23, RZ ;  /* 0x0000001709e97210 */ /* 0x000fc60007ffe0ff */
[----:B------:R0:W-:Y:S01]  /*c550*/  @P5 STG.E.U16 desc[UR36][R12.64+0x12], R20 ;  /* 0x000012140c005986 */ /* 0x0001e2000c101524 */
[----:B----4-:R-:W-:-:S05]  /*c560*/  IADD3 R15, P5, R14, R8, RZ ;  /* 0x000000080e0f7210 */ /* 0x010fca0007fbe0ff */
[----:B------:R-:W-:Y:S01]  /*c570*/  IMAD.X R19, R233, 0x1, R237, P5 ;  /* 0x00000001e9137824 */ /* 0x000fe200028e06ed */
[----:B------:R-:W-:-:S04]  /*c580*/  LEA R14, P5, R15, R10, 0x1 ;  /* 0x0000000a0f0e7211 */ /* 0x000fc800078a08ff */
[----:B------:R-:W-:-:S05]  /*c590*/  LEA.HI.X R15, R15, R11, R19, 0x1, P5 ;  /* 0x0000000b0f0f7211 */ /* 0x000fca00028f0c13 */
[----:B------:R-:W2:Y:S01]  /*c5a0*/  @P4 LDG.E.LTC128B.U16 R232, desc[UR36][R14.64] ;  /* 0x000000240ee84981 */ /* 0x000ea2000c1e1520 */
[----:B0-----:R-:W-:-:S03]  /*c5b0*/  IMAD.U32 R20, RZ, RZ, UR8 ;  /* 0x00000008ff147e24 */ /* 0x001fc6000f8e00ff */
[----:B------:R0:W-:Y:S02]  /*c5c0*/  STL [R1+0x234], R233 ;  /* 0x000234e901007387 */ /* 0x0001e40000100800 */
[----:B0-----:R-:W-:-:S04]  /*c5d0*/  IMAD.U32 R233, RZ, RZ, UR9 ;  /* 0x00000009ffe97e24 */ /* 0x001fc8000f8e00ff */
[----:B------:R-:W-:Y:S01]  /*c5e0*/  IMAD R233, R233, 0xf0, RZ ;  /* 0x000000f0e9e97824 */ /* 0x000fe200078e02ff */
[----:B------:R-:W-:Y:S01]  /*c5f0*/  BSSY B1, `(.L_x_42) ;  /* 0x000001b000017945 */ /* 0x000fe20003800000 */
[----:B--2---:R-:W-:-:S05]  /*c600*/  HADD2.F32 R14, -RZ, R232.H0_H0 ;  /* 0x200000e8ff0e7230 */ /* 0x004fca0000004100 */
[----:B------:R-:W-:-:S04]  /*c610*/  FMUL R14, R14, R16 ;  /* 0x000000100e0e7220 */ /* 0x000fc80000400000 */
[----:B------:R-:W-:Y:S01]  /*c620*/  FFMA R14, R21, R2, R14 ;  /* 0x00000002150e7223 */ /* 0x000fe2000000000e */
[----:B------:R-:W-:-:S04]  /*c630*/  IMAD.WIDE.U32 R20, R20, 0xf0, R12 ;  /* 0x000000f014147825 */ /* 0x000fc800078e000c */
[----:B------:R-:W-:Y:S01]  /*c640*/  F2FP.F16.F32.PACK_AB R12, RZ, R14 ;  /* 0x0000000eff0c723e */ /* 0x000fe200000000ff */
[----:B------:R-:W-:Y:S02]  /*c650*/  IMAD.IADD R15, R21, 0x1, R233 ;  /* 0x00000001150f7824 */ /* 0x000fe400078e02e9 */
[----:B------:R-:W-:-:S05]  /*c660*/  @P4 IMAD.MOV.U32 R14, RZ, RZ, R20 ;  /* 0x000000ffff0e4224 */ /* 0x000fca00078e0014 */
[----:B------:R0:W-:Y:S02]  /*c670*/  @P4 STG.E.U16 desc[UR36][R14.64], R12 ;  /* 0x0000000c0e004986 */ /* 0x0001e4000c101524 */
[----:B0-----:R-:W-:-:S04]  /*c680*/  IMAD.WIDE.U32 R12, R22, 0x78, R4 ;  /* 0x00000078160c7825 */ /* 0x001fc800078e0004 */
[----:B------:R-:W-:Y:S01]  /*c690*/  IMAD.MOV.U32 R18, RZ, RZ, R12 ;  /* 0x000000ffff127224 */ /* 0x000fe200078e000c */
[----:B------:R-:W-:Y:S01]  /*c6a0*/  IADD3 R19, R23, R13, RZ ;  /* 0x0000000d17137210 */ /* 0x000fe20007ffe0ff */
[----:B------:R0:W-:Y:S02]  /*c6b0*/  STL.64 [R1+0x278], R12 ;  /* 0x0002780c01007387 */ /* 0x0001e40000100a00 */
[----:B0-----:R-:W-:-:S03]  /*c6c0*/  IMAD.WIDE.U32 R12, R17, R22, R18 ;  /* 0x00000016110c7225 */ /* 0x001fc600078e0012 */
[----:B------:R-:W-:-:S04]  /*c6d0*/  IADD3 R12, P4, R6, R12, RZ ;  /* 0x0000000c060c7210 */ /* 0x000fc80007f9e0ff */
[----:B------:R-:W-:Y:S02]  /*c6e0*/  IADD3.X R13, R7, R3, R13, P4, !PT ;  /* 0x00000003070d7210 */ /* 0x000fe400027fe40d */
[----:B------:R0:W5:Y:S01]  /*c6f0*/  LDL.LU R3, [R1+0x2a0] ;  /* 0x0002a00001037983 */ /* 0x0001620000300800 */
[----:B------:R-:W-:-:S04]  /*c700*/  IMAD.WIDE.U32 R12, R235, UR4, R12 ;  /* 0x00000004eb0c7c25 */ /* 0x000fc8000f8e000c */
[----:B------:R-:W-:Y:S01]  /*c710*/  IMAD.IADD R13, R234, 0x1, R13 ;  /* 0x00000001ea0d7824 */ /* 0x000fe200078e020d */
[----:B------:R-:W-:-:S04]  /*c720*/  LEA R234, P4, R12, R10, 0x1 ;  /* 0x0000000a0cea7211 */ /* 0x000fc800078808ff */
[----:B------:R-:W-:Y:S02]  /*c730*/  LEA.HI.X R235, R12, R11, R13, 0x1, P4 ;  /* 0x0000000b0ceb7211 */ /* 0x000fe400020f0c0d */
[----:B------:R-:W-:Y:S02]  /*c740*/  IADD3 R12, P5, R4, R8, RZ ;  /* 0x00000008040c7210 */ /* 0x000fe40007fbe0ff */
[----:B------:R0:W5:Y:S04]  /*c750*/  LDL.LU.64 R8, [R1+0x298] ;  /* 0x0002980001087983 */ /* 0x0001680000300a00 */
[----:B------:R0:W-:Y:S01]  /*c760*/  STL [R1+0x200], R12 ;  /* 0x0002000c01007387 */ /* 0x0001e20000100800 */
[----:B------:R-:W-:-:S13]  /*c770*/  ISETP.GT.AND P4, PT, R0, 0x80, P3 ;  /* 0x000000800000780c */ /* 0x000fda0001f84270 */
[----:B0-----:R-:W-:Y:S05]  /*c780*/  @!P4 BRA `(.L_x_43) ;  /* 0x000000000004c947 */ /* 0x001fea0003800000 */
[----:B------:R0:W5:Y:S02]  /*c790*/  LDG.E.LTC128B.U16 R232, desc[UR36][R234.64+0x2] ;  /* 0x00000224eae87981 */ /* 0x000164000c1e1520 */
.L_x_43:
[----:B------:R-:W-:Y:S05]  /*c7a0*/  BSYNC B1 ;  /* 0x0000000000017941 */ /* 0x000fea0003800000 */
.L_x_42:
[----:B------:R-:W2:Y:S04]  /*c7b0*/  LDL R13, [R1+0x204] ;  /* 0x00020400010d7983 */ /* 0x000ea80000100800 */
[----:B------:R1:W-:Y:S04]  /*c7c0*/  STL.64 [R1+0x2b0], R14 ;  /* 0x0002b00e01007387 */ /* 0x0003e80000100a00 */
[----:B-1----:R-:W3:Y:S04]  /*c7d0*/  LDL.64 R14, [R1+0x200] ;  /* 0x00020000010e7983 */ /* 0x002ee80000100a00 */
[----:B-----5:R1:W-:Y:S04]  /*c7e0*/  STL.64 [R1+0x2a8], R8 ;  /* 0x0002a80801007387 */ /* 0x0203e80000100a00 */
[----:B-1----:R1:W4:Y:S01]  /*c7f0*/  LDL.64 R8, [R1+0x200] ;  /* 0x0002000001087983 */ /* 0x0023220000100a00 */
[----:B------:R-:W-:-:S05]  /*c800*/  HADD2.F32 R12, -RZ, R232.H0_H0 ;  /* 0x200000e8ff0c7230 */ /* 0x000fca0000004100 */
[----:B------:R-:W-:Y:S01]  /*c810*/  FMUL R12, R12, R16 ;  /* 0x000000100c0c7220 */ /* 0x000fe20000400000 */
[----:B----4-:R-:W4:Y:S04]  /*c820*/  LDL.LU R9, [R1+0x234] ;  /* 0x0002340001097983 */ /* 0x010f280000300800 */
[----:B------:R2:W-:Y:S04]  /*c830*/  STL [R1+0x2a0], R3 ;  /* 0x0002a00301007387 */ /* 0x0005e80000100800 */
[----:B------:R0:W-:Y:S01]  /*c840*/  STL.64 [R1+0x298], R6 ;  /* 0x0002980601007387 */ /* 0x0001e20000100a00 */
[----:B--2---:R-:W-:-:S03]  /*c850*/  FFMA R3, R13, R2, R12 ;  /* 0x000000020d037223 */ /* 0x004fc6000000000c */
[----:B------:R-:W2:Y:S04]  /*c860*/  LDL.64 R12, [R1+0x248] ;  /* 0x00024800010c7983 */ /* 0x000ea80000100a00 */
[----:B0-----:R-:W2:Y:S01]  /*c870*/  LDL.64 R6, [R1+0x228] ;  /* 0x0002280001067983 */ /* 0x001ea20000100a00 */
[----:B---3--:R-:W-:-:S03]  /*c880*/  IMAD.MOV.U32 R8, RZ, RZ, R14 ;  /* 0x000000ffff087224 */ /* 0x008fc600078e000e */
[----:B------:R1:W5:Y:S01]  /*c890*/  LDL.LU.64 R14, [R1+0x2b0] ;  /* 0x0002b000010e7983 */ /* 0x0003620000300a00 */
[----:B------:R-:W-:Y:S01]  /*c8a0*/  BSSY B1, `(.L_x_44) ;  /* 0x0000019000017945 */ /* 0x000fe20003800000 */
[----:B----4-:R-:W-:-:S05]  /*c8b0*/  IMAD.X R9, R9, 0x1, R5, P5 ;  /* 0x0000000109097824 */ /* 0x010fca00028e0605 */
[----:B------:R0:W-:Y:S01]  /*c8c0*/  STL [R1+0x204], R9 ;  /* 0x0002040901007387 */ /* 0x0001e20000100800 */
[----:B--2---:R-:W-:-:S05]  /*c8d0*/  IADD3 R12, P5, R8, R12, RZ ;  /* 0x0000000c080c7210 */ /* 0x004fca0007fbe0ff */
[----:B------:R-:W-:Y:S01]  /*c8e0*/  IMAD.X R13, R9, 0x1, R237, P5 ;  /* 0x00000001090d7824 */ /* 0x000fe200028e06ed */
[----:B------:R-:W-:-:S04]  /*c8f0*/  LEA R8, P5, R12, R10, 0x1 ;  /* 0x0000000a0c087211 */ /* 0x000fc800078a08ff */
[----:B0-----:R-:W-:Y:S02]  /*c900*/  LEA.HI.X R9, R12, R11, R13, 0x1, P5 ;  /* 0x0000000b0c097211 */ /* 0x001fe400028f0c0d */
[----:B------:R-:W-:Y:S02]  /*c910*/  MOV R13, UR8 ;  /* 0x00000008000d7c02 */ /* 0x000fe40008000f00 */
[----:B------:R-:W-:-:S03]  /*c920*/  F2FP.F16.F32.PACK_AB R12, RZ, R3 ;  /* 0x00000003ff0c723e */ /* 0x000fc600000000ff */
[----:B------:R-:W-:Y:S01]  /*c930*/  IMAD.WIDE.U32 R6, R13, 0xf0, R6 ;  /* 0x000000f00d067825 */ /* 0x000fe200078e0006 */
[----:B------:R0:W-:Y:S03]  /*c940*/  STL.64 [R1+0x238], R8 ;  /* 0x0002380801007387 */ /* 0x0001e60000100a00 */
[----:B------:R-:W-:Y:S01]  /*c950*/  IMAD.IADD R13, R233, 0x1, R7 ;  /* 0x00000001e90d7824 */ /* 0x000fe200078e0207 */
[----:B------:R-:W-:Y:S01]  /*c960*/  PRMT R233, R12, 0x7610, R233 ;  /* 0x000076100ce97816 */ /* 0x000fe200000000e9 */
[----:B------:R-:W-:Y:S01]  /*c970*/  IMAD.MOV.U32 R12, RZ, RZ, R6 ;  /* 0x000000ffff0c7224 */ /* 0x000fe200078e0006 */
[----:B0-----:R1:W5:Y:S04]  /*c980*/  LDL.LU.64 R8, [R1+0x2a8] ;  /* 0x0002a80001087983 */ /* 0x0013680000300a00 */
[----:B------:R1:W5:Y:S04]  /*c990*/  LDL.LU R3, [R1+0x2a0] ;  /* 0x0002a00001037983 */ /* 0x0003680000300800 */
[----:B------:R0:W-:Y:S04]  /*c9a0*/  STL.64 [R1+0x230], R6 ;  /* 0x0002300601007387 */ /* 0x0001e80000100a00 */
[----:B------:R1:W-:Y:S01]  /*c9b0*/  @P4 STG.E.U16 desc[UR36][R12.64+0x2], R233 ;  /* 0x000002e90c004986 */ /* 0x0003e2000c101524 */
[----:B------:R-:W-:-:S03]  /*c9c0*/  ISETP.GT.AND P5, PT, R0, 0x88, P0 ;  /* 0x000000880000780c */ /* 0x000fc600007a4270 */
[----:B0-----:R1:W5:Y:S04]  /*c9d0*/  LDL.LU.64 R6, [R1+0x298] ;  /* 0x0002980001067983 */ /* 0x0013680000300a00 */
[----:B------:R1:W-:Y:S06]  /*c9e0*/  STL.S16 [R1+0x284], R232 ;  /* 0x000284e801007387 */ /* 0x0003ec0000100600 */
[----:B------:R-:W-:Y:S05]  /*c9f0*/  @!P5 BRA `(.L_x_45) ;  /* 0x00000000000cd947 */ /* 0x000fea0003800000 */
[----:B-1----:R-:W2:Y:S04]  /*ca00*/  LDL.LU.64 R232, [R1+0x238] ;  /* 0x0002380001e87983 */ /* 0x002ea80000300a00 */
[----:B--2---:R-:W2:Y:S04]  /*ca10*/  LDG.E.LTC128B.U16 R232, desc[UR36][R232.64] ;  /* 0x00000024e8e87981 */ /* 0x004ea8000c1e1520 */
[----:B--2---:R0:W-:Y:S02]  /*ca20*/  STL [R1+0x284], R232 ;  /* 0x000284e801007387 */ /* 0x0041e40000100800 */
.L_x_45:
[----:B------:R-:W-:Y:S05]  /*ca30*/  BSYNC B1 ;  /* 0x0000000000017941 */ /* 0x000fea0003800000 */
.L_x_44:
[----:B01----:R-:W2:Y:S04]  /*ca40*/  LDL R232, [R1+0x260] ;  /* 0x0002600001e87983 */ /* 0x003ea80000100800 */
[----:B------:R-:W3:Y:S04]  /*ca50*/  LDL R233, [R1+0x254] ;  /* 0x0002540001e97983 */ /* 0x000ee80000100800 */
[----:B------:R0:W-:Y:S04]  /*ca60*/  STL.64 [R1+0x2a8], R24 ;  /* 0x0002a81801007387 */ /* 0x0001e80000100a00 */
[----:B0-----:R-:W4:Y:S04]  /*ca70*/  LDL.LU R24, [R1+0x208] ;  /* 0x0002080001187983 */ /* 0x001f280000300800 */
[----:B------:R-:W3:Y:S04]  /*ca80*/  LDL R25, [R1+0x258] ;  /* 0x0002580001197983 */ /* 0x000ee80000100800 */
[----:B------:R0:W-:Y:S04]  /*ca90*/  STL.64 [R1+0x2a0], R12 ;  /* 0x0002a00c01007387 */ /* 0x0001e80000100a00 */
[----:B0-----:R-:W3:Y:S04]  /*caa0*/  LDL R12, [R1+0x268] ;  /* 0x00026800010c7983 */ /* 0x001ee80000100800 */
[----:B------:R-:W3:Y:S04]  /*cab0*/  LDL R13, [R1+0x250] ;  /* 0x00025000010d7983 */ /* 0x000ee80000100800 */
[----:B-----5:R0:W-:Y:S04]  /*cac0*/  STL [R1+0x298], R8 ;  /* 0x0002980801007387 */ /* 0x0201e80000100800 */
[----:B0-----:R-:W4:Y:S04]  /*cad0*/  LDL.LU R8, [R1+0x284] ;  /* 0x0002840001087983 */ /* 0x001f280000300800 */
[----:B------:R-:W-:Y:S01]  /*cae0*/  STL [R1+0x294], R3 ;  /* 0x0002940301007387 */ /* 0x000fe20000100800 */
[----:B--2---:R-:W-:Y:S01]  /*caf0*/  R2UR UR4, R232 ;  /* 0x00000000e80472ca */ /* 0x004fe200000e0000 */
[----:B----4-:R-:W-:-:S05]  /*cb00*/  HADD2.F32 R232, -RZ, R8.H0_H0 ;  /* 0x20000008ffe87230 */ /* 0x010fca0000004100 */
[----:B------:R-:W-:-:S04]  /*cb10*/  FMUL R232, R232, R16 ;  /* 0x00000010e8e87220 */ /* 0x000fc80000400000 */
[----:B------:R-:W-:Y:S01]  /*cb20*/  FFMA R232, R24, R2, R232 ;  /* 0x0000000218e87223 */ /* 0x000fe200000000e8 */
[----:B---3--:R-:W-:-:S04]  /*cb30*/  IADD3 R24, P4, R25, R20, RZ ;  /* 0x0000001419187210 */ /* 0x008fc80007f9e0ff */
[----:B------:R-:W-:Y:S01]  /*cb40*/  F2FP.F16.F32.PACK_AB R232, RZ, R232 ;  /* 0x000000e8ffe8723e */ /* 0x000fe200000000ff */
[----:B------:R-:W-:-:S05]  /*cb50*/  IMAD.X R25, R15, 0x1, R233, P4 ;  /* 0x000000010f197824 */ /* 0x000fca00020e06e9 */
[----:B------:R-:W-:Y:S04]  /*cb60*/  STL.64 [R1+0x270], R24 ;  /* 0x0002701801007387 */ /* 0x000fe80000100a00 */
[----:B------:R0:W-:Y:S04]  /*cb70*/  @P5 STG.E.U16 desc[UR36][R24.64], R232 ;  /* 0x000000e818005986 */ /* 0x0001e8000c101524 */
[----:B0-----:R0:W5:Y:S04]  /*cb80*/  LDL.LU.64 R24, [R1+0x2a8] ;  /* 0x0002a80001187983 */ /* 0x0011680000300a00 */
[----:B------:R-:W2:Y:S02]  /*cb90*/  LDL.LU.64 R232, [R1+0x278] ;  /* 0x0002780001e87983 */ /* 0x000ea40000300a00 */
[----:B--2---:R-:W-:-:S05]  /*cba0*/  IADD3 R232, P4, R4, R232, RZ ;  /* 0x000000e804e87210 */ /* 0x004fca0007f9e0ff */
[----:B------:R-:W-:-:S05]  /*cbb0*/  IMAD.X R233, R19, 0x1, R5, P4 ;  /* 0x0000000113e97824 */ /* 0x000fca00020e0605 */
[----:B------:R1:W-:Y:S02]  /*cbc0*/  STL.64 [R1+0x278], R232 ;  /* 0x000278e801007387 */ /* 0x0003e40000100a00 */
[----:B-1----:R-:W-:-:S03]  /*cbd0*/  IMAD.WIDE.U32 R232, R17, R22, R232 ;  /* 0x0000001611e87225 */ /* 0x002fc600078e00e8 */
[----:B------:R-:W-:-:S04]  /*cbe0*/  IADD3 R232, P4, R6, R232, RZ ;  /* 0x000000e806e87210 */ /* 0x000fc80007f9e0ff */
[----:B------:R-:W-:-:S03]  /*cbf0*/  IADD3.X R233, R7, R12, R233, P4, !PT ;  /* 0x0000000c07e97210 */ /* 0x000fc600027fe4e9 */
[----:B------:R-:W-:-:S03]  /*cc00*/  IMAD.WIDE.U32 R12, R13, UR4, R232 ;  /* 0x000000040d0c7c25 */ /* 0x000fc6000f8e00e8 */
[----:B------:R-:W2:Y:S01]  /*cc10*/  LDL R233, [R1+0x264] ;  /* 0x0002640001e97983 */ /* 0x000ea20000100800 */
[----:B------:R-:W-:Y:S02]  /*cc20*/  PRMT R3, R8, 0x7610, R3 ;  /* 0x0000761008037816 */ /* 0x000fe40000000003 */
[----:B------:R-:W-:Y:S02]  /*cc30*/  LEA R232, P4, R12, R10, 0x1 ;  /* 0x0000000a0ce87211 */ /* 0x000fe400078808ff */
[----:B------:R-:W-:Y:S01]  /*cc40*/  ISETP.GT.AND P5, PT, R0, 0x88, P3 ;  /* 0x000000880000780c */ /* 0x000fe20001fa4270 */
[----:B--2---:R-:W-:-:S05]  /*cc50*/  IMAD.IADD R233, R233, 0x1, R13 ;  /* 0x00000001e9e97824 */ /* 0x004fca00078e020d */
[----:B------:R-:W-:Y:S02]  /*cc60*/  LEA.HI.X R233, R12, R11, R233, 0x1, P4 ;  /* 0x0000000b0ce97211 */ /* 0x000fe400020f0ce9 */
[----:B------:R0:W5:Y:S04]  /*cc70*/  LDL.LU.64 R12, [R1+0x2a0] ;  /* 0x0002a000010c7983 */ /* 0x0001680000300a00 */
[----:B------:R0:W5:Y:S04]  /*cc80*/  LDL.LU R8, [R1+0x298] ;  /* 0x0002980001087983 */ /* 0x0001680000300800 */
[----:B------:R1:W-:Y:S04]  /*cc90*/  STL.S16 [R1+0x208], R3 ;  /* 0x0002080301007387 */ /* 0x0003e80000100600 */
[----:B-1----:R0:W5:Y:S01]  /*cca0*/  LDL.LU R3, [R1+0x294] ;  /* 0x0002940001037983 */ /* 0x0021620000300800 */
[----:B------:R-:W-:Y:S04]  /*ccb0*/  BSSY B1, `(.L_x_46) ;  /* 0x0000006000017945 */ /* 0x000fe80003800000 */
[----:B------:R-:W-:Y:S05]  /*ccc0*/  @!P5 BRA `(.L_x_47) ;  /* 0x000000000010d947 */ /* 0x000fea0003800000 */
[----:B------:R1:W-:Y:S04]  /*ccd0*/  STL [R1+0x294], R0 ;  /* 0x0002940001007387 */ /* 0x0003e80000100800 */
[----:B-1----:R-:W2:Y:S04]  /*cce0*/  LDG.E.LTC128B.U16 R0, desc[UR36][R232.64+0x2] ;  /* 0x00000224e8007981 */ /* 0x002ea8000c1e1520 */
[----:B--2---:R1:W-:Y:S04]  /*ccf0*/  STL [R1+0x208], R0 ;  /* 0x0002080001007387 */ /* 0x0043e80000100800 */
[----:B-1----:R1:W5:Y:S02]  /*cd00*/  LDL.LU R0, [R1+0x294] ;  /* 0x0002940001007983 */ /* 0x0023640000300800 */
.L_x_47:
[----:B------:R-:W-:Y:S05]  /*cd10*/  BSYNC B1 ;  /* 0x0000000000017941 */ /* 0x000fea0003800000 */
.L_x_46:
[----:B------:R2:W-:Y:S04]  /*cd20*/  STL.64 [R1+0x2b8], R14 ;  /* 0x0002b80e01007387 */ /* 0x0005e80000100a00 */
[----:B--2---:R-:W2:Y:S04]  /*cd30*/  LDL.64 R14, [R1+0x230] ;  /* 0x00023000010e7983 */ /* 0x004ea80000100a00 */
[----:B------:R3:W-:Y:S04]  /*cd40*/  STL [R1+0x2b0], R10 ;  /* 0x0002b00a01007387 */ /* 0x0007e80000100800 */
[----:B---3--:R-:W3:Y:S04]  /*cd50*/  LDL.LU R10, [R1+0x20c] ;  /* 0x00020c00010a7983 */ /* 0x008ee80000300800 */
[----:B------:R-:W-:Y:S04]  /*cd60*/  STL [R1+0x2ac], R9 ;  /* 0x0002ac0901007387 */ /* 0x000fe80000100800 */
[----:B-----5:R-:W-:Y:S04]  /*cd70*/  STL [R1+0x2a8], R8 ;  /* 0x0002a80801007387 */ /* 0x020fe80000100800 */
[----:B------:R4:W-:Y:S04]  /*cd80*/  STL.64 [R1+0x2a0], R6 ;  /* 0x0002a00601007387 */ /* 0x0009e80000100a00 */
[----:B----4-:R-:W2:Y:S04]  /*cd90*/  LDL R7, [R1+0x258] ;  /* 0x0002580001077983 */ /* 0x010ea80000100800 */
[----:B------:R-:W-:Y:S04]  /*cda0*/  STL [R1+0x29c], R5 ;  /* 0x00029c0501007387 */ /* 0x000fe80000100800 */
[----:B------:R4:W-:Y:S04]  /*cdb0*/  STL [R1+0x298], R4 ;  /* 0x0002980401007387 */ /* 0x0009e80000100800 */
[----:B----4-:R-:W4:Y:S04]  /*cdc0*/  LDL.LU R4, [R1+0x208] ;  /* 0x0002080001047983 */ /* 0x010f280000300800 */
[----:B------:R0:W-:Y:S01]  /*cdd0*/  STL [R1+0x294], R3 ;  /* 0x0002940301007387 */ /* 0x0001e20000100800 */
[----:B----4-:R-:W-:-:S05]  /*cde0*/  HADD2.F32 R6, -RZ, R4.H0_H0 ;  /* 0x20000004ff067230 */ /* 0x010fca0000004100 */
[----:B------:R-:W-:-:S04]  /*cdf0*/  FMUL R6, R6, R16 ;  /* 0x0000001006067220 */ /* 0x000fc80000400000 */
[----:B---3--:R-:W-:Y:S01]  /*ce00*/  FFMA R10, R10, R2, R6 ;  /* 0x000000020a0a7223 */ /* 0x008fe20000000006 */
[----:B--2---:R-:W-:Y:S02]  /*ce10*/  IADD3 R6, P4, R7, R14, RZ ;  /* 0x0000000e07067210 */ /* 0x004fe40007f9e0ff */
[----:B------:R2:W5:Y:S04]  /*ce20*/  LDL.LU.64 R14, [R1+0x2b8] ;  /* 0x0002b800010e7983 */ /* 0x0005680000300a00 */
[----:B------:R-:W3:Y:S01]  /*ce30*/  LDL R7, [R1+0x254] ;  /* 0x0002540001077983 */ /* 0x000ee20000100800 */
[----:B------:R-:W-:-:S03]  /*ce40*/  F2FP.F16.F32.PACK_AB R9, RZ, R10 ;  /* 0x0000000aff09723e */ /* 0x000fc600000000ff */
[----:B------:R2:W5:Y:S01]  /*ce50*/  LDL.LU R10, [R1+0x2b0] ;  /* 0x0002b000010a7983 */ /* 0x0005620000300800 */
[----:B------:R-:W-:Y:S02]  /*ce60*/  PRMT R8, R9, 0x7610, R8 ;  /* 0x0000761009087816 */ /* 0x000fe40000000008 */
[----:B0-----:R-:W-:Y:S01]  /*ce70*/  PRMT R3, R4, 0x7610, R3 ;  /* 0x0000761004037816 */ /* 0x001fe20000000003 */
[----:B------:R2:W5:Y:S01]  /*ce80*/  LDL.LU R9, [R1+0x2ac] ;  /* 0x0002ac0001097983 */ /* 0x0005620000300800 */
[----:B------:R-:W-:-:S03]  /*ce90*/  PRMT R5, R8, 0x7610, R5 ;  /* 0x0000761008057816 */ /* 0x000fc60000000005 */
[----:B------:R2:W5:Y:S01]  /*cea0*/  LDL.LU R8, [R1+0x2a8] ;  /* 0x0002a80001087983 */ /* 0x0005620000300800 */
[----:B---3--:R-:W-:Y:S02]  /*ceb0*/  IADD3.X R7, R7, R13, RZ, P4, !PT ;  /* 0x0000000d07077210 */ /* 0x008fe400027fe4ff */
[----:B------:R-:W-:-:S03]  /*cec0*/  ISETP.GT.AND P4, PT, R0, 0x80, P2 ;  /* 0x000000800000780c */ /* 0x000fc60001784270 */
[----:B------:R-:W-:Y:S04]  /*ced0*/  STL.64 [R1+0x238], R6 ;  /* 0x0002380601007387 */ /* 0x000fe80000100a00 */
[----:B------:R0:W-:Y:S04]  /*cee0*/  @P5 STG.E.U16 desc[UR36][R6.64+0x2], R5 ;  /* 0x0000020506005986 */ /* 0x0001e8000c101524 */
[----:B0-----:R2:W5:Y:S04]  /*cef0*/  LDL.LU.64 R6, [R1+0x2a0] ;  /* 0x0002a00001067983 */ /* 0x0015680000300a00 */
[----:B------:R2:W5:Y:S04]  /*cf00*/  LDL.LU R5, [R1+0x29c] ;  /* 0x00029c0001057983 */ /* 0x0005680000300800 */
[----:B------:R2:W5:Y:S04]  /*cf10*/  LDL.LU R4, [R1+0x298] ;  /* 0x0002980001047983 */ /* 0x0005680000300800 */
[----:B------:R0:W-:Y:S04]  /*cf20*/  STL.S16 [R1+0x208], R3 ;  /* 0x0002080301007387 */ /* 0x0001e80000100600 */
[----:B0-----:R2:W5:Y:S01]  /*cf30*/  LDL.LU R3, [R1+0x294] ;  /* 0x0002940001037983 */ /* 0x0015620000300800 */
[----:B------:R-:W-:Y:S04]  /*cf40*/  BSSY B1, `(.L_x_48) ;  /* 0x0000006000017945 */ /* 0x000fe80003800000 */
[----:B------:R-:W-:Y:S05]  /*cf50*/  @!P4 BRA `(.L_x_49) ;  /* 0x000000000010c947 */ /* 0x000fea0003800000 */
[----:B------:R0:W-:Y:S04]  /*cf60*/  STL [R1+0x294], R0 ;  /* 0x0002940001007387 */ /* 0x0001e80000100800 */
[----:B0-----:R-:W3:Y:S04]  /*cf70*/  LDG.E.LTC128B.U16 R0, desc[UR36][R234.64+0x10] ;  /* 0x00001024ea007981 */ /* 0x001ee8000c1e1520 */
[----:B---3--:R0:W-:Y:S04]  /*cf80*/  STL [R1+0x208], R0 ;  /* 0x0002080001007387 */ /* 0x0081e80000100800 */
[----:B0-----:R0:W5:Y:S02]  /*cf90*/  LDL.LU R0, [R1+0x294] ;  /* 0x0002940001007983 */ /* 0x0011640000300800 */
.L_x_49:
[----:B------:R-:W-:Y:S05]  /*cfa0*/  BSYNC B1 ;  /* 0x0000000000017941 */ /* 0x000fea0003800000 */
.L_x_48:
[----:B-----5:R-:W3:Y:S04]  /*cfb0*/  LDL R14, [R1+0x208] ;  /* 0x00020800010e7983 */ /* 0x020ee80000100800 */
[----:B------:R4:W-:Y:S04]  /*cfc0*/  STL [R1+0x294], R3 ;  /* 0x0002940301007387 */ /* 0x0009e80000100800 */
[----:B----4-:R-:W4:Y:S01]  /*cfd0*/  LDL.LU R3, [R1+0x210] ;  /* 0x0002100001037983 */ /* 0x010f220000300800 */
[----:B---3--:R-:W-:-:S05]  /*cfe0*/  HADD2.F32 R14, -RZ, R14.H0_H0 ;  /* 0x2000000eff0e7230 */ /* 0x008fca0000004100 */
[----:B------:R-:W-:-:S04]  /*cff0*/  FMUL R14, R14, R16 ;  /* 0x000000100e0e7220 */ /* 0x000fc80000400000 */
[----:B----4-:R-:W-:Y:S02]  /*d000*/  FFMA R14, R3, R2, R14 ;  /* 0x00000002030e7223 */ /* 0x010fe4000000000e */
[----:B------:R3:W5:Y:S01]  /*d010*/  LDL.LU R3, [R1+0x294] ;  /* 0x0002940001037983 */ /* 0x0007620000300800 */
[----:B------:R-:W-:Y:S02]  /*d020*/  ISETP.GT.AND P5, PT, R0, 0x80, P1 ;  /* 0x000000800000780c */ /* 0x000fe40000fa4270 */
[----:B------:R-:W-:-:S04]  /*d030*/  F2FP.F16.F32.PACK_AB R14, RZ, R14 ;  /* 0x0000000eff0e723e */ /* 0x000fc800000000ff */
[----:B------:R-:W-:Y:S01]  /*d040*/  PRMT R21, R14, 0x7610, R21 ;  /* 0x000076100e157816 */ /* 0x000fe20000000015 */
[----:B------:R-:W-:Y:S02]  /*d050*/  @P4 IMAD.MOV.U32 R14, RZ, RZ, R20 ;  /* 0x000000ffff0e4224 */ /* 0x000fe400078e0014 */
[----:B------:R-:W4:Y:S01]  /*d060*/  LDL.LU R20, [R1+0x208] ;  /* 0x0002080001147983 */ /* 0x000f220000300800 */
[----:B------:R-:W-:Y:S03]  /*d070*/  BSSY B1, `(.L_x_50) ;  /* 0x0000005000017945 */ /* 0x000fe60003800000 */
[----:B------:R4:W-:Y:S02]  /*d080*/  @P4 STG.E.U16 desc[UR36][R14.64+0x10], R21 ;  /* 0x000010150e004986 */ /* 0x0009e4000c101524 */
[----:B----4-:R-:W-:Y:S01]  /*d090*/  PRMT R14, R20, 0x7610, R14 ;  /* 0x00007610140e7816 */ /* 0x010fe2000000000e */
[----:B---3--:R-:W-:Y:S06]  /*d0a0*/  @!P5 BRA `(.L_x_51) ;  /* 0x000000000004d947 */ /* 0x008fec0003800000 */
[----:B------:R3:W5:Y:S02]  /*d0b0*/  LDG.E.LTC128B.U16 R14, desc[UR36][R234.64+0x12] ;  /* 0x00001224ea0e7981 */ /* 0x000764000c1e1520 */
.L_x_51:
[----:B------:R-:W-:Y:S05]  /*d0c0*/  BSYNC B1 ;  /* 0x0000000000017941 */ /* 0x000fea0003800000 */
.L_x_50:
[----:B------:R-:W4:Y:S01]  /*d0d0*/  LDL.LU R20, [R1+0x214] ;  /* 0x0002140001147983 */ /* 0x000f220000300800 */
[----:B-----5:R-:W-:Y:S01]  /*d0e0*/  HADD2.F32 R15, -RZ, R14.H0_H0 ;  /* 0x2000000eff0f7230 */ /* 0x020fe20000004100 */
        /* <DEDUP_REMOVED lines=8> */
.L_x_53:
[----:B------:R-:W-:Y:S05]  /*d170*/  BSYNC B1 ;  /* 0x0000000000017941 */ /* 0x000fea0003800000 */
.L_x_52:
[----:B------:R1:W-:Y:S04]  /*d180*/  STL [R1+0x294], R3 ;  /* 0x0002940301007387 */ /* 0x0003e80000100800 */
[----:B-1----:R-:W2:Y:S01]  /*d190*/  LDL.LU R3, [R1+0x218] ;  /* 0x0002180001037983 */ /* 0x002ea20000300800 */
[----:B----45:R-:W-:-:S03]  /*d1a0*/  HADD2.F32 R15, -RZ, R14.H0_H0 ;  /* 0x2000000eff0f7230 */ /* 0x030fc60000004100 */
[----:B------:R-:W4:Y:S02]  /*d1b0*/  LDL.LU.64 R20, [R1+0x270] ;  /* 0x0002700001147983 */ /* 0x000f240000300a00 */
[----:B------:R-:W-:Y:S01]  /*d1c0*/  FMUL R15, R15, R16 ;  /* 0x000000100f0f7220 */ /* 0x000fe20000400000 */
[----:B------:R-:W-:-:S03]  /*d1d0*/  ISETP.GT.AND P5, PT, R0, 0x88, P1 ;  /* 0x000000880000780c */ /* 0x000fc60000fa4270 */
[----:B--2---:R-:W-:Y:S02]  /*d1e0*/  FFMA R15, R3, R2, R15 ;  /* 0x00000002030f7223 */ /* 0x004fe4000000000f */
[----:B------:R1:W5:Y:S01]  /*d1f0*/  LDL.LU R3, [R1+0x294] ;  /* 0x0002940001037983 */ /* 0x0003620000300800 */
[----:B------:R-:W-:Y:S02]  /*d200*/  BSSY B1, `(.L_x_54) ;  /* 0x0000006000017945 */ /* 0x000fe40003800000 */
[----:B------:R-:W-:-:S05]  /*d210*/  F2FP.F16.F32.PACK_AB R15, RZ, R15 ;  /* 0x0000000fff0f723e */ /* 0x000fca00000000ff */
[----:B----4-:R2:W-:Y:S02]  /*d220*/  @P4 STG.E.U16 desc[UR36][R20.64+0x10], R15 ;  /* 0x0000100f14004986 */ /* 0x0105e4000c101524 */
[----:B--2---:R-:W-:Y:S01]  /*d230*/  PRMT R20, R14, 0x7610, R20 ;  /* 0x000076100e147816 */ /* 0x004fe20000000014 */
[----:B-1----:R-:W-:Y:S06]  /*d240*/  @!P5 BRA `(.L_x_55) ;  /* 0x000000000004d947 */ /* 0x002fec0003800000 */
[----:B------:R1:W5:Y:S02]  /*d250*/  LDG.E.LTC128B.U16 R20, desc[UR36][R232.64+0x12] ;  /* 0x00001224e8147981 */ /* 0x000364000c1e1520 */
.L_x_55:
[----:B------:R-:W-:Y:S05]  /*d260*/  BSYNC B1 ;  /* 0x0000000000017941 */ /* 0x000fea0003800000 */
.L_x_54:
[----:B------:R-:W2:Y:S04]  /*d270*/  LDL R14, [R1+0x260] ;  /* 0x00026000010e7983 */ /* 0x000ea80000100800 */
[----:B------:R-:W4:Y:S04]  /*d280*/  LDL.LU R15, [R1+0x21c] ;  /* 0x00021c00010f7983 */ /* 0x000f280000300800 */
[----:B------:R0:W-:Y:S04]  /*d290*/  STL.64 [R1+0x2a8], R26 ;  /* 0x0002a81a01007387 */ /* 0x0001e80000100a00 */
[----:B0-----:R-:W3:Y:S04]  /*d2a0*/  LDL.LU.64 R26, [R1+0x238] ;  /* 0x00023800011a7983 */ /* 0x001ee80000300a00 */
[----:B------:R0:W-:Y:S04]  /*d2b0*/  STL.64 [R1+0x2a0], R24 ;  /* 0x0002a01801007387 */ /* 0x0001e80000100a00 */
[----:B0-----:R-:W3:Y:S04]  /*d2c0*/  LDL.LU.64 R24, [R1+0x200] ;  /* 0x0002000001187983 */ /* 0x001ee80000300a00 */
[----:B------:R0:W-:Y:S04]  /*d2d0*/  STL.64 [R1+0x298], R12 ;  /* 0x0002980c01007387 */ /* 0x0001e80000100a00 */
[----:B0-----:R-:W3:Y:S04]  /*d2e0*/  LDL.LU R13, [R1+0x1e0] ;  /* 0x0001e000010d7983 */ /* 0x001ee80000300800 */
[----:B-----5:R0:W-:Y:S04]  /*d2f0*/  STL [R1+0x294], R3 ;  /* 0x0002940301007387 */ /* 0x0201e80000100800 */
[----:B0-----:R-:W3:Y:S01]  /*d300*/  LDL R3, [R1+0x268] ;  /* 0x0002680001037983 */ /* 0x001ee20000100800 */
[----:B--2---:R-:W-:Y:S01]  /*d310*/  R2UR UR5, R14 ;  /* 0x000000000e0572ca */ /* 0x004fe200000e0000 */
[----:B------:R-:W-:-:S05]  /*d320*/  HADD2.F32 R14, -RZ, R20.H0_H0 ;  /* 0x20000014ff0e7230 */ /* 0x000fca0000004100 */
[----:B------:R-:W-:-:S04]  /*d330*/  FMUL R14, R14, R16 ;  /* 0x000000100e0e7220 */ /* 0x000fc80000400000 */
[----:B----4-:R-:W-:-:S05]  /*d340*/  FFMA R14, R15, R2, R14 ;  /* 0x000000020f0e7223 */ /* 0x010fca000000000e */
[----:B------:R-:W-:Y:S01]  /*d350*/  F2FP.F16.F32.PACK_AB R14, RZ, R14 ;  /* 0x0000000eff0e723e */ /* 0x000fe200000000ff */
[----:B---3--:R-:W-:Y:S04]  /*d360*/  STL.64 [R1+0x200], R26 ;  /* 0x0002001a01007387 */ /* 0x008fe80000100a00 */
[----:B------:R0:W-:Y:S04]  /*d370*/  @P5 STG.E.U16 desc[UR36][R26.64+0x12], R14 ;  /* 0x0000120e1a005986 */ /* 0x0001e8000c101524 */
[----:B0-----:R0:W5:Y:S04]  /*d380*/  LDL.LU.64 R26, [R1+0x2a8] ;  /* 0x0002a800011a7983 */ /* 0x0011680000300a00 */
[----:B------:R-:W2:Y:S01]  /*d390*/  LDL.64 R14, [R1+0x248] ;  /* 0x00024800010e7983 */ /* 0x000ea20000100a00 */
[----:B------:R-:W-:Y:S01]  /*d3a0*/  IMAD.WIDE.U32 R24, R22, 0x78, R24 ;  /* 0x0000007816187825 */ /* 0x000fe200078e0018 */
[----:B------:R-:W-:-:S03]  /*d3b0*/  ISETP.GT.AND P4, PT, R0, 0x100, P0 ;  /* 0x000001000000780c */ /* 0x000fc60000784270 */
[----:B------:R-:W-:Y:S01]  /*d3c0*/  IMAD.IADD R21, R23, 0x1, R25 ;  /* 0x0000000117157824 */ /* 0x000fe200078e0219 */
[----:B------:R3:W-:Y:S01]  /*d3d0*/  STL.64 [R1+0x208], R24 ;  /* 0x0002081801007387 */ /* 0x0007e20000100a00 */
[----:B------:R-:W-:Y:S02]  /*d3e0*/  PRMT R12, R20, 0x7610, R12 ;  /* 0x00007610140c7816 */ /* 0x000fe4000000000c */
[----:B--2---:R-:W-:Y:S02]  /*d3f0*/  IADD3 R15, P5, R14, R24, RZ ;  /* 0x000000180e0f7210 */ /* 0x004fe40007fbe0ff */
[----:B---3--:R0:W5:Y:S04]  /*d400*/  LDL.LU.64 R24, [R1+0x2a0] ;  /* 0x0002a00001187983 */ /* 0x0081680000300a00 */
[----:B------:R2:W-:Y:S02]  /*d410*/  STL [R1+0x214], R21 ;  /* 0x0002141501007387 */ /* 0x0005e40000100800 */
[----:B--2---:R-:W-:Y:S01]  /*d420*/  IMAD.X R21, R21, 0x1, R237, P5 ;  /* 0x0000000115157824 */ /* 0x004fe200028e06ed */
[----:B------:R-:W-:-:S04]  /*d430*/  LEA R14, P5, R15, R10, 0x1 ;  /* 0x0000000a0f0e7211 */ /* 0x000fc800078a08ff */
[----:B------:R-:W-:Y:S01]  /*d440*/  LEA.HI.X R15, R15, R11, R21, 0x1, P5 ;  /* 0x0000000b0f0f7211 */ /* 0x000fe200028f0c15 */
[----:B------:R-:W-:Y:S01]  /*d450*/  USHF.L.U64.HI UR4, UR8, 0x9, UR9 ;  /* 0x0000000908047899 */ /* 0x000fe20008010209 */
[----:B------:R-:W2:Y:S04]  /*d460*/  LDL R21, [R1+0x264] ;  /* 0x0002640001157983 */ /* 0x000ea80000100800 */
[----:B------:R-:W3:Y:S01]  /*d470*/  @P4 LDG.E.LTC128B.U16 R12, desc[UR36][R14.64] ;  /* 0x000000240e0c4981 */ /* 0x000ee2000c1e1520 */
[----:B------:R-:W-:-:S04]  /*d480*/  IMAD.WIDE.U32 R18, R22, 0x78, R18 ;  /* 0x0000007816127825 */ /* 0x000fc800078e0012 */
[----:B---3--:R-:W-:-:S05]  /*d490*/  HADD2.F32 R14, -RZ, R12.H0_H0 ;  /* 0x2000000cff0e7230 */ /* 0x008fca0000004100 */
[----:B------:R-:W-:-:S04]  /*d4a0*/  FMUL R14, R14, R16 ;  /* 0x000000100e0e7220 */ /* 0x000fc80000400000 */
[----:B------:R-:W-:Y:S01]  /*d4b0*/  FFMA R20, R13, R2, R14 ;  /* 0x000000020d147223 */ /* 0x000fe2000000000e */
[----:B------:R-:W-:-:S05]  /*d4c0*/  IMAD.U32 R14, RZ, RZ, UR8 ;  /* 0x00000008ff0e7e24 */ /* 0x000fca000f8e00ff */
[----:B------:R-:W-:Y:S02]  /*d4d0*/  LEA R14, P5, R14, R8, 0x9 ;  /* 0x000000080e0e7211 */ /* 0x000fe400078a48ff */
[----:B------:R-:W-:Y:S02]  /*d4e0*/  F2FP.F16.F32.PACK_AB R20, RZ, R20 ;  /* 0x00000014ff14723e */ /* 0x000fe400000000ff */
[----:B------:R-:W-:Y:S01]  /*d4f0*/  IADD3.X R15, R9, UR4, RZ, P5, !PT ;  /* 0x00000004090f7c10 */ /* 0x000fe2000affe4ff */
[----:B------:R-:W-:Y:S04]  /*d500*/  STL [R1+0x210], R12 ;  /* 0x0002100c01007387 */ /* 0x000fe80000100800 */
[----:B------:R3:W-:Y:S04]  /*d510*/  @P4 STG.E.U16 desc[UR36][R14.64], R20 ;  /* 0x000000140e004986 */ /* 0x0007e8000c101524 */
[----:B---3--:R-:W3:Y:S01]  /*d520*/  LDL R20, [R1+0x250] ;  /* 0x0002500001147983 */ /* 0x008ee20000100800 */
[----:B------:R-:W-:-:S04]  /*d530*/  IADD3 R12, P4, R4, R18, RZ ;  /* 0x00000012040c7210 */ /* 0x000fc80007f9e0ff */
[----:B------:R-:W-:-:S03]  /*d540*/  IADD3.X R13, R5, R23, R19, P4, !PT ;  /* 0x00000017050d7210 */ /* 0x000fc600027fe413 */
[----:B------:R-:W-:Y:S02]  /*d550*/  IMAD.WIDE.U32 R18, R17, R22, R12 ;  /* 0x0000001611127225 */ /* 0x000fe400078e000c */
[----:B------:R4:W-:Y:S01]  /*d560*/  STL.64 [R1+0x238], R12 ;  /* 0x0002380c01007387 */ /* 0x0009e20000100a00 */
[----:B------:R-:W-:-:S04]  /*d570*/  IADD3 R18, P4, R6, R18, RZ ;  /* 0x0000001206127210 */ /* 0x000fc80007f9e0ff */
[----:B------:R-:W-:Y:S01]  /*d580*/  IADD3.X R19, R7, R3, R19, P4, !PT ;  /* 0x0000000307137210 */ /* 0x000fe200027fe413 */
[----:B----4-:R0:W5:Y:S04]  /*d590*/  LDL.LU.64 R12, [R1+0x298] ;  /* 0x00029800010c7983 */ /* 0x0101680000300a00 */
[----:B------:R0:W5:Y:S01]  /*d5a0*/  LDL.LU R3, [R1+0x294] ;  /* 0x0002940001037983 */ /* 0x0001620000300800 */
[----:B------:R-:W-:Y:S01]  /*d5b0*/  BSSY B1, `(.L_x_56) ;  /* 0x0000009000017945 */ /* 0x000fe20003800000 */
[----:B---3--:R-:W-:-:S04]  /*d5c0*/  IMAD.WIDE.U32 R18, R20, UR5, R18 ;  /* 0x0000000514127c25 */ /* 0x008fc8000f8e0012 */
[----:B--2---:R-:W-:Y:S01]  /*d5d0*/  IMAD.IADD R19, R21, 0x1, R19 ;  /* 0x0000000115137824 */ /* 0x004fe200078e0213 */
[----:B------:R-:W-:-:S04]  /*d5e0*/  LEA R20, P4, R18, R10, 0x1 ;  /* 0x0000000a12147211 */ /* 0x000fc800078808ff */
[----:B------:R-:W-:Y:S02]  /*d5f0*/  LEA.HI.X R21, R18, R11, R19, 0x1, P4 ;  /* 0x0000000b12157211 */ /* 0x000fe400020f0c13 */
[----:B------:R-:W-:-:S13]  /*d600*/  ISETP.GT.AND P4, PT, R0, 0x100, P3 ;  /* 0x000001000000780c */ /* 0x000fda0001f84270 */
[----:B0-----:R-:W-:Y:S05]  /*d610*/  @!P4 BRA `(.L_x_57) ;  /* 0x000000000008c947 */ /* 0x001fea0003800000 */
[----:B------:R-:W2:Y:S04]  /*d620*/  LDG.E.LTC128B.U16 R18, desc[UR36][R20.64+0x2] ;  /* 0x0000022414127981 */ /* 0x000ea8000c1e1520 */
[----:B--2---:R0:W-:Y:S02]  /*d630*/  STL [R1+0x210], R18 ;  /* 0x0002101201007387 */ /* 0x0041e40000100800 */
.L_x_57:
[----:B------:R-:W-:Y:S05]  /*d640*/  BSYNC B1 ;  /* 0x0000000000017941 */ /* 0x000fea0003800000 */
.L_x_56:
[----:B------:R-:W2:Y:S04]  /*d650*/  LDL.LU R19, [R1+0x1e4] ;  /* 0x0001e40001137983 */ /* 0x000ea80000300800 */
[----:B------:R3:W-:Y:S04]  /*d660*/  STL.64 [R1+0x2a0], R8 ;  /* 0x0002a00801007387 */ /* 0x0007e80000100a00 */
[----:B---3--:R-:W3:Y:S04]  /*d670*/  LDL.LU.64 R8, [R1+0x208] ;  /* 0x0002080001087983 */ /* 0x008ee80000300a00 */
[----:B------:R4:W-:Y:S04]  /*d680*/  STL [R1+0x29c], R7 ;  /* 0x00029c0701007387 */ /* 0x0009e80000100800 */
[----:B----4-:R-:W4:Y:S04]  /*d690*/  LDL.LU R7, [R1+0x214] ;  /* 0x0002140001077983 */ /* 0x010f280000300800 */
[----:B------:R1:W-:Y:S04]  /*d6a0*/  STL [R1+0x298], R6 ;  /* 0x0002980601007387 */ /* 0x0003e80000100800 */
[----:B-1----:R-:W0:Y:S04]  /*d6b0*/  LDL.LU R6, [R1+0x210] ;  /* 0x0002100001067983 */ /* 0x002e280000300800 */
[----:B-----5:R-:W-:Y:S01]  /*d6c0*/  STL [R1+0x294], R3 ;  /* 0x0002940301007387 */ /* 0x020fe20000100800 */
[----:B0-----:R-:W-:-:S05]  /*d6d0*/  HADD2.F32 R18, -RZ, R6.H0_H0 ;  /* 0x20000006ff127230 */ /* 0x001fca0000004100 */
[----:B------:R-:W-:-:S04]  /*d6e0*/  FMUL R18, R18, R16 ;  /* 0x0000001012127220 */ /* 0x000fc80000400000 */
[----:B--2---:R-:W-:-:S05]  /*d6f0*/  FFMA R18, R19, R2, R18 ;  /* 0x0000000213127223 */ /* 0x004fca0000000012 */
[----:B------:R-:W-:-:S05]  /*d700*/  F2FP.F16.F32.PACK_AB R18, RZ, R18 ;  /* 0x00000012ff12723e */ /* 0x000fca00000000ff */
[----:B------:R0:W-:Y:S04]  /*d710*/  @P4 STG.E.U16 desc[UR36][R14.64+0x2], R18 ;  /* 0x000002120e004986 */ /* 0x0001e8000c101524 */
[----:B0-----:R-:W2:Y:S01]  /*d720*/  LDL.64 R18, [R1+0x248] ;  /* 0x0002480001127983 */ /* 0x001ea20000100a00 */
[----:B---3--:R-:W-:-:S04]  /*d730*/  IADD3 R8, P4, R4, R8, RZ ;  /* 0x0000000804087210 */ /* 0x008fc80007f9e0ff */
[----:B----4-:R-:W-:Y:S02]  /*d740*/  IADD3.X R9, R7, R5, RZ, P4, !PT ;  /* 0x0000000507097210 */ /* 0x010fe400027fe4ff */
[----:B------:R-:W-:Y:S02]  /*d750*/  PRMT R3, R6, 0x7610, R3 ;  /* 0x0000761006037816 */ /* 0x000fe40000000003 */
[----:B------:R-:W-:Y:S01]  /*d760*/  ISETP.GT.AND P4, PT, R0, 0x108, P0 ;  /* 0x000001080000780c */ /* 0x000fe20000784270 */
[----:B------:R0:W-:Y:S01]  /*d770*/  STL.64 [R1+0x1e0], R8 ;  /* 0x0001e00801007387 */ /* 0x0001e20000100a00 */
[----:B--2---:R-:W-:-:S05]  /*d780*/  IADD3 R19, P5, R8, R18, RZ ;  /* 0x0000001208137210 */ /* 0x004fca0007fbe0ff */
[----:B------:R-:W-:Y:S01]  /*d790*/  IMAD.X R7, R9, 0x1, R237, P5 ;  /* 0x0000000109077824 */ /* 0x000fe200028e06ed */
[C---:B------:R-:W-:Y:S01]  /*d7a0*/  LEA R18, P5, R19.reuse, R10, 0x1 ;  /* 0x0000000a13127211 */ /* 0x040fe200078a08ff */
[----:B0-----:R0:W5:Y:S03]  /*d7b0*/  LDL.LU.64 R8, [R1+0x2a0] ;  /* 0x0002a00001087983 */ /* 0x0011660000300a00 */
[----:B------:R-:W-:Y:S02]  /*d7c0*/  LEA.HI.X R19, R19, R11, R7, 0x1, P5 ;  /* 0x0000000b13137211 */ /* 0x000fe400028f0c07 */
[----:B------:R0:W5:Y:S04]  /*d7d0*/  LDL.LU R7, [R1+0x29c] ;  /* 0x00029c0001077983 */ /* 0x0001680000300800 */
[----:B------:R0:W5:Y:S04]  /*d7e0*/  LDL.LU R6, [R1+0x298] ;  /* 0x0002980001067983 */ /* 0x0001680000300800 */
[----:B------:R1:W-:Y:S04]  /*d7f0*/  STL.S16 [R1+0x270], R3 ;  /* 0x0002700301007387 */ /* 0x0003e80000100600 */
[----:B-1----:R0:W5:Y:S01]  /*d800*/  LDL.LU R3, [R1+0x294] ;  /* 0x0002940001037983 */ /* 0x0021620000300800 */
[----:B------:R-:W-:Y:S04]  /*d810*/  BSSY B1, `(.L_x_58) ;  /* 0x0000004000017945 */ /* 0x000fe80003800000 */
[----:B------:R-:W-:Y:S05]  /*d820*/  @!P4 BRA `(.L_x_59) ;  /* 0x000000000008c947 */ /* 0x000fea0003800000 */
[----:B------:R-:W2:Y:S04]  /*d830*/  LDG.E.LTC128B.U16 R18, desc[UR36][R18.64] ;  /* 0x0000002412127981 */ /* 0x000ea8000c1e1520 */
[----:B--2---:R1:W-:Y:S02]  /*d840*/  STL [R1+0x270], R18 ;  /* 0x0002701201007387 */ /* 0x0043e40000100800 */
.L_x_59:
[----:B------:R-:W-:Y:S05]  /*d850*/  BSYNC B1 ;  /* 0x0000000000017941 */ /* 0x000fea0003800000 */
.L_x_58:
[----:B-1----:R-:W2:Y:S04]  /*d860*/  LDL R18, [R1+0x260] ;  /* 0x0002600001127983 */ /* 0x002ea80000100800 */
[----:B------:R-:W3:Y:S04]  /*d870*/  LDL R19, [R1+0x254] ;  /* 0x0002540001137983 */ /* 0x000ee80000100800 */
[----:B------:R1:W-:Y:S04]  /*d880*/  STL.64 [R1+0x2b0], R24 ;  /* 0x0002b01801007387 */ /* 0x0003e80000100a00 */
[----:B-1----:R-:W4:Y:S04]  /*d890*/  LDL.LU R24, [R1+0x1e8] ;  /* 0x0001e80001187983 */ /* 0x002f280000300800 */
[----:B------:R-:W3:Y:S04]  /*d8a0*/  LDL R25, [R1+0x258] ;  /* 0x0002580001197983 */ /* 0x000ee80000100800 */
[----:B------:R1:W-:Y:S04]  /*d8b0*/  STL.64 [R1+0x2a8], R20 ;  /* 0x0002a81401007387 */ /* 0x0003e80000100a00 */
[----:B-1----:R-:W3:Y:S04]  /*d8c0*/  LDL.LU.64 R20, [R1+0x278] ;  /* 0x0002780001147983 */ /* 0x002ee80000300a00 */
[----:B------:R1:W-:Y:S04]  /*d8d0*/  STL.64 [R1+0x2a0], R12 ;  /* 0x0002a00c01007387 */ /* 0x0003e80000100a00 */
[----:B-1----:R-:W3:Y:S04]  /*d8e0*/  LDL R12, [R1+0x268] ;  /* 0x00026800010c7983 */ /* 0x002ee80000100800 */
[----:B------:R-:W3:Y:S04]  /*d8f0*/  LDL R13, [R1+0x250] ;  /* 0x00025000010d7983 */ /* 0x000ee80000100800 */
[----:B-----5:R1:W-:Y:S04]  /*d900*/  STL [R1+0x298], R8 ;  /* 0x0002980801007387 */ /* 0x0203e80000100800 */
[----:B-1----:R-:W4:Y:S04]  /*d910*/  LDL.LU R8, [R1+0x270] ;  /* 0x0002700001087983 */ /* 0x002f280000300800 */
        /* <DEDUP_REMOVED lines=8> */
[----:B------:R1:W-:Y:S04]  /*d9a0*/  @P4 STG.E.U16 desc[UR36][R24.64], R18 ;  /* 0x0000001218004986 */ /* 0x0003e8000c101524 */
[----:B------:R2:W-:Y:S01]  /*d9b0*/  STL.64 [R1+0x218], R24 ;  /* 0x0002181801007387 */ /* 0x0005e20000100a00 */
[----:B-1----:R-:W-:-:S03]  /*d9c0*/  IMAD.WIDE.U32 R18, R22, 0x78, R20 ;  /* 0x0000007816127825 */ /* 0x002fc600078e0014 */
[----:B--2---:R1:W5:Y:S01]  /*d9d0*/  LDL.LU.64 R24, [R1+0x2b0] ;  /* 0x0002b00001187983 */ /* 0x0043620000300a00 */
[----:B------:R-:W-:-:S04]  /*d9e0*/  IADD3 R20, P4, R4, R18, RZ ;  /* 0x0000001204147210 */ /* 0x000fc80007f9e0ff */
[----:B------:R-:W-:-:S03]  /*d9f0*/  IADD3.X R21, R5, R23, R19, P4, !PT ;  /* 0x0000001705157210 */ /* 0x000fc600027fe413 */
[----:B------:R-:W-:Y:S02]  /*da00*/  IMAD.WIDE.U32 R18, R17, R22, R20 ;  /* 0x0000001611127225 */ /* 0x000fe400078e0014 */
[----:B------:R2:W-:Y:S01]  /*da10*/  STL.64 [R1+0x210], R20 ;  /* 0x0002101401007387 */ /* 0x0005e20000100a00 */
[----:B------:R-:W-:-:S04]  /*da20*/  IADD3 R18, P4, R6, R18, RZ ;  /* 0x0000001206127210 */ /* 0x000fc80007f9e0ff */
[----:B------:R-:W-:Y:S01]  /*da30*/  IADD3.X R19, R7, R12, R19, P4, !PT ;  /* 0x0000000c07137210 */ /* 0x000fe200027fe413 */
[----:B--2---:R1:W5:Y:S02]  /*da40*/  LDL.LU.64 R20, [R1+0x2a8] ;  /* 0x0002a80001147983 */ /* 0x0043640000300a00 */
[----:B------:R-:W-:-:S03]  /*da50*/  IMAD.WIDE.U32 R12, R13, UR4, R18 ;  /* 0x000000040d0c7c25 */ /* 0x000fc6000f8e0012 */
[----:B------:R-:W2:Y:S01]  /*da60*/  LDL R19, [R1+0x264] ;  /* 0x0002640001137983 */ /* 0x000ea20000100800 */
[----:B------:R-:W-:Y:S02]  /*da70*/  LEA R18, P4, R12, R10, 0x1 ;  /* 0x0000000a0c127211 */ /* 0x000fe400078808ff */
[----:B------:R-:W-:Y:S02]  /*da80*/  PRMT R3, R8, 0x7610, R3 ;  /* 0x0000761008037816 */ /* 0x000fe40000000003 */
[----:B------:R-:W-:Y:S01]  /*da90*/  ISETP.GT.AND P5, PT, R0, 0x108, P3 ;  /* 0x000001080000780c */ /* 0x000fe20001fa4270 */
[----:B--2---:R-:W-:-:S05]  /*daa0*/  IMAD.IADD R19, R19, 0x1, R13 ;  /* 0x0000000113137824 */ /* 0x004fca00078e020d */
[----:B------:R-:W-:Y:S02]  /*dab0*/  LEA.HI.X R19, R12, R11, R19, 0x1, P4 ;  /* 0x0000000b0c137211 */ /* 0x000fe400020f0c13 */
[----:B------:R1:W5:Y:S04]  /*dac0*/  LDL.LU.64 R12, [R1+0x2a0] ;  /* 0x0002a000010c7983 */ /* 0x0003680000300a00 */
[----:B------:R1:W5:Y:S04]  /*dad0*/  LDL.LU R8, [R1+0x298] ;  /* 0x0002980001087983 */ /* 0x0003680000300800 */
[----:B------:R2:W-:Y:S04]  /*dae0*/  STL.S16 [R1+0x208], R3 ;  /* 0x0002080301007387 */ /* 0x0005e80000100600 */
[----:B--2---:R1:W5:Y:S01]  /*daf0*/  LDL.LU R3, [R1+0x294] ;  /* 0x0002940001037983 */ /* 0x0043620000300800 */
[----:B------:R-:W-:Y:S04]  /*db00*/  BSSY B1, `(.L_x_60) ;  /* 0x0000006000017945 */ /* 0x000fe80003800000 */
[----:B------:R-:W-:Y:S05]  /*db10*/  @!P5 BRA `(.L_x_61) ;  /* 0x000000000010d947 */ /* 0x000fea0003800000 */
[----:B------:R2:W-:Y:S04]  /*db20*/  STL [R1+0x294], R0 ;  /* 0x0002940001007387 */ /* 0x0005e80000100800 */
[----:B--2---:R-:W2:Y:S04]  /*db30*/  LDG.E.LTC128B.U16 R0, desc[UR36][R18.64+0x2] ;  /* 0x0000022412007981 */ /* 0x004ea8000c1e1520 */
[----:B--2---:R2:W-:Y:S04]  /*db40*/  STL [R1+0x208], R0 ;  /* 0x0002080001007387 */ /* 0x0045e80000100800 */
[----:B--2---:R2:W5:Y:S02]  /*db50*/  LDL.LU R0, [R1+0x294] ;  /* 0x0002940001007983 */ /* 0x0045640000300800 */
.L_x_61:
[----:B------:R-:W-:Y:S05]  /*db60*/  BSYNC B1 ;  /* 0x0000000000017941 */ /* 0x000fea0003800000 */
.L_x_60:
[----:B------:R3:W-:Y:S04]  /*db70*/  STL [R1+0x2b0], R10 ;  /* 0x0002b00a01007387 */ /* 0x0007e80000100800 */
[----:B---3--:R-:W3:Y:S04]  /*db80*/  LDL.LU R10, [R1+0x1ec] ;  /* 0x0001ec00010a7983 */ /* 0x008ee80000300800 */
[----:B------:R-:W-:Y:S04]  /*db90*/  STL [R1+0x2ac], R9 ;  /* 0x0002ac0901007387 */ /* 0x000fe80000100800 */
[----:B-----5:R-:W-:Y:S04]  /*dba0*/  STL [R1+0x2a8], R8 ;  /* 0x0002a80801007387 */ /* 0x020fe80000100800 */
[----:B------:R4:W-:Y:S04]  /*dbb0*/  STL.64 [R1+0x2a0], R6 ;  /* 0x0002a00601007387 */ /* 0x0009e80000100a00 */
[----:B----4-:R-:W4:Y:S04]  /*dbc0*/  LDL R7, [R1+0x258] ;  /* 0x0002580001077983 */ /* 0x010f280000100800 */
[----:B------:R-:W-:Y:S04]  /*dbd0*/  STL [R1+0x29c], R5 ;  /* 0x00029c0501007387 */ /* 0x000fe80000100800 */
[----:B------:R0:W-:Y:S04]  /*dbe0*/  STL [R1+0x298], R4 ;  /* 0x0002980401007387 */ /* 0x0001e80000100800 */
[----:B0-----:R-:W2:Y:S04]  /*dbf0*/  LDL.LU R4, [R1+0x208] ;  /* 0x0002080001047983 */ /* 0x001ea80000300800 */
[----:B------:R0:W-:Y:S01]  /*dc00*/  STL [R1+0x294], R3 ;  /* 0x0002940301007387 */ /* 0x0001e20000100800 */
[----:B--2---:R-:W-:-:S05]  /*dc10*/  HADD2.F32 R6, -RZ, R4.H0_H0 ;  /* 0x20000004ff067230 */ /* 0x004fca0000004100 */
[----:B------:R-:W-:-:S04]  /*dc20*/  FMUL R6, R6, R16 ;  /* 0x0000001006067220 */ /* 0x000fc80000400000 */
[----:B---3--:R-:W-:Y:S01]  /*dc30*/  FFMA R10, R10, R2, R6 ;  /* 0x000000020a0a7223 */ /* 0x008fe20000000006 */
[----:B----4-:R-:W-:Y:S02]  /*dc40*/  IADD3 R6, P4, R14, R7, RZ ;  /* 0x000000070e067210 */ /* 0x010fe40007f9e0ff */
[----:B------:R-:W2:Y:S02]  /*dc50*/  LDL R7, [R1+0x254] ;  /* 0x0002540001077983 */ /* 0x000ea40000100800 */
[----:B------:R-:W-:Y:S02]  /*dc60*/  F2FP.F16.F32.PACK_AB R9, RZ, R10 ;  /* 0x0000000aff09723e */ /* 0x000fe400000000ff */
[----:B------:R3:W5:Y:S02]  /*dc70*/  LDL.LU R10, [R1+0x2b0] ;  /* 0x0002b000010a7983 */ /* 0x0007640000300800 */
[----:B------:R-:W-:Y:S02]  /*dc80*/  PRMT R8, R9, 0x7610, R8 ;  /* 0x0000761009087816 */ /* 0x000fe40000000008 */
[----:B------:R3:W5:Y:S02]  /*dc90*/  LDL.LU R9, [R1+0x2ac] ;  /* 0x0002ac0001097983 */ /* 0x0007640000300800 */
[----:B------:R-:W-:-:S02]  /*dca0*/  PRMT R5, R8, 0x7610, R5 ;  /* 0x0000761008057816 */ /* 0x000fc40000000005 */
[----:B------:R3:W5:Y:S01]  /*dcb0*/  LDL.LU R8, [R1+0x2a8] ;  /* 0x0002a80001087983 */ /* 0x0007620000300800 */
[----:B0-----:R-:W-:Y:S01]  /*dcc0*/  PRMT R3, R4, 0x7610, R3 ;  /* 0x0000761004037816 */ /* 0x001fe20000000003 */
[----:B--2---:R-:W-:Y:S01]  /*dcd0*/  IMAD.X R7, R15, 0x1, R7, P4 ;  /* 0x000000010f077824 */ /* 0x004fe200020e0607 */
[----:B------:R-:W-:-:S04]  /*dce0*/  ISETP.GT.AND P4, PT, R0, 0x100, P2 ;  /* 0x000001000000780c */ /* 0x000fc80001784270 */
        /* <DEDUP_REMOVED lines=10> */
[----:B0-----:R-:W2:Y:S04]  /*dd90*/  LDG.E.LTC128B.U16 R0, desc[UR36][R20.64+0x10] ;  /* 0x0000102414007981 */ /* 0x001ea8000c1e1520 */
[----:B--2---:R0:W-:Y:S04]  /*dda0*/  STL [R1+0x208], R0 ;  /* 0x0002080001007387 */ /* 0x0041e80000100800 */
[----:B0-----:R0:W5:Y:S02]  /*ddb0*/  LDL.LU R0, [R1+0x294] ;  /* 0x0002940001007983 */ /* 0x0011640000300800 */
.L_x_63:
[----:B------:R-:W-:Y:S05]  /*ddc0*/  BSYNC B1 ;  /* 0x0000000000017941 */ /* 0x000fea0003800000 */
.L_x_62:
[----:B-----5:R-:W-:Y:S04]  /*ddd0*/  STL [R1+0x2ac], R9 ;  /* 0x0002ac0901007387 */ /* 0x020fe80000100800 */
[----:B------:R2:W-:Y:S04]  /*dde0*/  STL [R1+0x2a8], R8 ;  /* 0x0002a80801007387 */ /* 0x0005e80000100800 */
[----:B--2---:R-:W2:Y:S04]  /*ddf0*/  LDL.LU R8, [R1+0x1f0] ;  /* 0x0001f00001087983 */ /* 0x004ea80000300800 */
[----:B------:R-:W-:Y:S04]  /*de00*/  STL [R1+0x2a4], R7 ;  /* 0x0002a40701007387 */ /* 0x000fe80000100800 */
[----:B------:R-:W-:Y:S04]  /*de10*/  STL [R1+0x2a0], R6 ;  /* 0x0002a00601007387 */ /* 0x000fe80000100800 */
[----:B------:R-:W-:Y:S04]  /*de20*/  STL [R1+0x29c], R5 ;  /* 0x00029c0501007387 */ /* 0x000fe80000100800 */
[----:B------:R4:W-:Y:S04]  /*de30*/  STL [R1+0x298], R4 ;  /* 0x0002980401007387 */ /* 0x0009e80000100800 */
[----:B----4-:R-:W4:Y:S04]  /*de40*/  LDL.LU R4, [R1+0x208] ;  /* 0x0002080001047983 */ /* 0x010f280000300800 */
[----:B------:R1:W-:Y:S01]  /*de50*/  STL [R1+0x294], R3 ;  /* 0x0002940301007387 */ /* 0x0003e20000100800 */
[----:B----4-:R-:W-:-:S05]  /*de60*/  HADD2.F32 R9, -RZ, R4.H0_H0 ;  /* 0x20000004ff097230 */ /* 0x010fca0000004100 */
[----:B------:R-:W-:-:S04]  /*de70*/  FMUL R9, R9, R16 ;  /* 0x0000001009097220 */ /* 0x000fc80000400000 */
[----:B--2---:R-:W-:Y:S01]  /*de80*/  FFMA R8, R8, R2, R9 ;  /* 0x0000000208087223 */ /* 0x004fe20000000009 */
[----:B-1----:R-:W-:Y:S01]  /*de90*/  PRMT R3, R4, 0x7610, R3 ;  /* 0x0000761004037816 */ /* 0x002fe20000000003 */
[----:B------:R1:W5:Y:S03]  /*dea0*/  LDL.LU R9, [R1+0x2ac] ;  /* 0x0002ac0001097983 */ /* 0x0003660000300800 */
[----:B------:R-:W-:Y:S02]  /*deb0*/  F2FP.F16.F32.PACK_AB R7, RZ, R8 ;  /* 0x00000008ff07723e */ /* 0x000fe400000000ff */
[----:B------:R1:W5:Y:S02]  /*dec0*/  LDL.LU R8, [R1+0x2a8] ;  /* 0x0002a80001087983 */ /* 0x0003640000300800 */
[----:B------:R-:W-:Y:S02]  /*ded0*/  PRMT R6, R7, 0x7610, R6 ;  /* 0x0000761007067816 */ /* 0x000fe40000000006 */
[----:B------:R1:W5:Y:S01]  /*dee0*/  LDL.LU R7, [R1+0x2a4] ;  /* 0x0002a40001077983 */ /* 0x0003620000300800 */
[----:B------:R-:W-:-:S02]  /*def0*/  ISETP.GT.AND P5, PT, R0, 0x100, P1 ;  /* 0x000001000000780c */ /* 0x000fc40000fa4270 */
[----:B------:R-:W-:Y:S02]  /*df00*/  PRMT R5, R6, 0x7610, R5 ;  /* 0x0000761006057816 */ /* 0x000fe40000000005 */
[----:B------:R1:W5:Y:S04]  /*df10*/  LDL.LU R6, [R1+0x2a0] ;  /* 0x0002a00001067983 */ /* 0x0003680000300800 */
[----:B------:R2:W-:Y:S04]  /*df20*/  @P4 STG.E.U16 desc[UR36][R14.64+0x10], R5 ;  /* 0x000010050e004986 */ /* 0x0005e8000c101524 */
[----:B--2---:R1:W5:Y:S04]  /*df30*/  LDL.LU R5, [R1+0x29c] ;  /* 0x00029c0001057983 */ /* 0x0043680000300800 */
        /* <DEDUP_REMOVED lines=9> */
.L_x_65:
[----:B------:R-:W-:Y:S05]  /*dfd0*/  BSYNC B1 ;  /* 0x0000000000017941 */ /* 0x000fea0003800000 */
.L_x_64:
[----:B-----5:R4:W-:Y:S04]  /*dfe0*/  STL [R1+0x2a4], R7 ;  /* 0x0002a40701007387 */ /* 0x0209e80000100800 */
[----:B----4-:R-:W4:Y:S04]  /*dff0*/  LDL R7, [R1+0x1f0] ;  /* 0x0001f00001077983 */ /* 0x010f280000100800 */
[----:B------:R0:W-:Y:S04]  /*e000*/  STL [R1+0x2a0], R6 ;  /* 0x0002a00601007387 */ /* 0x0001e80000100800 */
[----:B0-----:R-:W3:Y:S04]  /*e010*/  LDL.LU R6, [R1+0x1f4] ;  /* 0x0001f40001067983 */ /* 0x001ee80000300800 */
[----:B------:R0:W-:Y:S04]  /*e020*/  STL [R1+0x29c], R5 ;  /* 0x00029c0501007387 */ /* 0x0001e80000100800 */
[----:B------:R1:W-:Y:S04]  /*e030*/  STL [R1+0x298], R4 ;  /* 0x0002980401007387 */ /* 0x0003e80000100800 */
[----:B------:R2:W-:Y:S01]  /*e040*/  STL [R1+0x294], R3 ;  /* 0x0002940301007387 */ /* 0x0005e20000100800 */
[----:B----4-:R-:W-:-:S05]  /*e050*/  HADD2.F32 R7, -RZ, R7.H0_H0 ;  /* 0x20000007ff077230 */ /* 0x010fca0000004100 */
[----:B------:R-:W-:-:S04]  /*e060*/  FMUL R7, R7, R16 ;  /* 0x0000001007077220 */ /* 0x000fc80000400000 */
[----:B---3--:R-:W-:Y:S02]  /*e070*/  FFMA R6, R6, R2, R7 ;  /* 0x0000000206067223 */ /* 0x008fe40000000007 */
[----:B------:R3:W5:Y:S03]  /*e080*/  LDL.LU R7, [R1+0x2a4] ;  /* 0x0002a40001077983 */ /* 0x0007660000300800 */
[----:B0-----:R-:W-:Y:S02]  /*e090*/  F2FP.F16.F32.PACK_AB R5, RZ, R6 ;  /* 0x00000006ff05723e */ /* 0x001fe400000000ff */
[----:B------:R3:W5:Y:S02]  /*e0a0*/  LDL.LU R6, [R1+0x2a0] ;  /* 0x0002a00001067983 */ /* 0x0007640000300800 */
[----:B-1----:R-:W-:Y:S02]  /*e0b0*/  PRMT R4, R5, 0x7610, R4 ;  /* 0x0000761005047816 */ /* 0x002fe40000000004 */
[----:B------:R3:W5:Y:S01]  /*e0c0*/  LDL.LU R5, [R1+0x29c] ;  /* 0x00029c0001057983 */ /* 0x0007620000300800 */
[----:B------:R-:W-:-:S02]  /*e0d0*/  ISETP.GT.AND P4, PT, R0, 0x108, P2 ;  /* 0x000001080000780c */ /* 0x000fc40001784270 */
[----:B--2---:R-:W-:Y:S02]  /*e0e0*/  PRMT R3, R4, 0x7610, R3 ;  /* 0x0000761004037816 */ /* 0x004fe40000000003 */
[----:B------:R3:W5:Y:S04]  /*e0f0*/  LDL.LU R4, [R1+0x298] ;  /* 0x0002980001047983 */ /* 0x0007680000300800 */
[----:B------:R0:W-:Y:S04]  /*e100*/  @P5 STG.E.U16 desc[UR36][R14.64+0x12], R3 ;  /* 0x000012030e005986 */ /* 0x0001e8000c101524 */
[----:B0-----:R3:W5:Y:S04]  /*e110*/  LDL.LU R3, [R1+0x294] ;  /* 0x0002940001037983 */ /* 0x0017680000300800 */
[----:B------:R-:W2:Y:S01]  /*e120*/  LDL.LU R15, [R1+0x1f0] ;  /* 0x0001f000010f7983 */ /* 0x000ea20000300800 */
[----:B------:R-:W-:Y:S01]  /*e130*/  BSSY B1, `(.L_x_66) ;  /* 0x0000004000017945 */ /* 0x000fe20003800000 */
[----:B--2---:R-:W-:-:S03]  /*e140*/  PRMT R14, R15, 0x7610, R14 ;  /* 0x000076100f0e7816 */ /* 0x004fc6000000000e */
[----:B---3--:R-:W-:Y:S05]  /*e150*/  @!P4 BRA `(.L_x_67) ;  /* 0x000000000004c947 */ /* 0x008fea0003800000 */
[----:B------:R0:W5:Y:S02]  /*e160*/  LDG.E.LTC128B.U16 R14, desc[UR36][R18.64+0x10] ;  /* 0x00001024120e7981 */ /* 0x000164000c1e1520 */
.L_x_67:
[----:B------:R-:W-:Y:S05]  /*e170*/  BSYNC B1 ;  /* 0x0000000000017941 */ /* 0x000fea0003800000 */
.L_x_66:
[----:B-----5:R1:W-:Y:S04]  /*e180*/  STL [R1+0x2a0], R3 ;  /* 0x0002a00301007387 */ /* 0x0203e80000100800 */
[----:B-1----:R-:W2:Y:S04]  /*e190*/  LDL.LU R3, [R1+0x1f8] ;  /* 0x0001f80001037983 */ /* 0x002ea80000300800 */
[----:B------:R1:W-:Y:S04]  /*e1a0*/  STL.64 [R1+0x298], R4 ;  /* 0x0002980401007387 */ /* 0x0003e80000100a00 */
[----:B-1----:R-:W3:Y:S01]  /*e1b0*/  LDL.LU.64 R4, [R1+0x218] ;  /* 0x0002180001047983 */ /* 0x002ee20000300a00 */
[----:B------:R-:W-:-:S05]  /*e1c0*/  HADD2.F32 R15, -RZ, R14.H0_H0 ;  /* 0x2000000eff0f7230 */ /* 0x000fca0000004100 */
[----:B------:R-:W-:Y:S01]  /*e1d0*/  FMUL R15, R15, R16 ;  /* 0x000000100f0f7220 */ /* 0x000fe20000400000 */
[----:B------:R-:W-:Y:S01]  /*e1e0*/  ISETP.GT.AND P5, PT, R0, 0x108, P1 ;  /* 0x000001080000780c */ /* 0x000fe20000fa4270 */
[----:B------:R-:W-:Y:S02]  /*e1f0*/  BSSY B1, `(.L_x_68) ;  /* 0x000000a000017945 */ /* 0x000fe40003800000 */
[----:B--2---:R-:W-:Y:S02]  /*e200*/  FFMA R15, R3, R2, R15 ;  /* 0x00000002030f7223 */ /* 0x004fe4000000000f */
[----:B------:R1:W5:Y:S03]  /*e210*/  LDL.LU R3, [R1+0x2a0] ;  /* 0x0002a00001037983 */ /* 0x0003660000300800 */
[----:B------:R-:W-:-:S05]  /*e220*/  F2FP.F16.F32.PACK_AB R15, RZ, R15 ;  /* 0x0000000fff0f723e */ /* 0x000fca00000000ff */
[----:B---3--:R2:W-:Y:S04]  /*e230*/  @P4 STG.E.U16 desc[UR36][R4.64+0x10], R15 ;  /* 0x0000100f04004986 */ /* 0x0085e8000c101524 */
[----:B--2---:R1:W5:Y:S04]  /*e240*/  LDL.LU.64 R4, [R1+0x298] ;  /* 0x0002980001047983 */ /* 0x0043680000300a00 */
[----:B------:R1:W-:Y:S01]  /*e250*/  STL.S16 [R1+0x1f0], R14 ;  /* 0x0001f00e01007387 */ /* 0x0003e20000100600 */
[----:B------:R-:W-:Y:S05]  /*e260*/  @!P5 BRA `(.L_x_69) ;  /* 0x000000000008d947 */ /* 0x000fea0003800000 */
[----:B-1----:R-:W2:Y:S04]  /*e270*/  LDG.E.LTC128B.U16 R14, desc[UR36][R18.64+0x12] ;  /* 0x00001224120e7981 */ /* 0x002ea8000c1e1520 */
[----:B--2---:R2:W-:Y:S02]  /*e280*/  STL [R1+0x1f0], R14 ;  /* 0x0001f00e01007387 */ /* 0x0045e40000100800 */
.L_x_69:
[----:B------:R-:W-:Y:S05]  /*e290*/  BSYNC B1 ;  /* 0x0000000000017941 */ /* 0x000fea0003800000 */
.L_x_68:
[----:B-12---:R-:W2:Y:S04]  /*e2a0*/  LDL R14, [R1+0x260] ;  /* 0x00026000010e7983 */ /* 0x006ea80000100800 */
[----:B------:R-:W3:Y:S04]  /*e2b0*/  LDL.LU R15, [R1+0x1fc] ;  /* 0x0001fc00010f7983 */ /* 0x000ee80000300800 */
[----:B------:R1:W-:Y:S04]  /*e2c0*/  STL.64 [R1+0x2c8], R30 ;  /* 0x0002c81e01007387 */ /* 0x0003e80000100a00 */
[----:B-1----:R-:W4:Y:S04]  /*e2d0*/  LDL.LU R30, [R1+0x1f0] ;  /* 0x0001f000011e7983 */ /* 0x002f280000300800 */
[----:B------:R-:W3:Y:S04]  /*e2e0*/  LDL.LU R31, [R1+0x1c0] ;  /* 0x0001c000011f7983 */ /* 0x000ee80000300800 */
[----:B------:R-:W-:Y:S04]  /*e2f0*/  STL.64 [R1+0x2c0], R28 ;  /* 0x0002c01c01007387 */ /* 0x000fe80000100a00 */
[----:B------:R-:W-:Y:S04]  /*e300*/  STL.64 [R1+0x2b8], R26 ;  /* 0x0002b81a01007387 */ /* 0x000fe80000100a00 */
[----:B------:R1:W-:Y:S04]  /*e310*/  STL.64 [R1+0x2b0], R24 ;  /* 0x0002b01801007387 */ /* 0x0003e80000100a00 */
[----:B-1----:R-:W3:Y:S04]  /*e320*/  LDL.LU.64 R24, [R1+0x1e0] ;  /* 0x0001e00001187983 */ /* 0x002ee80000300a00 */
[----:B------:R1:W-:Y:S04]  /*e330*/  STL.64 [R1+0x2a8], R20 ;  /* 0x0002a81401007387 */ /* 0x0003e80000100a00 */
[----:B-1----:R-:W3:Y:S04]  /*e340*/  LDL.LU.64 R20, [R1+0x248] ;  /* 0x0002480001147983 */ /* 0x002ee80000300a00 */
[----:B------:R-:W-:Y:S04]  /*e350*/  STL [R1+0x2a4], R18 ;  /* 0x0002a41201007387 */ /* 0x000fe80000100800 */
[----:B-----5:R-:W-:Y:S04]  /*e360*/  STL [R1+0x2a0], R3 ;  /* 0x0002a00301007387 */ /* 0x020fe80000100800 */
[----:B------:R1:W-:Y:S04]  /*e370*/  STL.64 [R1+0x298], R12 ;  /* 0x0002980c01007387 */ /* 0x0003e80000100a00 */
[----:B-1----:R-:W3:Y:S01]  /*e380*/  LDL.LU.64 R12, [R1+0x1e8] ;  /* 0x0001e800010c7983 */ /* 0x002ee20000300a00 */
[----:B------:R-:W-:Y:S01]  /*e390*/  ISETP.GT.AND P4, PT, R0, 0x180, P0 ;  /* 0x000001800000780c */ /* 0x000fe20000784270 */
[----:B------:R-:W-:-:S02]  /*e3a0*/  UIMAD UR4, UR9, 0x300, URZ ;  /* 0x00000300090478a4 */ /* 0x000fc4000f8e023f */
[----:B------:R-:W3:Y:S04]  /*e3b0*/  LDL R26, [R1+0x268] ;  /* 0x00026800011a7983 */ /* 0x000ee80000100800 */
[----:B------:R-:W3:Y:S04]  /*e3c0*/  LDL R27, [R1+0x250] ;  /* 0x00025000011b7983 */ /* 0x000ee80000100800 */
[----:B0-----:R-:W3:Y:S01]  /*e3d0*/  LDL R18, [R1+0x264] ;  /* 0x0002640001127983 */ /* 0x001ee20000100800 */
[----:B--2---:R-:W-:Y:S01]  /*e3e0*/  R2UR UR5, R14 ;  /* 0x000000000e0572ca */ /* 0x004fe200000e0000 */
[----:B----4-:R-:W-:-:S05]  /*e3f0*/  HADD2.F32 R14, -RZ, R30.H0_H0 ;  /* 0x2000001eff0e7230 */ /* 0x010fca0000004100 */
[----:B------:R-:W-:-:S04]  /*e400*/  FMUL R14, R14, R16 ;  /* 0x000000100e0e7220 */ /* 0x000fc80000400000 */
[----:B---3--:R-:W-:-:S05]  /*e410*/  FFMA R14, R15, R2, R14 ;  /* 0x000000020f0e7223 */ /* 0x008fca000000000e */
[----:B------:R-:W-:-:S04]  /*e420*/  F2FP.F16.F32.PACK_AB R14, RZ, R14 ;  /* 0x0000000eff0e723e */ /* 0x000fc800000000ff */
[----:B------:R-:W-:Y:S01]  /*e430*/  PRMT R236, R14, 0x7610, R236 ;  /* 0x000076100eec7816 */ /* 0x000fe200000000ec */
[----:B------:R-:W-:-:S04]  /*e440*/  IMAD.WIDE.U32 R24, R22, 0x78, R24 ;  /* 0x0000007816187825 */ /* 0x000fc800078e0018 */
[----:B------:R-:W-:Y:S02]  /*e450*/  IMAD.IADD R3, R23, 0x1, R25 ;  /* 0x0000000117037824 */ /* 0x000fe400078e0219 */
[----:B------:R-:W-:Y:S01]  /*e460*/  @P5 IMAD.MOV.U32 R14, RZ, RZ, R12 ;  /* 0x000000ffff0e5224 */ /* 0x000fe200078e000c */
[----:B------:R-:W-:Y:S02]  /*e470*/  @P5 MOV R15, R13 ;  /* 0x0000000d000f5202 */ /* 0x000fe40000000f00 */
[----:B------:R-:W2:Y:S04]  /*e480*/  LDL.LU.64 R12, [R1+0x210] ;  /* 0x00021000010c7983 */ /* 0x000ea80000300a00 */
[----:B------:R0:W-:Y:S02]  /*e490*/  @P5 STG.E.U16 desc[UR36][R14.64+0x12], R236 ;  /* 0x000012ec0e005986 */ /* 0x0001e4000c101524 */
[----:B0-----:R-:W-:-:S05]  /*e4a0*/  IADD3 R15, P5, R20, R24, RZ ;  /* 0x00000018140f7210 */ /* 0x001fca0007fbe0ff */
[----:B------:R-:W-:Y:S01]  /*e4b0*/  IMAD.X R236, R3, 0x1, R237, P5 ;  /* 0x0000000103ec7824 */ /* 0x000fe200028e06ed */
[----:B------:R-:W-:-:S04]  /*e4c0*/  LEA R14, P5, R15, R10, 0x1 ;  /* 0x0000000a0f0e7211 */ /* 0x000fc800078a08ff */
[--C-:B------:R-:W-:Y:S02]  /*e4d0*/  LEA.HI.X R15, R15, R11, R236.reuse, 0x1, P5 ;  /* 0x0000000b0f0f7211 */ /* 0x100fe400028f0cec */
[----:B------:R-:W-:-:S06]  /*e4e0*/  PRMT R236, R30, 0x7610, R236 ;  /* 0x000076101eec7816 */ /* 0x000fcc00000000ec */
[----:B------:R0:W3:Y:S02]  /*e4f0*/  @P4 LDG.E.LTC128B.U16 R236, desc[UR36][R14.64] ;  /* 0x000000240eec4981 */ /* 0x0000e4000c1e1520 */
[----:B0-----:R-:W-:Y:S02]  /*e500*/  IMAD.U32 R15, RZ, RZ, UR8 ;  /* 0x00000008ff0f7e24 */ /* 0x001fe4000f8e00ff */
[----:B---3--:R-:W-:-:S05]  /*e510*/  HADD2.F32 R14, -RZ, R236.H0_H0 ;  /* 0x200000ecff0e7230 */ /* 0x008fca0000004100 */
[----:B------:R-:W-:-:S04]  /*e520*/  FMUL R14, R14, R16 ;  /* 0x000000100e0e7220 */ /* 0x000fc80000400000 */
[----:B------:R-:W-:Y:S01]  /*e530*/  FFMA R14, R31, R2, R14 ;  /* 0x000000021f0e7223 */ /* 0x000fe2000000000e */
[----:B------:R-:W-:-:S04]  /*e540*/  IMAD.WIDE.U32 R30, R15, 0x300, R8 ;  /* 0x000003000f1e7825 */ /* 0x000fc800078e0008 */
[----:B------:R-:W-:Y:S01]  /*e550*/  F2FP.F16.F32.PACK_AB R14, RZ, R14 ;  /* 0x0000000eff0e723e */ /* 0x000fe200000000ff */
[----:B------:R-:W-:Y:S02]  /*e560*/  VIADD R29, R31, UR4 ;  /* 0x000000041f1d7c36 */ /* 0x000fe40008000000 */
[----:B------:R-:W-:Y:S01]  /*e570*/  @P4 IMAD.MOV.U32 R28, RZ, RZ, R30 ;  /* 0x000000ffff1c4224 */ /* 0x000fe200078e001e */
[----:B------:R-:W-:Y:S01]  /*e580*/  PRMT R15, R14, 0x7610, R15 ;  /* 0x000076100e0f7816 */ /* 0x000fe2000000000f */
[----:B------:R0:W-:Y:S04]  /*e590*/  STL.64 [R1+0x1e8], R30 ;  /* 0x0001e81e01007387 */ /* 0x0001e80000100a00 */
[----:B------:R-:W-:Y:S04]  /*e5a0*/  @P4 STG.E.U16 desc[UR36][R28.64], R15 ;  /* 0x0000000f1c004986 */ /* 0x000fe8000c101524 */
[----:B0-----:R0:W5:Y:S04]  /*e5b0*/  LDL.LU.64 R30, [R1+0x2c8] ;  /* 0x0002c800011e7983 */ /* 0x0011680000300a00 */
[----:B------:R1:W-:Y:S04]  /*e5c0*/  STL.64 [R1+0x1e0], R28 ;  /* 0x0001e01c01007387 */ /* 0x0003e80000100a00 */
[----:B-1----:R0:W5:Y:S04]  /*e5d0*/  LDL.LU.64 R28, [R1+0x2c0] ;  /* 0x0002c000011c7983 */ /* 0x0021680000300a00 */
[----:B------:R-:W3:Y:S01]  /*e5e0*/  LDL.LU.64 R14, [R1+0x238] ;  /* 0x00023800010e7983 */ /* 0x000ee20000300a00 */
[----:B--2---:R-:W-:-:S04]  /*e5f0*/  IMAD.WIDE.U32 R12, R22, 0x78, R12 ;  /* 0x00000078160c7825 */ /* 0x004fc800078e000c */
[----:B---3--:R-:W-:-:S03]  /*e600*/  IMAD.WIDE.U32 R14, R22, 0x78, R14 ;  /* 0x00000078160e7825 */ /* 0x008fc600078e000e */
[----:B------:R-:W-:-:S04]  /*e610*/  IADD3 R14, P4, R4, R14, RZ ;  /* 0x0000000e040e7210 */ /* 0x000fc80007f9e0ff */
[----:B------:R-:W-:-:S03]  /*e620*/  IADD3.X R15, R5, R23, R15, P4, !PT ;  /* 0x00000017050f7210 */ /* 0x000fc600027fe40f */
[----:B------:R-:W-:-:S03]  /*e630*/  IMAD.WIDE.U32 R14, R17, R22, R14 ;  /* 0x00000016110e7225 */ /* 0x000fc600078e000e */
[----:B------:R-:W-:-:S04]  /*e640*/  IADD3 R14, P4, R6, R14, RZ ;  /* 0x0000000e060e7210 */ /* 0x000fc80007f9e0ff */
[----:B------:R-:W-:-:S03]  /*e650*/  IADD3.X R15, R7, R26, R15, P4, !PT ;  /* 0x0000001a070f7210 */ /* 0x000fc600027fe40f */
[----:B------:R-:W-:-:S05]  /*e660*/  IMAD.WIDE.U32 R26, R27, UR5, R14 ;  /* 0x000000051b1a7c25 */ /* 0x000fca000f8e000e */
[----:B------:R-:W-:Y:S02]  /*e670*/  IADD3 R15, R18, R27, RZ ;  /* 0x0000001b120f7210 */ /* 0x000fe40007ffe0ff */
[----:B------:R-:W-:-:S04]  /*e680*/  LEA R14, P4, R26, R10, 0x1 ;  /* 0x0000000a1a0e7211 */ /* 0x000fc800078808ff */
[----:B------:R-:W-:Y:S02]  /*e690*/  LEA.HI.X R15, R26, R11, R15, 0x1, P4 ;  /* 0x0000000b1a0f7211 */ /* 0x000fe400020f0c0f */
[----:B------:R-:W-:Y:S01]  /*e6a0*/  IADD3 R18, P4, P5, R20, R24, R4 ;  /* 0x0000001814127210 */ /* 0x000fe20007d9e004 */
[----:B------:R0:W5:Y:S03]  /*e6b0*/  LDL.LU.64 R26, [R1+0x2b8] ;  /* 0x0002b800011a7983 */ /* 0x0001660000300a00 */
[----:B------:R-:W-:Y:S01]  /*e6c0*/  IADD3.X R3, R237, R3, R5, P4, P5 ;  /* 0x00000003ed037210 */ /* 0x000fe200027ea405 */
[----:B------:R0:W5:Y:S01]  /*e6d0*/  LDL.LU.64 R24, [R1+0x2b0] ;  /* 0x0002b00001187983 */ /* 0x0001620000300a00 */
[----:B------:R-:W-:-:S03]  /*e6e0*/  IADD3 R4, P5, R4, R12, RZ ;  /* 0x0000000c04047210 */ /* 0x000fc60007fbe0ff */
[----:B------:R0:W5:Y:S01]  /*e6f0*/  LDL.LU.64 R20, [R1+0x2a8] ;  /* 0x0002a80001147983 */ /* 0x0001620000300a00 */
[----:B------:R-:W-:-:S03]  /*e700*/  IADD3.X R5, R5, R23, R13, P5, !PT ;  /* 0x0000001705057210 */ /* 0x000fc60002ffe40d */
[----:B------:R1:W-:Y:S04]  /*e710*/  STL [R1+0x1f8], R18 ;  /* 0x0001f81201007387 */ /* 0x0003e80000100800 */
[----:B-1----:R0:W5:Y:S04]  /*e720*/  LDL.LU R18, [R1+0x2a4] ;  /* 0x0002a40001127983 */ /* 0x0021680000300800 */
[----:B------:R1:W-:Y:S04]  /*e730*/  STL [R1+0x1fc], R3 ;  /* 0x0001fc0301007387 */ /* 0x0003e80000100800 */
[----:B-1----:R0:W5:Y:S04]  /*e740*/  LDL.LU R3, [R1+0x2a0] ;  /* 0x0002a00001037983 */ /* 0x0021680000300800 */
[----:B------:R0:W5:Y:S01]  /*e750*/  LDL.LU.64 R12, [R1+0x298] ;  /* 0x00029800010c7983 */ /* 0x0001620000300a00 */
[----:B------:R-:W-:Y:S01]  /*e760*/  ISETP.GT.AND P4, PT, R0, 0x180, P3 ;  /* 0x000001800000780c */ /* 0x000fe20001f84270 */
[----:B------:R-:W-:-:S12]  /*e770*/  BSSY B1, `(.L_x_70) ;  /* 0x0000003000017945 */ /* 0x000fd80003800000 */
[----:B0-----:R-:W-:Y:S05]  /*e780*/  @!P4 BRA `(.L_x_71) ;  /* 0x000000000004c947 */ /* 0x001fea0003800000 */
[----:B------:R0:W5:Y:S02]  /*e790*/  LDG.E.LTC128B.U16 R236, desc[UR36][R14.64+0x2] ;  /* 0x000002240eec7981 */ /* 0x000164000c1e1520 */
.L_x_71:
[----:B------:R-:W-:Y:S05]  /*e7a0*/  BSYNC B1 ;  /* 0x0000000000017941 */ /* 0x000fea0003800000 */
.L_x_70:
[----:B-----5:R1:W-:Y:S04]  /*e7b0*/  STL [R1+0x2a0], R12 ;  /* 0x0002a00c01007387 */ /* 0x0203e80000100800 */
[----:B-1----:R-:W2:Y:S04]  /*e7c0*/  LDL.LU R12, [R1+0x1f8] ;  /* 0x0001f800010c7983 */ /* 0x002ea80000300800 */
[----:B------:R1:W-:Y:S04]  /*e7d0*/  STL.64 [R1+0x298], R8 ;  /* 0x0002980801007387 */ /* 0x0003e80000100a00 */
[----:B-1----:R-:W3:Y:S01]  /*e7e0*/  LDL.LU R9, [R1+0x1c4] ;  /* 0x0001c40001097983 */ /* 0x002ee20000300800 */
[----:B------:R-:W-:-:S03]  /*e7f0*/  HADD2.F32 R23, -RZ, R236.H0_H0 ;  /* 0x200000ecff177230 */ /* 0x000fc60000004100 */
[----:B------:R1:W-:Y:S02]  /*e800*/  STL [R1+0x294], R3 ;  /* 0x0002940301007387 */ /* 0x0003e40000100800 */
[----:B------:R-:W-:Y:S02]  /*e810*/  FMUL R23, R23, R16 ;  /* 0x0000001017177220 */ /* 0x000fe40000400000 */
[----:B-1----:R-:W4:Y:S01]  /*e820*/  LDL.LU R3, [R1+0x268] ;  /* 0x0002680001037983 */ /* 0x002f220000300800 */
[----:B--2---:R-:W-:Y:S01]  /*e830*/  LEA R8, P5, R12, R10, 0x1 ;  /* 0x0000000a0c087211 */ /* 0x004fe200078a08ff */
[----:B---3--:R-:W-:Y:S02]  /*e840*/  FFMA R237, R9, R2, R23 ;  /* 0x0000000209ed7223 */ /* 0x008fe40000000017 */
[----:B------:R-:W2:Y:S01]  /*e850*/  LDL.LU R9, [R1+0x1fc] ;  /* 0x0001fc0001097983 */ /* 0x000ea20000300800 */
[----:B------:R-:W-:Y:S02]  /*e860*/  IMAD.WIDE.U32 R22, R17, R22, R4 ;  /* 0x0000001611167225 */ /* 0x000fe400078e0004 */
[----:B------:R-:W-:-:S04]  /*e870*/  F2FP.F16.F32.PACK_AB R4, RZ, R237 ;  /* 0x000000edff04723e */ /* 0x000fc800000000ff */
[----:B------:R-:W-:Y:S02]  /*e880*/  PRMT R17, R4, 0x7610, R17 ;  /* 0x0000761004117816 */ /* 0x000fe40000000011 */
[----:B--2---:R-:W-:Y:S02]  /*e890*/  LEA.HI.X R9, R12, R11, R9, 0x1, P5 ;  /* 0x0000000b0c097211 */ /* 0x004fe400028f0c09 */
[----:B------:R-:W-:Y:S01]  /*e8a0*/  IADD3 R6, P5, R6, R22, RZ ;  /* 0x0000001606067210 */ /* 0x000fe20007fbe0ff */
[----:B------:R1:W5:Y:S04]  /*e8b0*/  LDL.LU R12, [R1+0x2a0] ;  /* 0x0002a000010c7983 */ /* 0x0003680000300800 */
[----:B------:R2:W-:Y:S01]  /*e8c0*/  STL.64 [R1+0x1c0], R8 ;  /* 0x0001c00801007387 */ /* 0x0005e20000100a00 */
[----:B----4-:R-:W-:-:S03]  /*e8d0*/  IADD3.X R7, R7, R3, R23, P5, !PT ;  /* 0x0000000307077210 */ /* 0x010fc60002ffe417 */
[----:B--2---:R1:W5:Y:S01]  /*e8e0*/  LDL.LU.64 R8, [R1+0x298] ;  /* 0x0002980001087983 */ /* 0x0043620000300a00 */
[----:B------:R-:W-:-:S03]  /*e8f0*/  ISETP.GT.AND P0, PT, R0, 0x188, P0 ;  /* 0x000001880000780c */ /* 0x000fc60000704270 */
[----:B------:R-:W2:Y:S04]  /*e900*/  LDL.64 R4, [R1+0x1e0] ;  /* 0x0001e00001047983 */ /* 0x000ea80000100a00 */
[----:B------:R1:W5:Y:S04]  /*e910*/  LDL.LU R3, [R1+0x294] ;  /* 0x0002940001037983 */ /* 0x0003680000300800 */
[----:B------:R-:W2:Y:S01]  /*e920*/  LDL.64 R22, [R1+0x1e8] ;  /* 0x0001e80001167983 */ /* 0x000ea20000100a00 */
[----:B------:R-:W-:Y:S01]  /*e930*/  BSSY B1, `(.L_x_72) ;  /* 0x0000006000017945 */ /* 0x000fe20003800000 */
[----:B--2---:R-:W-:-:S05]  /*e940*/  @P4 IMAD.MOV.U32 R4, RZ, RZ, R22 ;  /* 0x000000ffff044224 */ /* 0x004fca00078e0016 */
[----:B------:R1:W-:Y:S01]  /*e950*/  @P4 STG.E.U16 desc[UR36][R4.64+0x2], R17 ;  /* 0x0000021104004986 */ /* 0x0003e2000c101524 */
[----:B------:R-:W-:Y:S05]  /*e960*/  @!P0 BRA `(.L_x_73) ;  /* 0x0000000000088947 */ /* 0x000fea0003800000 */
[----:B-1----:R-:W2:Y:S04]  /*e970*/  LDL.LU.64 R4, [R1+0x1c0] ;  /* 0x0001c00001047983 */ /* 0x002ea80000300a00 */
[----:B--2---:R2:W5:Y:S02]  /*e980*/  LDG.E.LTC128B.U16 R236, desc[UR36][R4.64] ;  /* 0x0000002404ec7981 */ /* 0x004564000c1e1520 */
.L_x_73:
[----:B------:R-:W-:Y:S05]  /*e990*/  BSYNC B1 ;  /* 0x0000000000017941 */ /* 0x000fea0003800000 */
.L_x_72:
[----:B-12---:R-:W2:Y:S04]  /*e9a0*/  LDL R4, [R1+0x260] ;  /* 0x0002600001047983 */ /* 0x006ea80000100800 */
[----:B-----5:R1:W-:Y:S04]  /*e9b0*/  STL [R1+0x2a0], R3 ;  /* 0x0002a00301007387 */ /* 0x0203e80000100800 */
[----:B-1----:R-:W3:Y:S04]  /*e9c0*/  LDL.LU R3, [R1+0x250] ;  /* 0x0002500001037983 */ /* 0x002ee80000300800 */
[----:B------:R-:W4:Y:S04]  /*e9d0*/  LDL.LU R17, [R1+0x1c8] ;  /* 0x0001c80001117983 */ /* 0x000f280000300800 */
[----:B------:R-:W4:Y:S04]  /*e9e0*/  LDL.LU R5, [R1+0x264] ;  /* 0x0002640001057983 */ /* 0x000f280000300800 */
[----:B------:R1:W-:Y:S04]  /*e9f0*/  STL.64 [R1+0x298], R8 ;  /* 0x0002980801007387 */ /* 0x0003e80000100a00 */
[----:B-1----:R-:W4:Y:S01]  /*ea00*/  LDL.64 R8, [R1+0x1e0] ;  /* 0x0001e00001087983 */ /* 0x002f220000100a00 */
[----:B--2---:R-:W-:Y:S01]  /*ea10*/  R2UR UR4, R4 ;  /* 0x00000000040472ca */ /* 0x004fe200000e0000 */
[----:B------:R-:W-:-:S05]  /*ea20*/  HADD2.F32 R4, -RZ, R236.H0_H0 ;  /* 0x200000ecff047230 */ /* 0x000fca0000004100 */
[----:B------:R-:W-:-:S07]  /*ea30*/  FMUL R4, R4, R16 ;  /* 0x0000001004047220 */ /* 0x000fce0000400000 */
[----:B---3--:R-:W-:Y:S02]  /*ea40*/  IMAD.WIDE.U32 R6, R3, UR4, R6 ;  /* 0x0000000403067c25 */ /* 0x008fe4000f8e0006 */
[----:B------:R1:W5:Y:S02]  /*ea50*/  LDL.LU R3, [R1+0x2a0] ;  /* 0x0002a00001037983 */ /* 0x0003640000300800 */
[----:B----4-:R-:W-:Y:S02]  /*ea60*/  FFMA R17, R17, R2, R4 ;  /* 0x0000000211117223 */ /* 0x010fe40000000004 */
[----:B------:R-:W2:Y:S01]  /*ea70*/  LDL R4, [R1+0x258] ;  /* 0x0002580001047983 */ /* 0x000ea20000100800 */
[C---:B------:R-:W-:Y:S01]  /*ea80*/  LEA R10, P5, R6.reuse, R10, 0x1 ;  /* 0x0000000a060a7211 */ /* 0x040fe200078a08ff */
[----:B------:R-:W-:Y:S01]  /*ea90*/  IMAD.IADD R5, R5, 0x1, R7 ;  /* 0x0000000105057824 */ /* 0x000fe200078e0207 */
[----:B------:R-:W-:Y:S02]  /*eaa0*/  F2FP.F16.F32.PACK_AB R7, RZ, R17 ;  /* 0x00000011ff07723e */ /* 0x000fe400000000ff */
[----:B------:R-:W3:Y:S02]  /*eab0*/  LDL R17, [R1+0x254] ;  /* 0x0002540001117983 */ /* 0x000ee40000100800 */
[----:B------:R-:W-:-:S02]  /*eac0*/  LEA.HI.X R11, R6, R11, R5, 0x1, P5 ;  /* 0x0000000b060b7211 */ /* 0x000fc400028f0c05 */
[----:B------:R-:W-:Y:S02]  /*ead0*/  ISETP.GT.AND P3, PT, R0, 0x188, P3 ;  /* 0x000001880000780c */ /* 0x000fe40001f64270 */
[----:B--2---:R-:W-:-:S05]  /*eae0*/  IADD3 R4, P4, R4, R22, RZ ;  /* 0x0000001604047210 */ /* 0x004fca0007f9e0ff */
[----:B---3--:R-:W-:Y:S02]  /*eaf0*/  IMAD.X R5, R9, 0x1, R17, P4 ;  /* 0x0000000109057824 */ /* 0x008fe400020e0611 */
[----:B------:R1:W5:Y:S04]  /*eb00*/  LDL.LU.64 R8, [R1+0x298] ;  /* 0x0002980001087983 */ /* 0x0003680000300a00 */
[----:B------:R1:W-:Y:S01]  /*eb10*/  @P0 STG.E.U16 desc[UR36][R4.64], R7 ;  /* 0x0000000704000986 */ /* 0x0003e2000c101524 */
[----:B------:R-:W-:Y:S01]  /*eb20*/  BSSY B1, `(.L_x_74) ;  /* 0x0000004000017945 */ /* 0x000fe20003800000 */
[----:B------:R-:W-:-:S03]  /*eb30*/  PRMT R6, R236, 0x7610, R6 ;  /* 0x00007610ec067816 */ /* 0x000fc60000000006 */
[----:B------:R-:W-:Y:S05]  /*eb40*/  @!P3 BRA `(.L_x_75) ;  /* 0x000000000004b947 */ /* 0x000fea0003800000 */
[----:B------:R2:W5:Y:S02]  /*eb50*/  LDG.E.LTC128B.U16 R6, desc[UR36][R10.64+0x2] ;  /* 0x000002240a067981 */ /* 0x000564000c1e1520 */
.L_x_75:
[----:B------:R-:W-:Y:S05]  /*eb60*/  BSYNC B1 ;  /* 0x0000000000017941 */ /* 0x000fea0003800000 */
.L_x_74:
[----:B------:R-:W3:Y:S01]  /*eb70*/  LDL.LU R17, [R1+0x1cc] ;  /* 0x0001cc0001117983 */ /* 0x000ee20000300800 */
[----:B-1---5:R-:W-:Y:S01]  /*eb80*/  HADD2.F32 R7, -RZ, R6.H0_H0 ;  /* 0x20000006ff077230 */ /* 0x022fe20000004100 */
[----:B------:R-:W-:Y:S01]  /*eb90*/  ISETP.GT.AND P0, PT, R0, 0x180, P2 ;  /* 0x000001800000780c */ /* 0x000fe20001704270 */
[----:B------:R-:W-:Y:S03]  /*eba0*/  BSSY B1, `(.L_x_76) ;  /* 0x0000007000017945 */ /* 0x000fe60003800000 */
[----:B------:R-:W-:-:S04]  /*ebb0*/  FMUL R7, R7, R16 ;  /* 0x0000001007077220 */ /* 0x000fc80000400000 */
[----:B---3--:R-:W-:-:S05]  /*ebc0*/  FFMA R7, R17, R2, R7 ;  /* 0x0000000211077223 */ /* 0x008fca0000000007 */
[----:B------:R-:W-:-:S05]  /*ebd0*/  F2FP.F16.F32.PACK_AB R7, RZ, R7 ;  /* 0x00000007ff07723e */ /* 0x000fca00000000ff */
[----:B------:R1:W-:Y:S01]  /*ebe0*/  @P3 STG.E.U16 desc[UR36][R4.64+0x2], R7 ;  /* 0x0000020704003986 */ /* 0x0003e2000c101524 */
[----:B------:R-:W-:Y:S05]  /*ebf0*/  @!P0 BRA `(.L_x_77) ;  /* 0x0000000000048947 */ /* 0x000fea0003800000 */
[----:B------:R3:W5:Y:S02]  /*ec00*/  LDG.E.LTC128B.U16 R6, desc[UR36][R14.64+0x10] ;  /* 0x000010240e067981 */ /* 0x000764000c1e1520 */
.L_x_77:
[----:B------:R-:W-:Y:S05]  /*ec10*/  BSYNC B1 ;  /* 0x0000000000017941 */ /* 0x000fea0003800000 */
.L_x_76:
[----:B------:R-:W4:Y:S04]  /*ec20*/  LDL.LU R17, [R1+0x1d0] ;  /* 0x0001d00001117983 */ /* 0x000f280000300800 */
[----:B------:R1:W-:Y:S04]  /*ec30*/  STL.64 [R1+0x298], R4 ;  /* 0x0002980401007387 */ /* 0x0003e80000100a00 */
[----:B-1----:R-:W2:Y:S01]  /*ec40*/  LDL.64 R4, [R1+0x1e0] ;  /* 0x0001e00001047983 */ /* 0x002ea20000100a00 */
[----:B-----5:R-:W-:Y:S01]  /*ec50*/  HADD2.F32 R7, -RZ, R6.H0_H0 ;  /* 0x20000006ff077230 */ /* 0x020fe20000004100 */
[----:B------:R-:W-:-:S04]  /*ec60*/  ISETP.GT.AND P3, PT, R0, 0x180, P1 ;  /* 0x000001800000780c */ /* 0x000fc80000f64270 */
[----:B------:R-:W-:Y:S01]  /*ec70*/  FMUL R7, R7, R16 ;  /* 0x0000001007077220 */ /* 0x000fe20000400000 */
[----:B------:R-:W-:Y:S03]  /*ec80*/  BSSY B1, `(.L_x_78) ;  /* 0x0000008000017945 */ /* 0x000fe60003800000 */
[----:B----4-:R-:W-:-:S05]  /*ec90*/  FFMA R7, R17, R2, R7 ;  /* 0x0000000211077223 */ /* 0x010fca0000000007 */
[----:B------:R-:W-:Y:S01]  /*eca0*/  F2FP.F16.F32.PACK_AB R7, RZ, R7 ;  /* 0x00000007ff07723e */ /* 0x000fe200000000ff */
[----:B--2---:R-:W-:Y:S02]  /*ecb0*/  @P0 IMAD.MOV.U32 R23, RZ, RZ, R5 ;  /* 0x000000ffff170224 */ /* 0x004fe400078e0005 */
[----:B------:R1:W5:Y:S04]  /*ecc0*/  LDL.LU.64 R4, [R1+0x298] ;  /* 0x0002980001047983 */ /* 0x0003680000300a00 */
[----:B------:R1:W-:Y:S01]  /*ecd0*/  @P0 STG.E.U16 desc[UR36][R22.64+0x10], R7 ;  /* 0x0000100716000986 */ /* 0x0003e2000c101524 */
[----:B------:R-:W-:Y:S05]  /*ece0*/  @!P3 BRA `(.L_x_79) ;  /* 0x000000000004b947 */ /* 0x000fea0003800000 */
[----:B------:R2:W5:Y:S02]  /*ecf0*/  LDG.E.LTC128B.U16 R6, desc[UR36][R14.64+0x12] ;  /* 0x000012240e067981 */ /* 0x000564000c1e1520 */
.L_x_79:
[----:B------:R-:W-:Y:S05]  /*ed00*/  BSYNC B1 ;  /* 0x0000000000017941 */ /* 0x000fea0003800000 */
.L_x_78:
[----:B------:R-:W4:Y:S04]  /*ed10*/  LDL.LU R17, [R1+0x1d4] ;  /* 0x0001d40001117983 */ /* 0x000f280000300800 */
[----:B-----5:R0:W-:Y:S04]  /*ed20*/  STL.64 [R1+0x298], R4 ;  /* 0x0002980401007387 */ /* 0x0201e80000100a00 */
[----:B0-----:R-:W3:Y:S04]  /*ed30*/  LDL.LU.64 R4, [R1+0x1e0] ;  /* 0x0001e00001047983 */ /* 0x001ee80000300a00 */
[----:B-1----:R-:W3:Y:S01]  /*ed40*/  LDL.LU.64 R22, [R1+0x1e8] ;  /* 0x0001e80001167983 */ /* 0x002ee20000300a00 */
[----:B------:R-:W-:Y:S01]  /*ed50*/  HADD2.F32 R7, -RZ, R6.H0_H0 ;  /* 0x20000006ff077230 */ /* 0x000fe20000004100 */
[----:B------:R-:W-:-:S04]  /*ed60*/  ISETP.GT.AND P2, PT, R0, 0x188, P2 ;  /* 0x000001880000780c */ /* 0x000fc80001744270 */
[----:B------:R-:W-:Y:S01]  /*ed70*/  FMUL R7, R7, R16 ;  /* 0x0000001007077220 */ /* 0x000fe20000400000 */
[----:B------:R-:W-:Y:S03]  /*ed80*/  BSSY B1, `(.L_x_80) ;  /* 0x0000008000017945 */ /* 0x000fe60003800000 */
[----:B----4-:R-:W-:-:S05]  /*ed90*/  FFMA R7, R17, R2, R7 ;  /* 0x0000000211077223 */ /* 0x010fca0000000007 */
[----:B------:R-:W-:Y:S01]  /*eda0*/  F2FP.F16.F32.PACK_AB R7, RZ, R7 ;  /* 0x00000007ff07723e */ /* 0x000fe200000000ff */
[----:B---3--:R-:W-:Y:S02]  /*edb0*/  @P3 IMAD.MOV.U32 R23, RZ, RZ, R5 ;  /* 0x000000ffff173224 */ /* 0x008fe400078e0005 */
[----:B------:R0:W5:Y:S04]  /*edc0*/  LDL.LU.64 R4, [R1+0x298] ;  /* 0x0002980001047983 */ /* 0x0001680000300a00 */
[----:B------:R0:W-:Y:S01]  /*edd0*/  @P3 STG.E.U16 desc[UR36][R22.64+0x12], R7 ;  /* 0x0000120716003986 */ /* 0x0001e2000c101524 */
[----:B------:R-:W-:Y:S05]  /*ede0*/  @!P2 BRA `(.L_x_81) ;  /* 0x000000000004a947 */ /* 0x000fea0003800000 */
[----:B------:R1:W5:Y:S02]  /*edf0*/  LDG.E.LTC128B.U16 R6, desc[UR36][R10.64+0x10] ;  /* 0x000010240a067981 */ /* 0x000364000c1e1520 */
.L_x_81:
[----:B------:R-:W-:Y:S05]  /*ee00*/  BSYNC B1 ;  /* 0x0000000000017941 */ /* 0x000fea0003800000 */
.L_x_80:
[----:B------:R-:W3:Y:S01]  /*ee10*/  LDL.LU R17, [R1+0x1d8] ;  /* 0x0001d80001117983 */ /* 0x000ee20000300800 */
[----:B0----5:R-:W-:Y:S01]  /*ee20*/  HADD2.F32 R7, -RZ, R6.H0_H0 ;  /* 0x20000006ff077230 */ /* 0x021fe20000004100 */
        /* <DEDUP_REMOVED lines=8> */
.L_x_83:
[----:B------:R-:W-:Y:S05]  /*eeb0*/  BSYNC B1 ;  /* 0x0000000000017941 */ /* 0x000fea0003800000 */
.L_x_82:
[----:B------:R-:W4:Y:S04]  /*eec0*/  LDL.LU R17, [R1+0x1dc] ;  /* 0x0001dc0001117983 */ /* 0x000f280000300800 */
[----:B------:R1:W5:Y:S02]  /*eed0*/  LDL.64 R22, [R1+0x240] ;  /* 0x0002400001167983 */ /* 0x0003640000100a00 */
[----:B0----5:R-:W-:Y:S01]  /*eee0*/  HADD2.F32 R7, -RZ, R6.H0_H0 ;  /* 0x20000006ff077230 */ /* 0x021fe20000004100 */
[----:B------:R-:W-:Y:S01]  /*eef0*/  ISETP.GT.AND P3, PT, R3, 0x10, PT ;  /* 0x000000100300780c */ /* 0x000fe20003f64270 */
[----:B------:R-:W-:Y:S03]  /*ef00*/  BSSY B1, `(.L_x_84) ;  /* 0x0000008000017945 */ /* 0x000fe60003800000 */
[----:B------:R-:W-:Y:S01]  /*ef10*/  FMUL R7, R7, R16 ;  /* 0x0000001007077220 */ /* 0x000fe20000400000 */
[----:B------:R-:W-:-:S03]  /*ef20*/  ISETP.GT.AND P0, PT, R0, RZ, P3 ;  /* 0x000000ff0000720c */ /* 0x000fc60001f04270 */
[----:B----4-:R-:W-:-:S05]  /*ef30*/  FFMA R7, R17, R2, R7 ;  /* 0x0000000211077223 */ /* 0x010fca0000000007 */
[----:B------:R-:W-:-:S05]  /*ef40*/  F2FP.F16.F32.PACK_AB R7, RZ, R7 ;  /* 0x00000007ff07723e */ /* 0x000fca00000000ff */
[----:B------:R1:W-:Y:S01]  /*ef50*/  @P1 STG.E.U16 desc[UR36][R4.64+0x12], R7 ;  /* 0x0000120704001986 */ /* 0x0003e2000c101524 */
[----:B------:R-:W-:Y:S05]  /*ef60*/  @!P0 BRA `(.L_x_85) ;  /* 0x0000000000048947 */ /* 0x000fea0003800000 */
[----:B------:R0:W5:Y:S02]  /*ef70*/  LDG.E.LTC128B.U16 R6, desc[UR36][R22.64+0x20] ;  /* 0x0000202416067981 */ /* 0x000164000c1e1520 */
.L_x_85:
[----:B------:R-:W-:Y:S05]  /*ef80*/  BSYNC B1 ;  /* 0x0000000000017941 */ /* 0x000fea0003800000 */
.L_x_84:
[----:B-1----:R-:W4:Y:S01]  /*ef90*/  LDL.LU R5, [R1+0x1a0] ;  /* 0x0001a00001057983 */ /* 0x002f220000300800 */
[----:B-----5:R-:W-:Y:S01]  /*efa0*/  HADD2.F32 R4, -RZ, R6.H0_H0 ;  /* 0x20000006ff047230 */ /* 0x020fe20000004100 */
        /* <DEDUP_REMOVED lines=9> */
.L_x_87:
[----:B------:R-:W-:Y:S05]  /*f040*/  BSYNC B1 ;  /* 0x0000000000017941 */ /* 0x000fea0003800000 */
.L_x_86:
[----:B------:R-:W2:Y:S01]  /*f050*/  LDL.LU R5, [R1+0x1a4] ;  /* 0x0001a40001057983 */ /* 0x000ea20000300800 */
[----:B-1---5:R-:W-:Y:S01]  /*f060*/  HADD2.F32 R4, -RZ, R6.H0_H0 ;  /* 0x20000006ff047230 */ /* 0x022fe20000004100 */
[----:B------:R-:W-:Y:S01]  /*f070*/  ISETP.GT.AND P0, PT, R0, 0x8, P3 ;  /* 0x000000080000780c */ /* 0x000fe20001f04270 */
[----:B------:R-:W-:Y:S03]  /*f080*/  BSSY B1, `(.L_x_88) ;  /* 0x0000008000017945 */ /* 0x000fe60003800000 */
[----:B------:R-:W-:-:S04]  /*f090*/  FMUL R4, R4, R16 ;  /* 0x0000001004047220 */ /* 0x000fc80000400000 */
[----:B--2---:R-:W-:-:S05]  /*f0a0*/  FFMA R4, R5, R2, R4 ;  /* 0x0000000205047223 */ /* 0x004fca0000000004 */
[----:B------:R-:W-:-:S05]  /*f0b0*/  F2FP.F16.F32.PACK_AB R4, RZ, R4 ;  /* 0x00000004ff04723e */ /* 0x000fca00000000ff */
[----:B------:R1:W-:Y:S01]  /*f0c0*/  @P1 STG.E.U16 desc[UR36][R8.64+0x22], R4 ;  /* 0x0000220408001986 */ /* 0x0003e2000c101524 */
[----:B------:R-:W-:Y:S05]  /*f0d0*/  @!P0 BRA `(.L_x_89) ;  /* 0x0000000000088947 */ /* 0x000fea0003800000 */
[----:B0---4-:R-:W2:Y:S04]  /*f0e0*/  LDL.64 R22, [R1+0x220] ;  /* 0x0002200001167983 */ /* 0x011ea80000100a00 */
[----:B--2---:R2:W5:Y:S02]  /*f0f0*/  LDG.E.LTC128B.U16 R6, desc[UR36][R22.64+0x20] ;  /* 0x0000202416067981 */ /* 0x004564000c1e1520 */
.L_x_89:
[----:B------:R-:W-:Y:S05]  /*f100*/  BSYNC B1 ;  /* 0x0000000000017941 */ /* 0x000fea0003800000 */
.L_x_88:
[----:B------:R-:W3:Y:S04]  /*f110*/  LDL.LU R5, [R1+0x1a8] ;  /* 0x0001a80001057983 */ /* 0x000ee80000300800 */
[----:B0-2-4-:R-:W2:Y:S01]  /*f120*/  LDL.64 R22, [R1+0x228] ;  /* 0x0002280001167983 */ /* 0x015ea20000100a00 */
[----:B-1---5:R-:W-:Y:S01]  /*f130*/  HADD2.F32 R4, -RZ, R6.H0_H0 ;  /* 0x20000006ff047230 */ /* 0x022fe20000004100 */
[----:B------:R-:W-:Y:S01]  /*f140*/  ISETP.GT.AND P4, PT, R0, 0x8, P2 ;  /* 0x000000080000780c */ /* 0x000fe20001784270 */
[----:B------:R-:W-:Y:S03]  /*f150*/  BSSY B1, `(.L_x_90) ;  /* 0x0000008000017945 */ /* 0x000fe60003800000 */
[----:B------:R-:W-:-:S04]  /*f160*/  FMUL R4, R4, R16 ;  /* 0x0000001004047220 */ /* 0x000fc80000400000 */
[----:B---3--:R-:W-:-:S05]  /*f170*/  FFMA R4, R5, R2, R4 ;  /* 0x0000000205047223 */ /* 0x008fca0000000004 */
[----:B------:R-:W-:-:S05]  /*f180*/  F2FP.F16.F32.PACK_AB R4, RZ, R4 ;  /* 0x00000004ff04723e */ /* 0x000fca00000000ff */
[----:B--2---:R0:W-:Y:S01]  /*f190*/  @P0 STG.E.U16 desc[UR36][R22.64+0x20], R4 ;  /* 0x0000200416000986 */ /* 0x0041e2000c101524 */
[----:B------:R-:W-:Y:S05]  /*f1a0*/  @!P4 BRA `(.L_x_91) ;  /* 0x000000000008c947 */ /* 0x000fea0003800000 */
[----:B0-----:R-:W2:Y:S04]  /*f1b0*/  LDL.64 R4, [R1+0x220] ;  /* 0x0002200001047983 */ /* 0x001ea80000100a00 */
[----:B--2---:R1:W5:Y:S02]  /*f1c0*/  LDG.E.LTC128B.U16 R6, desc[UR36][R4.64+0x22] ;  /* 0x0000222404067981 */ /* 0x004364000c1e1520 */
.L_x_91:
[----:B------:R-:W-:Y:S05]  /*f1d0*/  BSYNC B1 ;  /* 0x0000000000017941 */ /* 0x000fea0003800000 */
.L_x_90:
[----:B-1----:R-:W2:Y:S01]  /*f1e0*/  LDL.LU R5, [R1+0x1ac] ;  /* 0x0001ac0001057983 */ /* 0x002ea20000300800 */
[----:B0----5:R-:W-:Y:S01]  /*f1f0*/  HADD2.F32 R4, -RZ, R6.H0_H0 ;  /* 0x20000006ff047230 */ /* 0x021fe20000004100 */
[----:B------:R-:W-:Y:S01]  /*f200*/  ISETP.GT.AND P1, PT, R3, 0x18, PT ;  /* 0x000000180300780c */ /* 0x000fe20003f24270 */
[----:B------:R-:W-:Y:S03]  /*f210*/  BSSY B1, `(.L_x_92) ;  /* 0x0000009000017945 */ /* 0x000fe60003800000 */
[----:B------:R-:W-:Y:S01]  /*f220*/  FMUL R4, R4, R16 ;  /* 0x0000001004047220 */ /* 0x000fe20000400000 */
[----:B------:R-:W-:-:S03]  /*f230*/  ISETP.GT.AND P5, PT, R0, RZ, P1 ;  /* 0x000000ff0000720c */ /* 0x000fc60000fa4270 */
[----:B--2---:R-:W-:-:S05]  /*f240*/  FFMA R4, R5, R2, R4 ;  /* 0x0000000205047223 */ /* 0x004fca0000000004 */
[----:B------:R-:W-:-:S05]  /*f250*/  F2FP.F16.F32.PACK_AB R4, RZ, R4 ;  /* 0x00000004ff04723e */ /* 0x000fca00000000ff */
[----:B------:R0:W-:Y:S01]  /*f260*/  @P4 STG.E.U16 desc[UR36][R22.64+0x22], R4 ;  /* 0x0000220416004986 */ /* 0x0001e2000c101524 */
[----:B------:R-:W-:Y:S05]  /*f270*/  @!P5 BRA `(.L_x_93) ;  /* 0x000000000008d947 */ /* 0x000fea0003800000 */
[----:B0-----:R-:W2:Y:S04]  /*f280*/  LDL.64 R4, [R1+0x240] ;  /* 0x0002400001047983 */ /* 0x001ea80000100a00 */
[----:B--2---:R1:W5:Y:S02]  /*f290*/  LDG.E.LTC128B.U16 R6, desc[UR36][R4.64+0x30] ;  /* 0x0000302404067981 */ /* 0x004364000c1e1520 */
.L_x_93:
[----:B------:R-:W-:Y:S05]  /*f2a0*/  BSYNC B1 ;  /* 0x0000000000017941 */ /* 0x000fea0003800000 */
.L_x_92:
        /* <DEDUP_REMOVED lines=12> */
.L_x_95:
[----:B------:R-:W-:Y:S05]  /*f370*/  BSYNC B1 ;  /* 0x0000000000017941 */ /* 0x000fea0003800000 */
.L_x_94:
[----:B-1----:R-:W2:Y:S01]  /*f380*/  LDL.LU R5, [R1+0x1b4] ;  /* 0x0001b40001057983 */ /* 0x002ea20000300800 */
[----:B0----5:R-:W-:Y:S01]  /*f390*/  HADD2.F32 R4, -RZ, R6.H0_H0 ;  /* 0x20000006ff047230 */ /* 0x021fe20000004100 */
[----:B------:R-:W-:Y:S01]  /*f3a0*/  ISETP.GT.AND P5, PT, R0, 0x8, P1 ;  /* 0x000000080000780c */ /* 0x000fe20000fa4270 */
[----:B------:R-:W-:Y:S03]  /*f3b0*/  BSSY B1, `(.L_x_96) ;  /* 0x0000008000017945 */ /* 0x000fe60003800000 */
[----:B------:R-:W-:-:S04]  /*f3c0*/  FMUL R4, R4, R16 ;  /* 0x0000001004047220 */ /* 0x000fc80000400000 */
[----:B--2---:R-:W-:-:S05]  /*f3d0*/  FFMA R4, R5, R2, R4 ;  /* 0x0000000205047223 */ /* 0x004fca0000000004 */
[----:B------:R-:W-:-:S05]  /*f3e0*/  F2FP.F16.F32.PACK_AB R4, RZ, R4 ;  /* 0x00000004ff04723e */ /* 0x000fca00000000ff */
[----:B------:R0:W-:Y:S01]  /*f3f0*/  @P4 STG.E.U16 desc[UR36][R8.64+0x32], R4 ;  /* 0x0000320408004986 */ /* 0x0001e2000c101524 */
[----:B------:R-:W-:Y:S05]  /*f400*/  @!P5 BRA `(.L_x_97) ;  /* 0x000000000008d947 */ /* 0x000fea0003800000 */
[----:B0-----:R-:W2:Y:S04]  /*f410*/  LDL.64 R4, [R1+0x220] ;  /* 0x0002200001047983 */ /* 0x001ea80000100a00 */
[----:B--2---:R1:W5:Y:S02]  /*f420*/  LDG.E.LTC128B.U16 R6, desc[UR36][R4.64+0x30] ;  /* 0x0000302404067981 */ /* 0x004364000c1e1520 */
.L_x_97:
[----:B------:R-:W-:Y:S05]  /*f430*/  BSYNC B1 ;  /* 0x0000000000017941 */ /* 0x000fea0003800000 */
.L_x_96:
        /* <DEDUP_REMOVED lines=11> */
.L_x_99:
[----:B------:R-:W-:Y:S05]  /*f4f0*/  BSYNC B1 ;  /* 0x0000000000017941 */ /* 0x000fea0003800000 */
.L_x_98:
        /* <DEDUP_REMOVED lines=10> */
.L_x_101:
[----:B------:R-:W-:Y:S05]  /*f5a0*/  BSYNC B1 ;  /* 0x0000000000017941 */ /* 0x000fea0003800000 */
.L_x_100:
[----:B------:R-:W2:Y:S01]  /*f5b0*/  LDL.LU R5, [R1+0x180] ;  /* 0x0001800001057983 */ /* 0x000ea20000300800 */
        /* <DEDUP_REMOVED lines=9> */
.L_x_103:
[----:B------:R-:W-:Y:S05]  /*f650*/  BSYNC B1 ;  /* 0x0000000000017941 */ /* 0x000fea0003800000 */
.L_x_102:
        /* <DEDUP_REMOVED lines=10> */
.L_x_105:
[----:B------:R-:W-:Y:S05]  /*f700*/  BSYNC B1 ;  /* 0x0000000000017941 */ /* 0x000fea0003800000 */
.L_x_104:
[----:B------:R-:W4:Y:S04]  /*f710*/  LDL.LU R5, [R1+0x188] ;  /* 0x0001880001057983 */ /* 0x000f280000300800 */
[----:B------:R-:W2:Y:S01]  /*f720*/  LDL.64 R22, [R1+0x200] ;  /* 0x0002000001167983 */ /* 0x000ea20000100a00 */
[----:B0----5:R-:W-:Y:S01]  /*f730*/  HADD2.F32 R4, -RZ, R6.H0_H0 ;  /* 0x20000006ff047230 */ /* 0x021fe20000004100 */
[----:B------:R-:W-:Y:S01]  /*f740*/  ISETP.GT.AND P4, PT, R0, 0x88, P2 ;  /* 0x000000880000780c */ /* 0x000fe20001784270 */
[----:B------:R-:W-:Y:S03]  /*f750*/  BSSY B1, `(.L_x_106) ;  /* 0x0000007000017945 */ /* 0x000fe60003800000 */
[----:B------:R-:W-:-:S04]  /*f760*/  FMUL R4, R4, R16 ;  /* 0x0000001004047220 */ /* 0x000fc80000400000 */
[----:B----4-:R-:W-:-:S05]  /*f770*/  FFMA R4, R5, R2, R4 ;  /* 0x0000000205047223 */ /* 0x010fca0000000004 */
[----:B------:R-:W-:-:S05]  /*f780*/  F2FP.F16.F32.PACK_AB R4, RZ, R4 ;  /* 0x00000004ff04723e */ /* 0x000fca00000000ff */
[----:B--2---:R0:W-:Y:S01]  /*f790*/  @P5 STG.E.U16 desc[UR36][R22.64+0x20], R4 ;  /* 0x0000200416005986 */ /* 0x0041e2000c101524 */
[----:B------:R-:W-:Y:S05]  /*f7a0*/  @!P4 BRA `(.L_x_107) ;  /* 0x000000000004c947 */ /* 0x000fea0003800000 */
[----:B------:R2:W5:Y:S02]  /*f7b0*/  LDG.E.LTC128B.U16 R6, desc[UR36][R232.64+0x22] ;  /* 0x00002224e8067981 */ /* 0x000564000c1e1520 */
.L_x_107:
[----:B------:R-:W-:Y:S05]  /*f7c0*/  BSYNC B1 ;  /* 0x0000000000017941 */ /* 0x000fea0003800000 */
.L_x_106:
[----:B------:R-:W4:Y:S01]  /*f7d0*/  LDL.LU R5, [R1+0x18c] ;  /* 0x00018c0001057983 */ /* 0x000f220000300800 */
[----:B0----5:R-:W-:Y:S01]  /*f7e0*/  HADD2.F32 R4, -RZ, R6.H0_H0 ;  /* 0x20000006ff047230 */ /* 0x021fe20000004100 */
        /* <DEDUP_REMOVED lines=8> */
.L_x_109:
[----:B------:R-:W-:Y:S05]  /*f870*/  BSYNC B1 ;  /* 0x0000000000017941 */ /* 0x000fea0003800000 */
.L_x_108:
        /* <DEDUP_REMOVED lines=10> */
.L_x_111:
[----:B------:R-:W-:Y:S05]  /*f920*/  BSYNC B1 ;  /* 0x0000000000017941 */ /* 0x000fea0003800000 */
.L_x_110:
        /* <DEDUP_REMOVED lines=10> */
.L_x_113:
[----:B------:R-:W-:Y:S05]  /*f9d0*/  BSYNC B1 ;  /* 0x0000000000017941 */ /* 0x000fea0003800000 */
.L_x_112:
        /* <DEDUP_REMOVED lines=10> */
.L_x_115:
[----:B------:R-:W-:Y:S05]  /*fa80*/  BSYNC B1 ;  /* 0x0000000000017941 */ /* 0x000fea0003800000 */
.L_x_114:
[----:B------:R-:W3:Y:S01]  /*fa90*/  LDL.LU R5, [R1+0x19c] ;  /* 0x00019c0001057983 */ /* 0x000ee20000300800 */
[----:B0----5:R-:W-:Y:S01]  /*faa0*/  HADD2.F32 R4, -RZ, R6.H0_H0 ;  /* 0x20000006ff047230 */ /* 0x021fe20000004100 */
[----:B------:R-:W-:Y:S01]  /*fab0*/  ISETP.GT.AND P5, PT, R0, 0x100, P3 ;  /* 0x000001000000780c */ /* 0x000fe20001fa4270 */
[----:B------:R-:W-:Y:S01]  /*fac0*/  IMAD.U32 R17, RZ, RZ, UR9 ;  /* 0x00000009ff117e24 */ /* 0x000fe2000f8e00ff */
[----:B------:R0:W-:Y:S02]  /*fad0*/  STL.64 [R1+0x298], R8 ;  /* 0x0002980801007387 */ /* 0x0001e40000100a00 */
[----:B------:R-:W-:Y:S02]  /*fae0*/  FMUL R4, R4, R16 ;  /* 0x0000001004047220 */ /* 0x000fe40000400000 */
[----:B0-----:R-:W4:Y:S02]  /*faf0*/  LDL.LU.64 R8, [R1+0x230] ;  /* 0x0002300001087983 */ /* 0x001f240000300a00 */
[----:B---3--:R-:W-:-:S05]  /*fb00*/  FFMA R4, R5, R2, R4 ;  /* 0x0000000205047223 */ /* 0x008fca0000000004 */
[----:B------:R-:W-:-:S05]  /*fb10*/  F2FP.F16.F32.PACK_AB R4, RZ, R4 ;  /* 0x00000004ff04723e */ /* 0x000fca00000000ff */
[----:B------:R0:W-:Y:S04]  /*fb20*/  @P4 STG.E.U16 desc[UR36][R22.64+0x32], R4 ;  /* 0x0000320416004986 */ /* 0x0001e8000c101524 */
[----:B------:R-:W3:Y:S01]  /*fb30*/  @P5 LDG.E.LTC128B.U16 R6, desc[UR36][R20.64+0x20] ;  /* 0x0000202414065981 */ /* 0x000ee2000c1e1520 */
[----:B------:R-:W-:-:S05]  /*fb40*/  MOV R5, UR8 ;  /* 0x0000000800057c02 */ /* 0x000fca0008000f00 */
[----:B------:R-:W-:Y:S02]  /*fb50*/  IMAD.SHL.U32 R5, R5, 0x100, RZ ;  /* 0x0000010005057824 */ /* 0x000fe400078e00ff */
[----:B0-----:R-:W-:-:S05]  /*fb60*/  IMAD.U32 R22, RZ, RZ, UR8 ;  /* 0x00000008ff167e24 */ /* 0x001fca000f8e00ff */
[----:B------:R-:W-:Y:S02]  /*fb70*/  SHF.L.U64.HI R23, R22, 0x8, R17 ;  /* 0x0000000816177819 */ /* 0x000fe40000010211 */
[----:B------:R-:W2:Y:S04]  /*fb80*/  LDL.LU R17, [R1+0x160] ;  /* 0x0001600001117983 */ /* 0x000ea80000300800 */
[----:B------:R0:W-:Y:S01]  /*fb90*/  STL [R1+0x180], R5 ;  /* 0x0001800501007387 */ /* 0x0001e20000100800 */
[----:B------:R-:W-:Y:S01]  /*fba0*/  BSSY B1, `(.L_x_116) ;  /* 0x000000d000017945 */ /* 0x000fe20003800000 */
[----:B---3--:R-:W-:-:S05]  /*fbb0*/  HADD2.F32 R4, -RZ, R6.H0_H0 ;  /* 0x20000006ff047230 */ /* 0x008fca0000004100 */
[----:B------:R-:W-:Y:S01]  /*fbc0*/  FMUL R7, R4, R16 ;  /* 0x0000001004077220 */ /* 0x000fe20000400000 */
[----:B----4-:R-:W-:Y:S02]  /*fbd0*/  IADD3 R4, P4, R5, R8, RZ ;  /* 0x0000000805047210 */ /* 0x010fe40007f9e0ff */
[----:B------:R3:W5:Y:S01]  /*fbe0*/  LDL.LU.64 R8, [R1+0x298] ;  /* 0x0002980001087983 */ /* 0x0007620000300a00 */
[----:B--2---:R-:W-:Y:S02]  /*fbf0*/  FFMA R7, R17, R2, R7 ;  /* 0x0000000211077223 */ /* 0x004fe40000000007 */
[----:B0-----:R-:W-:-:S03]  /*fc00*/  IMAD.X R5, R23, 0x1, R13, P4 ;  /* 0x0000000117057824 */ /* 0x001fc600020e060d */
[----:B------:R-:W-:Y:S01]  /*fc10*/  F2FP.F16.F32.PACK_AB R7, RZ, R7 ;  /* 0x00000007ff07723e */ /* 0x000fe200000000ff */
[----:B------:R3:W-:Y:S04]  /*fc20*/  STL [R1+0x184], R23 ;  /* 0x0001841701007387 */ /* 0x0007e80000100800 */
[----:B------:R3:W-:Y:S01]  /*fc30*/  @P5 STG.E.U16 desc[UR36][R4.64+0x20], R7 ;  /* 0x0000200704005986 */ /* 0x0007e2000c101524 */
[----:B------:R-:W-:-:S13]  /*fc40*/  ISETP.GT.AND P4, PT, R0, 0x100, P2 ;  /* 0x000001000000780c */ /* 0x000fda0001784270 */
[----:B---3--:R-:W-:Y:S05]  /*fc50*/  @!P4 BRA `(.L_x_117) ;  /* 0x000000000004c947 */ /* 0x008fea0003800000 */
[----:B------:R0:W5:Y:S02]  /*fc60*/  LDG.E.LTC128B.U16 R6, desc[UR36][R20.64+0x22] ;  /* 0x0000222414067981 */ /* 0x000164000c1e1520 */
.L_x_117:
[----:B------:R-:W-:Y:S05]  /*fc70*/  BSYNC B1 ;  /* 0x0000000000017941 */ /* 0x000fea0003800000 */
.L_x_116:
[----:B------:R2:W-:Y:S04]  /*fc80*/  STL [R1+0x294], R3 ;  /* 0x0002940301007387 */ /* 0x0005e80000100800 */
[----:B--2---:R-:W2:Y:S01]  /*fc90*/  LDL.LU R3, [R1+0x164] ;  /* 0x0001640001037983 */ /* 0x004ea20000300800 */
[----:B-----5:R-:W-:Y:S01]  /*fca0*/  HADD2.F32 R7, -RZ, R6.H0_H0 ;  /* 0x20000006ff077230 */ /* 0x020fe20000004100 */
[----:B------:R-:W-:Y:S02]  /*fcb0*/  ISETP.GT.AND P5, PT, R0, 0x108, P3 ;  /* 0x000001080000780c */ /* 0x000fe40001fa4270 */
[----:B------:R-:W3:Y:S02]  /*fcc0*/  LDL.LU R23, [R1+0x168] ;  /* 0x0001680001177983 */ /* 0x000ee40000300800 */
[----:B------:R-:W-:-:S02]  /*fcd0*/  FMUL R7, R7, R16 ;  /* 0x0000001007077220 */ /* 0x000fc40000400000 */
[----:B------:R-:W4:Y:S04]  /*fce0*/  LDL R22, [R1+0x258] ;  /* 0x0002580001167983 */ /* 0x000f280000100800 */
[----:B------:R-:W3:Y:S01]  /*fcf0*/  LDL R17, [R1+0x254] ;  /* 0x0002540001117983 */ /* 0x000ee20000100800 */
[----:B--2---:R-:W-:-:S03]  /*fd00*/  FFMA R7, R3, R2, R7 ;  /* 0x0000000203077223 */ /* 0x004fc60000000007 */
[----:B------:R2:W5:Y:S02]  /*fd10*/  LDL.LU R3, [R1+0x294] ;  /* 0x0002940001037983 */ /* 0x0005640000300800 */
[----:B------:R-:W-:-:S05]  /*fd20*/  F2FP.F16.F32.PACK_AB R7, RZ, R7 ;  /* 0x00000007ff07723e */ /* 0x000fca00000000ff */
[----:B------:R1:W-:Y:S04]  /*fd30*/  @P4 STG.E.U16 desc[UR36][R4.64+0x22], R7 ;  /* 0x0000220704004986 */ /* 0x0003e8000c101524 */
[----:B------:R-:W1:Y:S01]  /*fd40*/  @P5 LDG.E.LTC128B.U16 R6, desc[UR36][R18.64+0x20] ;  /* 0x0000202412065981 */ /* 0x000e62000c1e1520 */
[----:B----4-:R-:W-:-:S05]  /*fd50*/  IADD3 R236, P4, R22, R4, RZ ;  /* 0x0000000416ec7210 */ /* 0x010fca0007f9e0ff */
[----:B---3--:R-:W-:Y:S01]  /*fd60*/  IMAD.X R237, R17, 0x1, R5, P4 ;  /* 0x0000000111ed7824 */ /* 0x008fe200020e0605 */
[----:B------:R-:W-:Y:S01]  /*fd70*/  ISETP.GT.AND P4, PT, R0, 0x108, P2 ;  /* 0x000001080000780c */ /* 0x000fe20001784270 */
[----:B-1----:R-:W-:-:S05]  /*fd80*/  HADD2.F32 R7, -RZ, R6.H0_H0 ;  /* 0x20000006ff077230 */ /* 0x002fca0000004100 */
[----:B------:R-:W-:-:S04]  /*fd90*/  FMUL R7, R7, R16 ;  /* 0x0000001007077220 */ /* 0x000fc80000400000 */
[----:B------:R-:W-:Y:S02]  /*fda0*/  FFMA R7, R23, R2, R7 ;  /* 0x0000000217077223 */ /* 0x000fe40000000007 */
[----:B------:R-:W3:Y:S03]  /*fdb0*/  LDL.LU R23, [R1+0x16c] ;  /* 0x00016c0001177983 */ /* 0x000ee60000300800 */
[----:B------:R-:W-:-:S05]  /*fdc0*/  F2FP.F16.F32.PACK_AB R7, RZ, R7 ;  /* 0x00000007ff07723e */ /* 0x000fca00000000ff */
[----:B------:R1:W-:Y:S04]  /*fdd0*/  @P5 STG.E.U16 desc[UR36][R236.64+0x20], R7 ;  /* 0x00002007ec005986 */ /* 0x0003e8000c101524 */
[----:B------:R-:W1:Y:S01]  /*fde0*/  @P4 LDG.E.LTC128B.U16 R6, desc[UR36][R18.64+0x22] ;  /* 0x0000222412064981 */ /* 0x000e62000c1e1520 */
[----:B------:R-:W-:Y:S01]  /*fdf0*/  IADD3 R22, P5, R4, R22, RZ ;  /* 0x0000001604167210 */ /* 0x000fe20007fbe0ff */
[----:B------:R-:W-:Y:S01]  /*fe00*/  BSSY B1, `(.L_x_118) ;  /* 0x000000a000017945 */ /* 0x000fe20003800000 */
[----:B-1----:R-:W-:-:S05]  /*fe10*/  HADD2.F32 R7, -RZ, R6.H0_H0 ;  /* 0x20000006ff077230 */ /* 0x002fca0000004100 */
[----:B------:R-:W-:-:S04]  /*fe20*/  FMUL R7, R7, R16 ;  /* 0x0000001007077220 */ /* 0x000fc80000400000 */
[----:B---3--:R-:W-:Y:S01]  /*fe30*/  FFMA R7, R23, R2, R7 ;  /* 0x0000000217077223 */ /* 0x008fe20000000007 */
[----:B------:R-:W-:-:S04]  /*fe40*/  IADD3.X R23, R5, R17, RZ, P5, !PT ;  /* 0x0000001105177210 */ /* 0x000fc80002ffe4ff */
[----:B------:R-:W-:-:S05]  /*fe50*/  F2FP.F16.F32.PACK_AB R7, RZ, R7 ;  /* 0x00000007ff07723e */ /* 0x000fca00000000ff */
[----:B------:R2:W-:Y:S01]  /*fe60*/  @P4 STG.E.U16 desc[UR36][R22.64+0x22], R7 ;  /* 0x0000220716004986 */ /* 0x0005e2000c101524 */
[----:B------:R-:W-:-:S13]  /*fe70*/  ISETP.GT.AND P5, PT, R0, 0x100, P1 ;  /* 0x000001000000780c */ /* 0x000fda0000fa4270 */
[----:B--2---:R-:W-:Y:S05]  /*fe80*/  @!P5 BRA `(.L_x_119) ;  /* 0x000000000004d947 */ /* 0x004fea0003800000 */
[----:B------:R1:W5:Y:S02]  /*fe90*/  LDG.E.LTC128B.U16 R6, desc[UR36][R20.64+0x30] ;  /* 0x0000302414067981 */ /* 0x000364000c1e1520 */
.L_x_119:
[----:B------:R-:W-:Y:S05]  /*fea0*/  BSYNC B1 ;  /* 0x0000000000017941 */ /* 0x000fea0003800000 */
.L_x_118:
[----:B------:R-:W2:Y:S01]  /*feb0*/  LDL.LU R17, [R1+0x170] ;  /* 0x0001700001117983 */ /* 0x000ea20000300800 */
[----:B-----5:R-:W-:Y:S01]  /*fec0*/  HADD2.F32 R7, -RZ, R6.H0_H0 ;  /* 0x20000006ff077230 */ /* 0x020fe20000004100 */
        /* <DEDUP_REMOVED lines=8> */
.L_x_121:
[----:B------:R-:W-:Y:S05]  /*ff50*/  BSYNC B1 ;  /* 0x0000000000017941 */ /* 0x000fea0003800000 */
.L_x_120:
[----:B------:R-:W4:Y:S01]  /*ff60*/  LDL.LU R17, [R1+0x174] ;  /* 0x0001740001117983 */ /* 0x000f220000300800 */
[----:B--2--5:R-:W-:Y:S01]  /*ff70*/  HADD2.F32 R7, -RZ, R6.H0_H0 ;  /* 0x20000006ff077230 */ /* 0x024fe20000004100 */
        /* <DEDUP_REMOVED lines=8> */
.L_x_123:
[----:B------:R-:W-:Y:S05]  /*10000*/  BSYNC B1 ;  /* 0x0000000000017941 */ /* 0x000fea0003800000 */
.L_x_122:
[----:B------:R-:W3:Y:S01]  /*10010*/  LDL.LU R17, [R1+0x178] ;  /* 0x0001780001117983 */ /* 0x000ee20000300800 */
[----:B--2--5:R-:W-:Y:S01]  /*10020*/  HADD2.F32 R7, -RZ, R6.H0_H0 ;  /* 0x20000006ff077230 */ /* 0x024fe20000004100 */
        /* <DEDUP_REMOVED lines=8> */
.L_x_125:
[----:B------:R-:W-:Y:S05]  /*100b0*/  BSYNC B1 ;  /* 0x0000000000017941 */ /* 0x000fea0003800000 */
.L_x_124:
[----:B------:R-:W4:Y:S01]  /*100c0*/  LDL.LU R22, [R1+0x17c] ;  /* 0x00017c0001167983 */ /* 0x000f220000300800 */
[----:B--2--5:R-:W-:Y:S01]  /*100d0*/  HADD2.F32 R7, -RZ, R6.H0_H0 ;  /* 0x20000006ff077230 */ /* 0x024fe20000004100 */
[----:B------:R-:W-:Y:S01]  /*100e0*/  ISETP.GT.AND P5, PT, R0, 0x180, P3 ;  /* 0x000001800000780c */ /* 0x000fe20001fa4270 */
[----:B------:R-:W-:Y:S01]  /*100f0*/  BSSY B1, `(.L_x_126) ;  /* 0x0000008000017945 */ /* 0x000fe20003800000 */
[----:B------:R-:W-:Y:S02]  /*10100*/  PRMT R17, R6, 0x7610, R17 ;  /* 0x0000761006117816 */ /* 0x000fe40000000011 */
[----:B------:R-:W-:-:S04]  /*10110*/  FMUL R7, R7, R16 ;  /* 0x0000001007077220 */ /* 0x000fc80000400000 */
[----:B----4-:R-:W-:-:S05]  /*10120*/  FFMA R7, R22, R2, R7 ;  /* 0x0000000216077223 */ /* 0x010fca0000000007 */
[----:B------:R-:W-:-:S05]  /*10130*/  F2FP.F16.F32.PACK_AB R7, RZ, R7 ;  /* 0x00000007ff07723e */ /* 0x000fca00000000ff */
[----:B------:R2:W-:Y:S01]  /*10140*/  @P4 STG.E.U16 desc[UR36][R236.64+0x32], R7 ;  /* 0x00003207ec004986 */ /* 0x0005e2000c101524 */
[----:B------:R-:W-:Y:S05]  /*10150*/  @!P5 BRA `(.L_x_127) ;  /* 0x000000000004d947 */ /* 0x000fea0003800000 */
[----:B------:R4:W5:Y:S02]  /*10160*/  LDG.E.LTC128B.U16 R17, desc[UR36][R14.64+0x20] ;  /* 0x000020240e117981 */ /* 0x000964000c1e1520 */
.L_x_127:
[----:B------:R-:W-:Y:S05]  /*10170*/  BSYNC B1 ;  /* 0x0000000000017941 */ /* 0x000fea0003800000 */
.L_x_126:
[----:B--2---:R-:W2:Y:S01]  /*10180*/  LDL R7, [R1+0x180] ;  /* 0x0001800001077983 */ /* 0x004ea20000100800 */
[----:B-----5:R-:W-:-:S03]  /*10190*/  HADD2.F32 R6, -RZ, R17.H0_H0 ;  /* 0x20000011ff067230 */ /* 0x020fc60000004100 */
[----:B------:R-:W3:Y:S02]  /*101a0*/  LDL R23, [R1+0x184] ;  /* 0x0001840001177983 */ /* 0x000ee40000100800 */
[----:B------:R-:W-:Y:S01]  /*101b0*/  FMUL R22, R6, R16 ;  /* 0x0000001006167220 */ /* 0x000fe20000400000 */
[----:B--2---:R-:W-:Y:S02]  /*101c0*/  IADD3 R6, P4, R7, R4, RZ ;  /* 0x0000000407067210 */ /* 0x004fe40007f9e0ff */
[----:B------:R-:W2:Y:S01]  /*101d0*/  LDL.LU R7, [R1+0x140] ;  /* 0x0001400001077983 */ /* 0x000ea20000300800 */
[----:B------:R-:W-:Y:S01]  /*101e0*/  BSSY B1, `(.L_x_128) ;  /* 0x0000008000017945 */ /* 0x000fe20003800000 */
[----:B--2---:R-:W-:Y:S01]  /*101f0*/  FFMA R22, R7, R2, R22 ;  /* 0x0000000207167223 */ /* 0x004fe20000000016 */
[----:B---3--:R-:W-:Y:S01]  /*10200*/  IMAD.X R7, R23, 0x1, R5, P4 ;  /* 0x0000000117077824 */ /* 0x008fe200020e0605 */
[----:B------:R-:W-:-:S03]  /*10210*/  ISETP.GT.AND P4, PT, R0, 0x180, P2 ;  /* 0x000001800000780c */ /* 0x000fc60001784270 */
[----:B------:R-:W-:-:S05]  /*10220*/  F2FP.F16.F32.PACK_AB R22, RZ, R22 ;  /* 0x00000016ff16723e */ /* 0x000fca00000000ff */
[----:B------:R2:W-:Y:S05]  /*10230*/  @P5 STG.E.U16 desc[UR36][R6.64+0x20], R22 ;  /* 0x0000201606005986 */ /* 0x0005ea000c101524 */
[----:B------:R-:W-:Y:S05]  /*10240*/  @!P4 BRA `(.L_x_129) ;  /* 0x000000000004c947 */ /* 0x000fea0003800000 */
[----:B------:R3:W5:Y:S02]  /*10250*/  LDG.E.LTC128B.U16 R17, desc[UR36][R14.64+0x22] ;  /* 0x000022240e117981 */ /* 0x000764000c1e1520 */
.L_x_129:
[----:B------:R-:W-:Y:S05]  /*10260*/  BSYNC B1 ;  /* 0x0000000000017941 */ /* 0x000fea0003800000 */
.L_x_128:
        /* <DEDUP_REMOVED lines=10> */
.L_x_131:
[----:B------:R-:W-:Y:S05]  /*10310*/  BSYNC B1 ;  /* 0x0000000000017941 */ /* 0x000fea0003800000 */
.L_x_130:
[----:B------:R-:W3:Y:S01]  /*10320*/  LDL.LU R23, [R1+0x148] ;  /* 0x0001480001177983 */ /* 0x000ee20000300800 */
[----:B--2--5:R-:W-:-:S03]  /*10330*/  HADD2.F32 R22, -RZ, R17.H0_H0 ;  /* 0x20000011ff167230 */ /* 0x024fc60000004100 */
[----:B------:R2:W-:Y:S02]  /*10340*/  STL [R1+0x298], R4 ;  /* 0x0002980401007387 */ /* 0x0005e40000100800 */
[----:B------:R-:W-:Y:S02]  /*10350*/  FMUL R22, R22, R16 ;  /* 0x0000001016167220 */ /* 0x000fe40000400000 */
[----:B------:R0:W-:Y:S02]  /*10360*/  STL [R1+0x294], R3 ;  /* 0x0002940301007387 */ /* 0x0001e40000100800 */
[----:B---3--:R-:W-:Y:S02]  /*10370*/  FFMA R23, R23, R2, R22 ;  /* 0x0000000217177223 */ /* 0x008fe40000000016 */
[----:B------:R-:W3:Y:S03]  /*10380*/  LDL R22, [R1+0x258] ;  /* 0x0002580001167983 */ /* 0x000ee60000100800 */
[----:B------:R-:W-:-:S04]  /*10390*/  F2FP.F16.F32.PACK_AB R23, RZ, R23 ;  /* 0x00000017ff17723e */ /* 0x000fc800000000ff */
[----:B--2---:R-:W-:Y:S02]  /*103a0*/  PRMT R4, R23, 0x7610, R4 ;  /* 0x0000761017047816 */ /* 0x004fe40000000004 */
[----:B------:R-:W2:Y:S02]  /*103b0*/  LDL R23, [R1+0x254] ;  /* 0x0002540001177983 */ /* 0x000ea40000100800 */
[----:B0-----:R-:W-:Y:S02]  /*103c0*/  PRMT R3, R4, 0x7610, R3 ;  /* 0x0000761004037816 */ /* 0x001fe40000000003 */
[----:B------:R0:W5:Y:S01]  /*103d0*/  LDL.LU R4, [R1+0x298] ;  /* 0x0002980001047983 */ /* 0x0001620000300800 */
[----:B---3--:R-:W-:-:S05]  /*103e0*/  IADD3 R22, P4, R22, R6, RZ ;  /* 0x0000000616167210 */ /* 0x008fca0007f9e0ff */
[----:B--2---:R-:W-:-:S05]  /*103f0*/  IMAD.X R23, R23, 0x1, R7, P4 ;  /* 0x0000000117177824 */ /* 0x004fca00020e0607 */
[----:B------:R2:W-:Y:S04]  /*10400*/  @P3 STG.E.U16 desc[UR36][R22.64+0x20], R3 ;  /* 0x0000200316003986 */ /* 0x0005e8000c101524 */
[----:B--2---:R0:W5:Y:S01]  /*10410*/  LDL.LU R3, [R1+0x294] ;  /* 0x0002940001037983 */ /* 0x0041620000300800 */
[----:B------:R-:W-:Y:S01]  /*10420*/  ISETP.GT.AND P2, PT, R0, 0x188, P2 ;  /* 0x000001880000780c */ /* 0x000fe20001744270 */
[----:B------:R-:W-:-:S12]  /*10430*/  BSSY B1, `(.L_x_132) ;  /* 0x0000003000017945 */ /* 0x000fd80003800000 */
[----:B0-----:R-:W-:Y:S05]  /*10440*/  @!P2 BRA `(.L_x_133) ;  /* 0x000000000004a947 */ /* 0x001fea0003800000 */
[----:B------:R0:W5:Y:S02]  /*10450*/  LDG.E.LTC128B.U16 R17, desc[UR36][R10.64+0x22] ;  /* 0x000022240a117981 */ /* 0x000164000c1e1520 */
.L_x_133:
[----:B------:R-:W-:Y:S05]  /*10460*/  BSYNC B1 ;  /* 0x0000000000017941 */ /* 0x000fea0003800000 */
.L_x_132:
[----:B------:R-:W-:Y:S04]  /*10470*/  STL [R1+0x2b0], R12 ;  /* 0x0002b00c01007387 */ /* 0x000fe80000100800 */
[----:B------:R0:W-:Y:S04]  /*10480*/  STL [R1+0x2ac], R11 ;  /* 0x0002ac0b01007387 */ /* 0x0001e80000100800 */
[----:B0---4-:R-:W2:Y:S04]  /*10490*/  LDL.LU R11, [R1+0x14c] ;  /* 0x00014c00010b7983 */ /* 0x011ea80000300800 */
[----:B------:R-:W-:Y:S04]  /*104a0*/  STL [R1+0x2a8], R10 ;  /* 0x0002a80a01007387 */ /* 0x000fe80000100800 */
[----:B------:R0:W-:Y:S04]  /*104b0*/  STL [R1+0x2a4], R9 ;  /* 0x0002a40901007387 */ /* 0x0001e80000100800 */
[----:B0-----:R-:W3:Y:S04]  /*104c0*/  LDL.LU R9, [R1+0x184] ;  /* 0x0001840001097983 */ /* 0x001ee80000300800 */
[----:B------:R-:W-:Y:S04]  /*104d0*/  STL [R1+0x2a0], R8 ;  /* 0x0002a00801007387 */ /* 0x000fe80000100800 */
[----:B------:R0:W-:Y:S04]  /*104e0*/  STL.64 [R1+0x298], R6 ;  /* 0x0002980601007387 */ /* 0x0001e80000100a00 */
[----:B0-----:R-:W4:Y:S04]  /*104f0*/  LDL.LU R6, [R1+0x180] ;  /* 0x0001800001067983 */ /* 0x001f280000300800 */
[----:B------:R-:W4:Y:S01]  /*10500*/  LDL.LU R7, [R1+0x258] ;  /* 0x0002580001077983 */ /* 0x000f220000300800 */
[----:B-----5:R-:W-:-:S03]  /*10510*/  HADD2.F32 R12, -RZ, R17.H0_H0 ;  /* 0x20000011ff0c7230 */ /* 0x020fc60000004100 */
[----:B------:R0:W-:Y:S02]  /*10520*/  STL [R1+0x294], R3 ;  /* 0x0002940301007387 */ /* 0x0001e40000100800 */
[----:B------:R-:W-:-:S04]  /*10530*/  FMUL R12, R12, R16 ;  /* 0x000000100c0c7220 */ /* 0x000fc80000400000 */
[----:B--2---:R-:W-:Y:S02]  /*10540*/  FFMA R11, R11, R2, R12 ;  /* 0x000000020b0b7223 */ /* 0x004fe4000000000c */
[----:B------:R2:W5:Y:S01]  /*10550*/  LDL.LU R12, [R1+0x2b0] ;  /* 0x0002b000010c7983 */ /* 0x0005620000300800 */
[----:B----4-:R-:W-:-:S03]  /*10560*/  IADD3 R6, P4, P5, R7, R4, R6 ;  /* 0x0000000407067210 */ /* 0x010fc60007d9e006 */
[----:B------:R-:W3:Y:S01]  /*10570*/  LDL.LU R7, [R1+0x254] ;  /* 0x0002540001077983 */ /* 0x000ee20000300800 */
[----:B------:R-:W-:-:S03]  /*10580*/  F2FP.F16.F32.PACK_AB R10, RZ, R11 ;  /* 0x0000000bff0a723e */ /* 0x000fc600000000ff */
[----:B------:R2:W5:Y:S01]  /*10590*/  LDL.LU R11, [R1+0x2ac] ;  /* 0x0002ac00010b7983 */ /* 0x0005620000300800 */
[----:B------:R-:W-:-:S03]  /*105a0*/  PRMT R8, R10, 0x7610, R8 ;  /* 0x000076100a087816 */ /* 0x000fc60000000008 */
[----:B------:R2:W5:Y:S01]  /*105b0*/  LDL.LU R10, [R1+0x2a8] ;  /* 0x0002a800010a7983 */ /* 0x0005620000300800 */
[----:B0-----:R-:W-:Y:S02]  /*105c0*/  PRMT R3, R8, 0x7610, R3 ;  /* 0x0000761008037816 */ /* 0x001fe40000000003 */
[----:B------:R-:W-:Y:S02]  /*105d0*/  ISETP.GT.AND P3, PT, R0, 0x180, P1 ;  /* 0x000001800000780c */ /* 0x000fe40000f64270 */
[----:B---3--:R-:W-:Y:S02]  /*105e0*/  IADD3.X R7, R7, R5, R9, P4, P5 ;  /* 0x0000000507077210 */ /* 0x008fe400027ea409 */
[----:B------:R2:W5:Y:S04]  /*105f0*/  LDL.LU R9, [R1+0x2a4] ;  /* 0x0002a40001097983 */ /* 0x0005680000300800 */
[----:B------:R2:W5:Y:S04]  /*10600*/  LDL.LU R8, [R1+0x2a0] ;  /* 0x0002a00001087983 */ /* 0x0005680000300800 */
[----:B------:R0:W-:Y:S04]  /*10610*/  @P2 STG.E.U16 desc[UR36][R6.64+0x22], R3 ;  /* 0x0000220306002986 */ /* 0x0001e8000c101524 */
[----:B0-----:R2:W5:Y:S04]  /*10620*/  LDL.LU.64 R6, [R1+0x298] ;  /* 0x0002980001067983 */ /* 0x0015680000300a00 */
[----:B------:R2:W5:Y:S01]  /*10630*/  LDL.LU R3, [R1+0x294] ;  /* 0x0002940001037983 */ /* 0x0005620000300800 */
[----:B------:R-:W-:Y:S04]  /*10640*/  BSSY B1, `(.L_x_134) ;  /* 0x0000003000017945 */ /* 0x000fe80003800000 */
[----:B------:R-:W-:Y:S05]  /*10650*/  @!P3 BRA `(.L_x_135) ;  /* 0x000000000004b947 */ /* 0x000fea0003800000 */
[----:B------:R0:W5:Y:S02]  /*10660*/  LDG.E.LTC128B.U16 R17, desc[UR36][R14.64+0x30] ;  /* 0x000030240e117981 */ /* 0x000164000c1e1520 */
.L_x_135:
[----:B------:R-:W-:Y:S05]  /*10670*/  BSYNC B1 ;  /* 0x0000000000017941 */ /* 0x000fea0003800000 */
.L_x_134:
[----:B-----5:R-:W-:Y:S04]  /*10680*/  STL [R1+0x2a4], R9 ;  /* 0x0002a40901007387 */ /* 0x020fe80000100800 */
[----:B------:R3:W-:Y:S04]  /*10690*/  STL [R1+0x2a0], R8 ;  /* 0x0002a00801007387 */ /* 0x0007e80000100800 */
[----:B---3--:R-:W3:Y:S01]  /*106a0*/  LDL.LU R8, [R1+0x150] ;  /* 0x0001500001087983 */ /* 0x008ee20000300800 */
[----:B------:R-:W-:-:S03]  /*106b0*/  HADD2.F32 R9, -RZ, R17.H0_H0 ;  /* 0x20000011ff097230 */ /* 0x000fc60000004100 */
[----:B------:R4:W-:Y:S02]  /*106c0*/  STL [R1+0x29c], R5 ;  /* 0x00029c0501007387 */ /* 0x0009e40000100800 */
[----:B------:R-:W-:Y:S02]  /*106d0*/  FMUL R9, R9, R16 ;  /* 0x0000001009097220 */ /* 0x000fe40000400000 */
[----:B------:R1:W-:Y:S04]  /*106e0*/  STL [R1+0x298], R4 ;  /* 0x0002980401007387 */ /* 0x0003e80000100800 */
[----:B------:R2:W-:Y:S01]  /*106f0*/  STL [R1+0x294], R3 ;  /* 0x0002940301007387 */ /* 0x0005e20000100800 */
[----:B---3--:R-:W-:-:S03]  /*10700*/  FFMA R8, R8, R2, R9 ;  /* 0x0000000208087223 */ /* 0x008fc60000000009 */
[----:B------:R3:W5:Y:S02]  /*10710*/  LDL.LU R9, [R1+0x2a4] ;  /* 0x0002a40001097983 */ /* 0x0007640000300800 */
[----:B----4-:R-:W-:Y:S02]  /*10720*/  F2FP.F16.F32.PACK_AB R5, RZ, R8 ;  /* 0x00000008ff05723e */ /* 0x010fe400000000ff */
[----:B------:R3:W5:Y:S02]  /*10730*/  LDL.LU R8, [R1+0x2a0] ;  /* 0x0002a00001087983 */ /* 0x0007640000300800 */
[----:B-1----:R-:W-:Y:S02]  /*10740*/  PRMT R4, R5, 0x7610, R4 ;  /* 0x0000761005047816 */ /* 0x002fe40000000004 */
[----:B------:R3:W5:Y:S01]  /*10750*/  LDL.LU R5, [R1+0x29c] ;  /* 0x00029c0001057983 */ /* 0x0007620000300800 */
[----:B------:R-:W-:Y:S02]  /*10760*/  ISETP.GT.AND P2, PT, R0, 0x180, P0 ;  /* 0x000001800000780c */ /* 0x000fe40000744270 */
[----:B--2---:R-:W-:-:S02]  /*10770*/  PRMT R3, R4, 0x7610, R3 ;  /* 0x0000761004037816 */ /* 0x004fc40000000003 */
[----:B------:R3:W5:Y:S04]  /*10780*/  LDL.LU R4, [R1+0x298] ;  /* 0x0002980001047983 */ /* 0x0007680000300800 */
[----:B------:R1:W-:Y:S04]  /*10790*/  @P3 STG.E.U16 desc[UR36][R6.64+0x30], R3 ;  /* 0x0000300306003986 */ /* 0x0003e8000c101524 */
[----:B-1----:R3:W5:Y:S01]  /*107a0*/  LDL.LU R3, [R1+0x294] ;  /* 0x0002940001037983 */ /* 0x0027620000300800 */
[----:B------:R-:W-:Y:S04]  /*107b0*/  BSSY B1, `(.L_x_136) ;  /* 0x0000003000017945 */ /* 0x000fe80003800000 */
[----:B------:R-:W-:Y:S05]  /*107c0*/  @!P2 BRA `(.L_x_137) ;  /* 0x000000000004a947 */ /* 0x000fea0003800000 */
[----:B------:R1:W5:Y:S02]  /*107d0*/  LDG.E.LTC128B.U16 R17, desc[UR36][R14.64+0x32] ;  /* 0x000032240e117981 */ /* 0x000364000c1e1520 */
.L_x_137:
[----:B------:R-:W-:Y:S05]  /*107e0*/  BSYNC B1 ;  /* 0x0000000000017941 */ /* 0x000fea0003800000 */
.L_x_136:
[----:B-----5:R-:W-:Y:S04]  /*107f0*/  STL [R1+0x2a4], R9 ;  /* 0x0002a40901007387 */ /* 0x020fe80000100800 */
[----:B------:R2:W-:Y:S04]  /*10800*/  STL [R1+0x2a0], R8 ;  /* 0x0002a00801007387 */ /* 0x0005e80000100800 */
[----:B--2---:R-:W2:Y:S01]  /*10810*/  LDL.LU R8, [R1+0x154] ;  /* 0x0001540001087983 */ /* 0x004ea20000300800 */
[----:B------:R-:W-:-:S03]  /*10820*/  HADD2.F32 R9, -RZ, R17.H0_H0 ;  /* 0x20000011ff097230 */ /* 0x000fc60000004100 */
[----:B------:R4:W-:Y:S02]  /*10830*/  STL [R1+0x29c], R5 ;  /* 0x00029c0501007387 */ /* 0x0009e40000100800 */
[----:B------:R-:W-:Y:S02]  /*10840*/  FMUL R9, R9, R16 ;  /* 0x0000001009097220 */ /* 0x000fe40000400000 */
[----:B------:R0:W-:Y:S04]  /*10850*/  STL [R1+0x298], R4 ;  /* 0x0002980401007387 */ /* 0x0001e80000100800 */
[----:B------:R3:W-:Y:S01]  /*10860*/  STL [R1+0x294], R3 ;  /* 0x0002940301007387 */ /* 0x0007e20000100800 */
[----:B--2---:R-:W-:-:S03]  /*10870*/  FFMA R8, R8, R2, R9 ;  /* 0x0000000208087223 */ /* 0x004fc60000000009 */
[----:B------:R2:W5:Y:S02]  /*10880*/  LDL.LU R9, [R1+0x2a4] ;  /* 0x0002a40001097983 */ /* 0x0005640000300800 */
[----:B----4-:R-:W-:Y:S02]  /*10890*/  F2FP.F16.F32.PACK_AB R5, RZ, R8 ;  /* 0x00000008ff05723e */ /* 0x010fe400000000ff */
[----:B------:R2:W5:Y:S02]  /*108a0*/  LDL.LU R8, [R1+0x2a0] ;  /* 0x0002a00001087983 */ /* 0x0005640000300800 */
[----:B0-----:R-:W-:Y:S02]  /*108b0*/  PRMT R4, R5, 0x7610, R4 ;  /* 0x0000761005047816 */ /* 0x001fe40000000004 */
[----:B------:R2:W5:Y:S01]  /*108c0*/  LDL.LU R5, [R1+0x29c] ;  /* 0x00029c0001057983 */ /* 0x0005620000300800 */
[----:B------:R-:W-:Y:S02]  /*108d0*/  ISETP.GT.AND P1, PT, R0, 0x188, P1 ;  /* 0x000001880000780c */ /* 0x000fe40000f24270 */
[----:B---3--:R-:W-:-:S02]  /*108e0*/  PRMT R3, R4, 0x7610, R3 ;  /* 0x0000761004037816 */ /* 0x008fc40000000003 */
[----:B------:R2:W5:Y:S04]  /*108f0*/  LDL.LU R4, [R1+0x298] ;  /* 0x0002980001047983 */ /* 0x0005680000300800 */
[----:B------:R0:W-:Y:S04]  /*10900*/  @P2 STG.E.U16 desc[UR36][R6.64+0x32], R3 ;  /* 0x0000320306002986 */ /* 0x0001e8000c101524 */
[----:B0-----:R2:W5:Y:S01]  /*10910*/  LDL.LU R3, [R1+0x294] ;  /* 0x0002940001037983 */ /* 0x0015620000300800 */
[----:B------:R-:W-:Y:S04]  /*10920*/  BSSY B1, `(.L_x_138) ;  /* 0x0000003000017945 */ /* 0x000fe80003800000 */
[----:B------:R-:W-:Y:S05]  /*10930*/  @!P1 BRA `(.L_x_139) ;  /* 0x0000000000049947 */ /* 0x000fea0003800000 */
[----:B------:R0:W5:Y:S02]  /*10940*/  LDG.E.LTC128B.U16 R17, desc[UR36][R10.64+0x30] ;  /* 0x000030240a117981 */ /* 0x000164000c1e1520 */
.L_x_139:
[----:B------:R-:W-:Y:S05]  /*10950*/  BSYNC B1 ;  /* 0x0000000000017941 */ /* 0x000fea0003800000 */
.L_x_138:
[----:B------:R-:W-:Y:S04]  /*10960*/  STL [R1+0x2a4], R7 ;  /* 0x0002a40701007387 */ /* 0x000fe80000100800 */
[----:B------:R3:W-:Y:S04]  /*10970*/  STL [R1+0x2a0], R6 ;  /* 0x0002a00601007387 */ /* 0x0007e80000100800 */
[----:B---3--:R-:W3:Y:S01]  /*10980*/  LDL.LU R6, [R1+0x158] ;  /* 0x0001580001067983 */ /* 0x008ee20000300800 */
[----:B-----5:R-:W-:-:S03]  /*10990*/  HADD2.F32 R7, -RZ, R17.H0_H0 ;  /* 0x20000011ff077230 */ /* 0x020fc60000004100 */
        /* <DEDUP_REMOVED lines=18> */
.L_x_141:
[----:B------:R-:W-:Y:S05]  /*10ac0*/  BSYNC B1 ;  /* 0x0000000000017941 */ /* 0x000fea0003800000 */
.L_x_140:
[----:B------:R-:W-:Y:S04]  /*10ad0*/  STL [R1+0x2a4], R8 ;  /* 0x0002a40801007387 */ /* 0x000fe80000100800 */
[----:B-----5:R2:W-:Y:S04]  /*10ae0*/  STL [R1+0x2a0], R7 ;  /* 0x0002a00701007387 */ /* 0x0205e80000100800 */
[----:B--2---:R-:W2:Y:S01]  /*10af0*/  LDL.LU R7, [R1+0x15c] ;  /* 0x00015c0001077983 */ /* 0x004ea20000300800 */
[----:B------:R-:W-:-:S03]  /*10b00*/  HADD2.F32 R8, -RZ, R17.H0_H0 ;  /* 0x20000011ff087230 */ /* 0x000fc60000004100 */
[----:B------:R4:W-:Y:S02]  /*10b10*/  STL [R1+0x29c], R6 ;  /* 0x00029c0601007387 */ /* 0x0009e40000100800 */
[----:B------:R-:W-:Y:S02]  /*10b20*/  FMUL R8, R8, R16 ;  /* 0x0000001008087220 */ /* 0x000fe40000400000 */
[----:B------:R0:W-:Y:S04]  /*10b30*/  STL [R1+0x298], R5 ;  /* 0x0002980501007387 */ /* 0x0001e80000100800 */
[----:B------:R3:W-:Y:S01]  /*10b40*/  STL [R1+0x294], R4 ;  /* 0x0002940401007387 */ /* 0x0007e20000100800 */
[----:B--2---:R-:W-:-:S03]  /*10b50*/  FFMA R7, R7, R2, R8 ;  /* 0x0000000207077223 */ /* 0x004fc60000000008 */
[----:B------:R2:W5:Y:S01]  /*10b60*/  LDL.LU R8, [R1+0x2a4] ;  /* 0x0002a40001087983 */ /* 0x0005620000300800 */
[----:B------:R-:W-:Y:S02]  /*10b70*/  ISETP.GT.AND P3, PT, R3, 0x20, PT ;  /* 0x000000200300780c */ /* 0x000fe40003f64270 */
[----:B----4-:R-:W-:Y:S02]  /*10b80*/  F2FP.F16.F32.PACK_AB R6, RZ, R7 ;  /* 0x00000007ff06723e */ /* 0x010fe400000000ff */
[----:B------:R2:W5:Y:S02]  /*10b90*/  LDL.LU R7, [R1+0x2a0] ;  /* 0x0002a00001077983 */ /* 0x0005640000300800 */
[----:B0-----:R-:W-:Y:S02]  /*10ba0*/  PRMT R5, R6, 0x7610, R5 ;  /* 0x0000761006057816 */ /* 0x001fe40000000005 */
[----:B------:R2:W5:Y:S01]  /*10bb0*/  LDL.LU R6, [R1+0x29c] ;  /* 0x00029c0001067983 */ /* 0x0005620000300800 */
[----:B------:R-:W-:-:S02]  /*10bc0*/  ISETP.GT.AND P1, PT, R0, RZ, P3 ;  /* 0x000000ff0000720c */ /* 0x000fc40001f24270 */
[----:B---3--:R-:W-:Y:S02]  /*10bd0*/  PRMT R4, R5, 0x7610, R4 ;  /* 0x0000761005047816 */ /* 0x008fe40000000004 */
[----:B------:R2:W5:Y:S04]  /*10be0*/  LDL.LU R5, [R1+0x298] ;  /* 0x0002980001057983 */ /* 0x0005680000300800 */
[----:B------:R0:W-:Y:S04]  /*10bf0*/  @P0 STG.E.U16 desc[UR36][R22.64+0x32], R4 ;  /* 0x0000320416000986 */ /* 0x0001e8000c101524 */
[----:B0-----:R2:W5:Y:S01]  /*10c00*/  LDL.LU R4, [R1+0x294] ;  /* 0x0002940001047983 */ /* 0x0015620000300800 */
[----:B------:R-:W-:Y:S04]  /*10c10*/  BSSY B1, `(.L_x_142) ;  /* 0x0000006000017945 */ /* 0x000fe80003800000 */
[----:B------:R-:W-:Y:S05]  /*10c20*/  @!P1 BRA `(.L_x_143) ;  /* 0x0000000000109947 */ /* 0x000fea0003800000 */
[----:B------:R0:W-:Y:S04]  /*10c30*/  STL.64 [R1+0x298], R2 ;  /* 0x0002980201007387 */ /* 0x0001e80000100a00 */
[----:B0-----:R-:W3:Y:S04]  /*10c40*/  LDL.64 R2, [R1+0x240] ;  /* 0x0002400001027983 */ /* 0x001ee80000100a00 */
[----:B---3--:R0:W5:Y:S04]  /*10c50*/  LDG.E.LTC128B.U16 R17, desc[UR36][R2.64+0x40] ;  /* 0x0000402402117981 */ /* 0x008168000c1e1520 */
[----:B------:R0:W5:Y:S02]  /*10c60*/  LDL.LU.64 R2, [R1+0x298] ;  /* 0x0002980001027983 */ /* 0x0001640000300a00 */
.L_x_143:
[----:B------:R-:W-:Y:S05]  /*10c70*/  BSYNC B1 ;  /* 0x0000000000017941 */ /* 0x000fea0003800000 */
.L_x_142:
[----:B------:R-:W-:Y:S04]  /*10c80*/  STL [R1+0x2a4], R10 ;  /* 0x0002a40a01007387 */ /* 0x000fe80000100800 */
[----:B-----5:R3:W-:Y:S04]  /*10c90*/  STL [R1+0x2a0], R7 ;  /* 0x0002a00701007387 */ /* 0x0207e80000100800 */
[----:B---3--:R-:W3:Y:S01]  /*10ca0*/  LDL.LU R7, [R1+0x120] ;  /* 0x0001200001077983 */ /* 0x008ee20000300800 */
[----:B-1----:R-:W-:-:S03]  /*10cb0*/  HADD2.F32 R10, -RZ, R17.H0_H0 ;  /* 0x20000011ff0a7230 */ /* 0x002fc60000004100 */
[----:B------:R1:W-:Y:S02]  /*10cc0*/  STL [R1+0x29c], R6 ;  /* 0x00029c0601007387 */ /* 0x0003e40000100800 */
[----:B------:R-:W-:Y:S02]  /*10cd0*/  FMUL R10, R10, R16 ;  /* 0x000000100a0a7220 */ /* 0x000fe40000400000 */
[----:B------:R4:W-:Y:S04]  /*10ce0*/  STL [R1+0x298], R5 ;  /* 0x0002980501007387 */ /* 0x0009e80000100800 */
[----:B------:R2:W-:Y:S01]  /*10cf0*/  STL [R1+0x294], R4 ;  /* 0x0002940401007387 */ /* 0x0005e20000100800 */
[----:B---3--:R-:W-:-:S03]  /*10d00*/  FFMA R7, R7, R2, R10 ;  /* 0x0000000207077223 */ /* 0x008fc6000000000a */
[----:B------:R3:W5:Y:S01]  /*10d10*/  LDL.LU R10, [R1+0x2a4] ;  /* 0x0002a400010a7983 */ /* 0x0007620000300800 */
[----:B------:R-:W-:Y:S02]  /*10d20*/  ISETP.GT.AND P2, PT, R3, 0x21, PT ;  /* 0x000000210300780c */ /* 0x000fe40003f44270 */
[----:B-1----:R-:W-:Y:S02]  /*10d30*/  F2FP.F16.F32.PACK_AB R6, RZ, R7 ;  /* 0x00000007ff06723e */ /* 0x002fe400000000ff */
[----:B------:R3:W5:Y:S02]  /*10d40*/  LDL.LU R7, [R1+0x2a0] ;  /* 0x0002a00001077983 */ /* 0x0007640000300800 */
[----:B----4-:R-:W-:Y:S02]  /*10d50*/  PRMT R5, R6, 0x7610, R5 ;  /* 0x0000761006057816 */ /* 0x010fe40000000005 */
[----:B------:R3:W5:Y:S01]  /*10d60*/  LDL.LU R6, [R1+0x29c] ;  /* 0x00029c0001067983 */ /* 0x0007620000300800 */
[----:B------:R-:W-:-:S02]  /*10d70*/  ISETP.GT.AND P0, PT, R0, RZ, P2 ;  /* 0x000000ff0000720c */ /* 0x000fc40001704270 */
[----:B--2---:R-:W-:Y:S02]  /*10d80*/  PRMT R4, R5, 0x7610, R4 ;  /* 0x0000761005047816 */ /* 0x004fe40000000004 */
[----:B------:R3:W5:Y:S04]  /*10d90*/  LDL.LU R5, [R1+0x298] ;  /* 0x0002980001057983 */ /* 0x0007680000300800 */
[----:B------:R1:W-:Y:S04]  /*10da0*/  @P1 STG.E.U16 desc[UR36][R8.64+0x40], R4 ;  /* 0x0000400408001986 */ /* 0x0003e8000c101524 */
[----:B-1----:R3:W5:Y:S01]  /*10db0*/  LDL.LU R4, [R1+0x294] ;  /* 0x0002940001047983 */ /* 0x0027620000300800 */
[----:B------:R-:W-:Y:S04]  /*10dc0*/  BSSY B1, `(.L_x_144) ;  /* 0x0000006000017945 */ /* 0x000fe80003800000 */
[----:B------:R-:W-:Y:S05]  /*10dd0*/  @!P0 BRA `(.L_x_145) ;  /* 0x0000000000108947 */ /* 0x000fea0003800000 */
[----:B------:R0:W-:Y:S04]  /*10de0*/  STL.64 [R1+0x298], R2 ;  /* 0x0002980201007387 */ /* 0x0001e80000100a00 */
[----:B0-----:R-:W2:Y:S04]  /*10df0*/  LDL.64 R2, [R1+0x240] ;  /* 0x0002400001027983 */ /* 0x001ea80000100a00 */
[----:B--2---:R1:W5:Y:S04]  /*10e00*/  LDG.E.LTC128B.U16 R17, desc[UR36][R2.64+0x42] ;  /* 0x0000422402117981 */ /* 0x004368000c1e1520 */
[----:B------:R1:W5:Y:S02]  /*10e10*/  LDL.LU.64 R2, [R1+0x298] ;  /* 0x0002980001027983 */ /* 0x0003640000300a00 */
.L_x_145:
[----:B------:R-:W-:Y:S05]  /*10e20*/  BSYNC B1 ;  /* 0x0000000000017941 */ /* 0x000fea0003800000 */
.L_x_144:
        /* <DEDUP_REMOVED lines=15> */
[----:B-1----:R-:W-:-:S02]  /*10f20*/  PRMT R3, R4, 0x7610, R3 ;  /* 0x0000761004037816 */ /* 0x002fc40000000003 */
[----:B------:R2:W5:Y:S04]  /*10f30*/  LDL.LU R4, [R1+0x298] ;  /* 0x0002980001047983 */ /* 0x0005680000300800 */
[----:B------:R0:W-:Y:S04]  /*10f40*/  @P0 STG.E.U16 desc[UR36][R8.64+0x42], R3 ;  /* 0x0000420308000986 */ /* 0x0001e8000c101524 */
[----:B0-----:R2:W5:Y:S01]  /*10f50*/  LDL.LU R3, [R1+0x294] ;  /* 0x0002940001037983 */ /* 0x0015620000300800 */
[----:B------:R-:W-:Y:S04]  /*10f60*/  BSSY B1, `(.L_x_146) ;  /* 0x0000006000017945 */ /* 0x000fe80003800000 */
[----:B------:R-:W-:Y:S05]  /*10f70*/  @!P1 BRA `(.L_x_147) ;  /* 0x0000000000109947 */ /* 0x000fea0003800000 */
[----:B-----5:R0:W-:Y:S04]  /*10f80*/  STL.64 [R1+0x298], R2 ;  /* 0x0002980201007387 */ /* 0x0201e80000100a00 */
[----:B0-----:R-:W4:Y:S04]  /*10f90*/  LDL.64 R2, [R1+0x220] ;  /* 0x0002200001027983 */ /* 0x001f280000100a00 */
[----:B----4-:R0:W5:Y:S04]  /*10fa0*/  LDG.E.LTC128B.U16 R17, desc[UR36][R2.64+0x40] ;  /* 0x0000402402117981 */ /* 0x010168000c1e1520 */
[----:B------:R0:W5:Y:S02]  /*10fb0*/  LDL.LU.64 R2, [R1+0x298] ;  /* 0x0002980001027983 */ /* 0x0001640000300a00 */
.L_x_147:
[----:B------:R-:W-:Y:S05]  /*10fc0*/  BSYNC B1 ;  /* 0x0000000000017941 */ /* 0x000fea0003800000 */
.L_x_146:
[----:B------:R-:W-:Y:S04]  /*10fd0*/  STL [R1+0x2ac], R9 ;  /* 0x0002ac0901007387 */ /* 0x000fe80000100800 */
[----:B------:R1:W-:Y:S04]  /*10fe0*/  STL [R1+0x2a8], R8 ;  /* 0x0002a80801007387 */ /* 0x0003e80000100800 */
[----:B-1----:R-:W4:Y:S04]  /*10ff0*/  LDL.LU R8, [R1+0x128] ;  /* 0x0001280001087983 */ /* 0x002f280000300800 */
[----:B-----5:R-:W-:Y:S04]  /*11000*/  STL [R1+0x2a4], R7 ;  /* 0x0002a40701007387 */ /* 0x020fe80000100800 */
[----:B------:R-:W-:Y:S04]  /*11010*/  STL [R1+0x2a0], R6 ;  /* 0x0002a00601007387 */ /* 0x000fe80000100800 */
[----:B------:R1:W-:Y:S04]  /*11020*/  STL.64 [R1+0x298], R4 ;  /* 0x0002980401007387 */ /* 0x0003e80000100a00 */
[----:B-1----:R-:W2:Y:S01]  /*11030*/  LDL.64 R4, [R1+0x228] ;  /* 0x0002280001047983 */ /* 0x002ea20000100a00 */
[----:B------:R-:W-:-:S03]  /*11040*/  HADD2.F32 R9, -RZ, R17.H0_H0 ;  /* 0x20000011ff097230 */ /* 0x000fc60000004100 */
[----:B------:R0:W-:Y:S02]  /*11050*/  STL [R1+0x294], R3 ;  /* 0x0002940301007387 */ /* 0x0001e40000100800 */
[----:B------:R-:W-:-:S04]  /*11060*/  FMUL R9, R9, R16 ;  /* 0x0000001009097220 */ /* 0x000fc80000400000 */
[----:B----4-:R-:W-:Y:S02]  /*11070*/  FFMA R8, R8, R2, R9 ;  /* 0x0000000208087223 */ /* 0x010fe40000000009 */
[----:B------:R1:W5:Y:S03]  /*11080*/  LDL.LU R9, [R1+0x2ac] ;  /* 0x0002ac0001097983 */ /* 0x0003660000300800 */
[----:B------:R-:W-:Y:S02]  /*11090*/  F2FP.F16.F32.PACK_AB R7, RZ, R8 ;  /* 0x00000008ff07723e */ /* 0x000fe400000000ff */
[----:B------:R1:W5:Y:S02]  /*110a0*/  LDL.LU R8, [R1+0x2a8] ;  /* 0x0002a80001087983 */ /* 0x0003640000300800 */
[----:B------:R-:W-:Y:S02]  /*110b0*/  PRMT R6, R7, 0x7610, R6 ;  /* 0x0000761007067816 */ /* 0x000fe40000000006 */
[----:B------:R1:W5:Y:S01]  /*110c0*/  LDL.LU R7, [R1+0x2a4] ;  /* 0x0002a40001077983 */ /* 0x0003620000300800 */
[----:B------:R-:W-:-:S02]  /*110d0*/  ISETP.GT.AND P0, PT, R0, 0x8, P2 ;  /* 0x000000080000780c */ /* 0x000fc40001704270 */
[----:B0-----:R-:W-:Y:S02]  /*110e0*/  PRMT R3, R6, 0x7610, R3 ;  /* 0x0000761006037816 */ /* 0x001fe40000000003 */
[----:B------:R1:W5:Y:S04]  /*110f0*/  LDL.LU R6, [R1+0x2a0] ;  /* 0x0002a00001067983 */ /* 0x0003680000300800 */
[----:B--2---:R0:W-:Y:S04]  /*11100*/  @P1 STG.E.U16 desc[UR36][R4.64+0x40], R3 ;  /* 0x0000400304001986 */ /* 0x0041e8000c101524 */
[----:B0-----:R1:W5:Y:S04]  /*11110*/  LDL.LU.64 R4, [R1+0x298] ;  /* 0x0002980001047983 */ /* 0x0013680000300a00 */
[----:B------:R1:W5:Y:S01]  /*11120*/  LDL.LU R3, [R1+0x294] ;  /* 0x0002940001037983 */ /* 0x0003620000300800 */
[----:B------:R-:W-:Y:S04]  /*11130*/  BSSY B1, `(.L_x_148) ;  /* 0x0000006000017945 */ /* 0x000fe80003800000 */
[----:B------:R-:W-:Y:S05]  /*11140*/  @!P0 BRA `(.L_x_149) ;  /* 0x0000000000108947 */ /* 0x000fea0003800000 */
[----:B-----5:R0:W-:Y:S04]  /*11150*/  STL.64 [R1+0x298], R2 ;  /* 0x0002980201007387 */ /* 0x0201e80000100a00 */
[----:B0-----:R-:W2:Y:S04]  /*11160*/  LDL.64 R2, [R1+0x220] ;  /* 0x0002200001027983 */ /* 0x001ea80000100a00 */
[----:B--2---:R0:W5:Y:S04]  /*11170*/  LDG.E.LTC128B.U16 R17, desc[UR36][R2.64+0x42] ;  /* 0x0000422402117981 */ /* 0x004168000c1e1520 */
[----:B------:R0:W5:Y:S02]  /*11180*/  LDL.LU.64 R2, [R1+0x298] ;  /* 0x0002980001027983 */ /* 0x0001640000300a00 */
.L_x_149:
[----:B------:R-:W-:Y:S05]  /*11190*/  BSYNC B1 ;  /* 0x0000000000017941 */ /* 0x000fea0003800000 */
.L_x_148:
[----:B------:R-:W-:Y:S04]  /*111a0*/  STL [R1+0x2ac], R10 ;  /* 0x0002ac0a01007387 */ /* 0x000fe80000100800 */
[----:B-----5:R2:W-:Y:S04]  /*111b0*/  STL [R1+0x2a8], R9 ;  /* 0x0002a80901007387 */ /* 0x0205e80000100800 */
[----:B--2---:R-:W2:Y:S04]  /*111c0*/  LDL.LU R9, [R1+0x12c] ;  /* 0x00012c0001097983 */ /* 0x004ea80000300800 */
[----:B------:R-:W-:Y:S04]  /*111d0*/  STL [R1+0x2a4], R8 ;  /* 0x0002a40801007387 */ /* 0x000fe80000100800 */
[----:B------:R-:W-:Y:S04]  /*111e0*/  STL [R1+0x2a0], R5 ;  /* 0x0002a00501007387 */ /* 0x000fe80000100800 */
[----:B------:R4:W-:Y:S04]  /*111f0*/  STL.64 [R1+0x298], R6 ;  /* 0x0002980601007387 */ /* 0x0009e80000100a00 */
[----:B----4-:R-:W4:Y:S01]  /*11200*/  LDL.64 R6, [R1+0x228] ;  /* 0x0002280001067983 */ /* 0x010f220000100a00 */
[----:B------:R-:W-:-:S03]  /*11210*/  HADD2.F32 R10, -RZ, R17.H0_H0 ;  /* 0x20000011ff0a7230 */ /* 0x000fc60000004100 */
[----:B------:R1:W-:Y:S02]  /*11220*/  STL [R1+0x294], R4 ;  /* 0x0002940401007387 */ /* 0x0003e40000100800 */
[----:B------:R-:W-:-:S04]  /*11230*/  FMUL R10, R10, R16 ;  /* 0x000000100a0a7220 */ /* 0x000fc80000400000 */
[----:B--2---:R-:W-:Y:S02]  /*11240*/  FFMA R9, R9, R2, R10 ;  /* 0x0000000209097223 */ /* 0x004fe4000000000a */
[----:B------:R2:W5:Y:S01]  /*11250*/  LDL.LU R10, [R1+0x2ac] ;  /* 0x0002ac00010a7983 */ /* 0x0005620000300800 */
[----:B------:R-:W-:Y:S02]  /*11260*/  ISETP.GT.AND P1, PT, R3, 0x28, PT ;  /* 0x000000280300780c */ /* 0x000fe40003f24270 */
[----:B------:R-:W-:Y:S02]  /*11270*/  F2FP.F16.F32.PACK_AB R8, RZ, R9 ;  /* 0x00000009ff08723e */ /* 0x000fe400000000ff */
[----:B------:R2:W5:Y:S02]  /*11280*/  LDL.LU R9, [R1+0x2a8] ;  /* 0x0002a80001097983 */ /* 0x0005640000300800 */
[----:B------:R-:W-:Y:S02]  /*11290*/  PRMT R5, R8, 0x7610, R5 ;  /* 0x0000761008057816 */ /* 0x000fe40000000005 */
[----:B------:R2:W5:Y:S01]  /*112a0*/  LDL.LU R8, [R1+0x2a4] ;  /* 0x0002a40001087983 */ /* 0x0005620000300800 */
[----:B------:R-:W-:-:S02]  /*112b0*/  ISETP.GT.AND P5, PT, R0, RZ, P1 ;  /* 0x000000ff0000720c */ /* 0x000fc40000fa4270 */
[----:B-1----:R-:W-:Y:S02]  /*112c0*/  PRMT R4, R5, 0x7610, R4 ;  /* 0x0000761005047816 */ /* 0x002fe40000000004 */
[----:B------:R2:W5:Y:S04]  /*112d0*/  LDL.LU R5, [R1+0x2a0] ;  /* 0x0002a00001057983 */ /* 0x0005680000300800 */
[----:B----4-:R1:W-:Y:S04]  /*112e0*/  @P0 STG.E.U16 desc[UR36][R6.64+0x42], R4 ;  /* 0x0000420406000986 */ /* 0x0103e8000c101524 */
[----:B-1----:R2:W5:Y:S04]  /*112f0*/  LDL.LU.64 R6, [R1+0x298] ;  /* 0x0002980001067983 */ /* 0x0025680000300a00 */
[----:B------:R2:W5:Y:S01]  /*11300*/  LDL.LU R4, [R1+0x294] ;  /* 0x0002940001047983 */ /* 0x0005620000300800 */
[----:B------:R-:W-:Y:S04]  /*11310*/  BSSY B1, `(.L_x_150) ;  /* 0x0000006000017945 */ /* 0x000fe80003800000 */
[----:B------:R-:W-:Y:S05]  /*11320*/  @!P5 BRA `(.L_x_151) ;  /* 0x000000000010d947 */ /* 0x000fea0003800000 */
[----:B------:R0:W-:Y:S04]  /*11330*/  STL.64 [R1+0x298], R2 ;  /* 0x0002980201007387 */ /* 0x0001e80000100a00 */
[----:B0-----:R-:W4:Y:S04]  /*11340*/  LDL.64 R2, [R1+0x240] ;  /* 0x0002400001027983 */ /* 0x001f280000100a00 */
[----:B----4-:R1:W5:Y:S04]  /*11350*/  LDG.E.LTC128B.U16 R17, desc[UR36][R2.64+0x50] ;  /* 0x0000502402117981 */ /* 0x010368000c1e1520 */
[----:B------:R1:W5:Y:S02]  /*11360*/  LDL.LU.64 R2, [R1+0x298] ;  /* 0x0002980001027983 */ /* 0x0003640000300a00 */
.L_x_151:
[----:B------:R-:W-:Y:S05]  /*11370*/  BSYNC B1 ;  /* 0x0000000000017941 */ /* 0x000fea0003800000 */
.L_x_150:
[----:B-----5:R-:W-:Y:S04]  /*11380*/  STL [R1+0x2a4], R10 ;  /* 0x0002a40a01007387 */ /* 0x020fe80000100800 */
[----:B------:R4:W-:Y:S04]  /*11390*/  STL [R1+0x2a0], R7 ;  /* 0x0002a00701007387 */ /* 0x0009e80000100800 */
[----:B----4-:R-:W4:Y:S01]  /*113a0*/  LDL.LU R7, [R1+0x130] ;  /* 0x0001300001077983 */ /* 0x010f220000300800 */
[----:B------:R-:W-:-:S03]  /*113b0*/  HADD2.F32 R10, -RZ, R17.H0_H0 ;  /* 0x20000011ff0a7230 */ /* 0x000fc60000004100 */
[----:B------:R0:W-:Y:S02]  /*113c0*/  STL [R1+0x29c], R6 ;  /* 0x00029c0601007387 */ /* 0x0001e40000100800 */
[----:B------:R-:W-:Y:S02]  /*113d0*/  FMUL R10, R10, R16 ;  /* 0x000000100a0a7220 */ /* 0x000fe40000400000 */
[----:B------:R2:W-:Y:S04]  /*113e0*/  STL [R1+0x298], R5 ;  /* 0x0002980501007387 */ /* 0x0005e80000100800 */
[----:B------:R3:W-:Y:S01]  /*113f0*/  STL [R1+0x294], R4 ;  /* 0x0002940401007387 */ /* 0x0007e20000100800 */
[----:B----4-:R-:W-:-:S03]  /*11400*/  FFMA R7, R7, R2, R10 ;  /* 0x0000000207077223 */ /* 0x010fc6000000000a */
[----:B------:R4:W5:Y:S01]  /*11410*/  LDL.LU R10, [R1+0x2a4] ;  /* 0x0002a400010a7983 */ /* 0x0009620000300800 */
[----:B------:R-:W-:Y:S02]  /*11420*/  ISETP.GT.AND P0, PT, R3, 0x29, PT ;  /* 0x000000290300780c */ /* 0x000fe40003f04270 */
[----:B0-----:R-:W-:Y:S02]  /*11430*/  F2FP.F16.F32.PACK_AB R6, RZ, R7 ;  /* 0x00000007ff06723e */ /* 0x001fe400000000ff */
[----:B------:R4:W5:Y:S02]  /*11440*/  LDL.LU R7, [R1+0x2a0] ;  /* 0x0002a00001077983 */ /* 0x0009640000300800 */
[----:B--2---:R-:W-:Y:S02]  /*11450*/  PRMT R5, R6, 0x7610, R5 ;  /* 0x0000761006057816 */ /* 0x004fe40000000005 */
        /* <DEDUP_REMOVED lines=9> */
[----:B-1----:R-:W2:Y:S04]  /*114f0*/  LDL.64 R2, [R1+0x240] ;  /* 0x0002400001027983 */ /* 0x002ea80000100a00 */
[----:B--2---:R0:W5:Y:S04]  /*11500*/  LDG.E.LTC128B.U16 R17, desc[UR36][R2.64+0x52] ;  /* 0x0000522402117981 */ /* 0x004168000c1e1520 */
[----:B------:R0:W5:Y:S02]  /*11510*/  LDL.LU.64 R2, [R1+0x298] ;  /* 0x0002980001027983 */ /* 0x0001640000300a00 */
.L_x_153:
[----:B------:R-:W-:Y:S05]  /*11520*/  BSYNC B1 ;  /* 0x0000000000017941 */ /* 0x000fea0003800000 */
.L_x_152:
        /* <DEDUP_REMOVED lines=10> */
[----:B---3--:R-:W-:Y:S02]  /*115d0*/  F2FP.F16.F32.PACK_AB R5, RZ, R6 ;  /* 0x00000006ff05723e */ /* 0x008fe400000000ff */
[----:B------:R2:W5:Y:S02]  /*115e0*/  LDL.LU R6, [R1+0x2a0] ;  /* 0x0002a00001067983 */ /* 0x0005640000300800 */
[----:B-1----:R-:W-:Y:S02]  /*115f0*/  PRMT R4, R5, 0x7610, R4 ;  /* 0x0000761005047816 */ /* 0x002fe40000000004 */
[----:B------:R2:W5:Y:S01]  /*11600*/  LDL.LU R5, [R1+0x29c] ;  /* 0x00029c0001057983 */ /* 0x0005620000300800 */
[----:B------:R-:W-:Y:S02]  /*11610*/  ISETP.GT.AND P5, PT, R0, 0x8, P1 ;  /* 0x000000080000780c */ /* 0x000fe40000fa4270 */
[----:B0-----:R-:W-:-:S02]  /*11620*/  PRMT R3, R4, 0x7610, R3 ;  /* 0x0000761004037816 */ /* 0x001fc40000000003 */
[----:B------:R2:W5:Y:S04]  /*11630*/  LDL.LU R4, [R1+0x298] ;  /* 0x0002980001047983 */ /* 0x0005680000300800 */
[----:B------:R0:W-:Y:S04]  /*11640*/  @P4 STG.E.U16 desc[UR36][R8.64+0x52], R3 ;  /* 0x0000520308004986 */ /* 0x0001e8000c101524 */
[----:B0-----:R2:W5:Y:S01]  /*11650*/  LDL.LU R3, [R1+0x294] ;  /* 0x0002940001037983 */ /* 0x0015620000300800 */
[----:B------:R-:W-:Y:S04]  /*11660*/  BSSY B1, `(.L_x_154) ;  /* 0x0000006000017945 */ /* 0x000fe80003800000 */
[----:B------:R-:W-:Y:S05]  /*11670*/  @!P5 BRA `(.L_x_155) ;  /* 0x000000000010d947 */ /* 0x000fea0003800000 */
[----:B-----5:R0:W-:Y:S04]  /*11680*/  STL.64 [R1+0x298], R2 ;  /* 0x0002980201007387 */ /* 0x0201e80000100a00 */
[----:B0-----:R-:W3:Y:S04]  /*11690*/  LDL.64 R2, [R1+0x220] ;  /* 0x0002200001027983 */ /* 0x001ee80000100a00 */
[----:B---3--:R0:W5:Y:S04]  /*116a0*/  LDG.E.LTC128B.U16 R17, desc[UR36][R2.64+0x50] ;  /* 0x0000502402117981 */ /* 0x008168000c1e1520 */
[----:B------:R0:W5:Y:S02]  /*116b0*/  LDL.LU.64 R2, [R1+0x298] ;  /* 0x0002980001027983 */ /* 0x0001640000300a00 */
.L_x_155:
[----:B------:R-:W-:Y:S05]  /*116c0*/  BSYNC B1 ;  /* 0x0000000000017941 */ /* 0x000fea0003800000 */
.L_x_154:
[----:B------:R-:W-:Y:S04]  /*116d0*/  STL [R1+0x2ac], R9 ;  /* 0x0002ac0901007387 */ /* 0x000fe80000100800 */
[----:B------:R1:W-:Y:S04]  /*116e0*/  STL [R1+0x2a8], R8 ;  /* 0x0002a80801007387 */ /* 0x0003e80000100800 */
[----:B-1----:R-:W3:Y:S04]  /*116f0*/  LDL.LU R8, [R1+0x138] ;  /* 0x0001380001087983 */ /* 0x002ee80000300800 */
[----:B-----5:R-:W-:Y:S04]  /*11700*/  STL [R1+0x2a4], R7 ;  /* 0x0002a40701007387 */ /* 0x020fe80000100800 */
[----:B------:R-:W-:Y:S04]  /*11710*/  STL [R1+0x2a0], R6 ;  /* 0x0002a00601007387 */ /* 0x000fe80000100800 */
[----:B------:R1:W-:Y:S04]  /*11720*/  STL.64 [R1+0x298], R4 ;  /* 0x0002980401007387 */ /* 0x0003e80000100a00 */
[----:B-1----:R-:W2:Y:S01]  /*11730*/  LDL.64 R4, [R1+0x228] ;  /* 0x0002280001047983 */ /* 0x002ea20000100a00 */
[----:B------:R-:W-:-:S03]  /*11740*/  HADD2.F32 R9, -RZ, R17.H0_H0 ;  /* 0x20000011ff097230 */ /* 0x000fc60000004100 */
[----:B------:R0:W-:Y:S02]  /*11750*/  STL [R1+0x294], R3 ;  /* 0x0002940301007387 */ /* 0x0001e40000100800 */
[----:B------:R-:W-:-:S04]  /*11760*/  FMUL R9, R9, R16 ;  /* 0x0000001009097220 */ /* 0x000fc80000400000 */
[----:B---3--:R-:W-:Y:S02]  /*11770*/  FFMA R8, R8, R2, R9 ;  /* 0x0000000208087223 */ /* 0x008fe40000000009 */
        /* <DEDUP_REMOVED lines=17> */
.L_x_157:
[----:B------:R-:W-:Y:S05]  /*11890*/  BSYNC B1 ;  /* 0x0000000000017941 */ /* 0x000fea0003800000 */
.L_x_156:
[----:B-----5:R-:W-:Y:S04]  /*118a0*/  STL [R1+0x2ac], R9 ;  /* 0x0002ac0901007387 */ /* 0x020fe80000100800 */
[----:B------:R2:W-:Y:S04]  /*118b0*/  STL [R1+0x2a8], R8 ;  /* 0x0002a80801007387 */ /* 0x0005e80000100800 */
[----:B--2---:R-:W2:Y:S04]  /*118c0*/  LDL.LU R8, [R1+0x13c] ;  /* 0x00013c0001087983 */ /* 0x004ea80000300800 */
[----:B------:R-:W-:Y:S04]  /*118d0*/  STL [R1+0x2a4], R7 ;  /* 0x0002a40701007387 */ /* 0x000fe80000100800 */
[----:B------:R-:W-:Y:S04]  /*118e0*/  STL [R1+0x2a0], R6 ;  /* 0x0002a00601007387 */ /* 0x000fe80000100800 */
[----:B------:R3:W-:Y:S04]  /*118f0*/  STL.64 [R1+0x298], R4 ;  /* 0x0002980401007387 */ /* 0x0007e80000100a00 */
[----:B---3--:R-:W3:Y:S01]  /*11900*/  LDL.64 R4, [R1+0x228] ;  /* 0x0002280001047983 */ /* 0x008ee20000100a00 */
[----:B------:R-:W-:-:S03]  /*11910*/  HADD2.F32 R9, -RZ, R17.H0_H0 ;  /* 0x20000011ff097230 */ /* 0x000fc60000004100 */
[----:B------:R0:W-:Y:S02]  /*11920*/  STL [R1+0x294], R3 ;  /* 0x0002940301007387 */ /* 0x0001e40000100800 */
[----:B------:R-:W-:-:S04]  /*11930*/  FMUL R9, R9, R16 ;  /* 0x0000001009097220 */ /* 0x000fc80000400000 */
[----:B--2---:R-:W-:Y:S02]  /*11940*/  FFMA R8, R8, R2, R9 ;  /* 0x0000000208087223 */ /* 0x004fe40000000009 */
        /* <DEDUP_REMOVED lines=8> */
[----:B---3--:R0:W-:Y:S04]  /*119d0*/  @P4 STG.E.U16 desc[UR36][R4.64+0x52], R3 ;  /* 0x0000520304004986 */ /* 0x0081e8000c101524 */
[----:B0-----:R2:W5:Y:S04]  /*119e0*/  LDL.LU.64 R4, [R1+0x298] ;  /* 0x0002980001047983 */ /* 0x0015680000300a00 */
[----:B------:R2:W5:Y:S01]  /*119f0*/  LDL.LU R3, [R1+0x294] ;  /* 0x0002940001037983 */ /* 0x0005620000300800 */
[----:B------:R-:W-:Y:S04]  /*11a00*/  BSSY B1, `(.L_x_158) ;  /* 0x0000003000017945 */ /* 0x000fe80003800000 */
[----:B------:R-:W-:Y:S05]  /*11a10*/  @!P5 BRA `(.L_x_159) ;  /* 0x000000000004d947 */ /* 0x000fea0003800000 */
[----:B------:R0:W5:Y:S02]  /*11a20*/  LDG.E.LTC128B.U16 R17, desc[UR36][R234.64+0x40] ;  /* 0x00004024ea117981 */ /* 0x000164000c1e1520 */
.L_x_159:
[----:B------:R-:W-:Y:S05]  /*11a30*/  BSYNC B1 ;  /* 0x0000000000017941 */ /* 0x000fea0003800000 */
.L_x_158:
        /* <DEDUP_REMOVED lines=10> */
[----:B-1----:R-:W-:Y:S02]  /*11ae0*/  F2FP.F16.F32.PACK_AB R5, RZ, R6 ;  /* 0x00000006ff05723e */ /* 0x002fe400000000ff */
[----:B------:R3:W5:Y:S02]  /*11af0*/  LDL.LU R6, [R1+0x2a0] ;  /* 0x0002a00001067983 */ /* 0x0007640000300800 */
[----:B--2---:R-:W-:Y:S02]  /*11b00*/  PRMT R4, R5, 0x7610, R4 ;  /* 0x0000761005047816 */ /* 0x004fe40000000004 */
[----:B------:R3:W5:Y:S01]  /*11b10*/  LDL.LU R5, [R1+0x29c] ;  /* 0x00029c0001057983 */ /* 0x0007620000300800 */
[----:B------:R-:W-:Y:S02]  /*11b20*/  ISETP.GT.AND P4, PT, R0, 0x80, P2 ;  /* 0x000000800000780c */ /* 0x000fe40001784270 */
[----:B----4-:R-:W-:-:S02]  /*11b30*/  PRMT R3, R4, 0x7610, R3 ;  /* 0x0000761004037816 */ /* 0x010fc40000000003 */
[----:B------:R3:W5:Y:S04]  /*11b40*/  LDL.LU R4, [R1+0x298] ;  /* 0x0002980001047983 */ /* 0x0007680000300800 */
[----:B------:R1:W-:Y:S04]  /*11b50*/  @P5 STG.E.U16 desc[UR36][R12.64+0x40], R3 ;  /* 0x000040030c005986 */ /* 0x0003e8000c101524 */
[----:B-1----:R3:W5:Y:S01]  /*11b60*/  LDL.LU R3, [R1+0x294] ;  /* 0x0002940001037983 */ /* 0x0027620000300800 */
[----:B------:R-:W-:Y:S04]  /*11b70*/  BSSY B1, `(.L_x_160) ;  /* 0x0000003000017945 */ /* 0x000fe80003800000 */
[----:B------:R-:W-:Y:S05]  /*11b80*/  @!P4 BRA `(.L_x_161) ;  /* 0x000000000004c947 */ /* 0x000fea0003800000 */
[----:B------:R1:W5:Y:S02]  /*11b90*/  LDG.E.LTC128B.U16 R17, desc[UR36][R234.64+0x42] ;  /* 0x00004224ea117981 */ /* 0x000364000c1e1520 */
.L_x_161:
[----:B------:R-:W-:Y:S05]  /*11ba0*/  BSYNC B1 ;  /* 0x0000000000017941 */ /* 0x000fea0003800000 */
.L_x_160:
        /* <DEDUP_REMOVED lines=22> */
.L_x_163:
[----:B------:R-:W-:Y:S05]  /*11d10*/  BSYNC B1 ;  /* 0x0000000000017941 */ /* 0x000fea0003800000 */
.L_x_162:
[----:B------:R-:W-:Y:S04]  /*11d20*/  STL [R1+0x2ac], R9 ;  /* 0x0002ac0901007387 */ /* 0x000fe80000100800 */
[----:B------:R3:W-:Y:S04]  /*11d30*/  STL [R1+0x2a8], R8 ;  /* 0x0002a80801007387 */ /* 0x0007e80000100800 */
[----:B---3--:R-:W3:Y:S04]  /*11d40*/  LDL.LU R8, [R1+0x108] ;  /* 0x0001080001087983 */ /* 0x008ee80000300800 */
[----:B-----5:R-:W-:Y:S04]  /*11d50*/  STL [R1+0x2a4], R7 ;  /* 0x0002a40701007387 */ /* 0x020fe80000100800 */
[----:B------:R-:W-:Y:S04]  /*11d60*/  STL [R1+0x2a0], R6 ;  /* 0x0002a00601007387 */ /* 0x000fe80000100800 */
[----:B------:R4:W-:Y:S04]  /*11d70*/  STL.64 [R1+0x298], R4 ;  /* 0x0002980401007387 */ /* 0x0009e80000100a00 */
[----:B----4-:R-:W4:Y:S01]  /*11d80*/  LDL.64 R4, [R1+0x200] ;  /* 0x0002000001047983 */ /* 0x010f220000100a00 */
        /* <DEDUP_REMOVED lines=10> */
[----:B-1----:R-:W-:Y:S02]  /*11e30*/  PRMT R3, R6, 0x7610, R3 ;  /* 0x0000761006037816 */ /* 0x002fe40000000003 */
[----:B------:R3:W5:Y:S04]  /*11e40*/  LDL.LU R6, [R1+0x2a0] ;  /* 0x0002a00001067983 */ /* 0x0007680000300800 */
[----:B----4-:R1:W-:Y:S04]  /*11e50*/  @P5 STG.E.U16 desc[UR36][R4.64+0x40], R3 ;  /* 0x0000400304005986 */ /* 0x0103e8000c101524 */
[----:B-1----:R3:W5:Y:S04]  /*11e60*/  LDL.LU.64 R4, [R1+0x298] ;  /* 0x0002980001047983 */ /* 0x0027680000300a00 */
[----:B------:R3:W5:Y:S01]  /*11e70*/  LDL.LU R3, [R1+0x294] ;  /* 0x0002940001037983 */ /* 0x0007620000300800 */
[----:B------:R-:W-:Y:S04]  /*11e80*/  BSSY B1, `(.L_x_164) ;  /* 0x0000003000017945 */ /* 0x000fe80003800000 */
[----:B------:R-:W-:Y:S05]  /*11e90*/  @!P4 BRA `(.L_x_165) ;  /* 0x000000000004c947 */ /* 0x000fea0003800000 */
[----:B------:R1:W5:Y:S02]  /*11ea0*/  LDG.E.LTC128B.U16 R17, desc[UR36][R232.64+0x42] ;  /* 0x00004224e8117981 */ /* 0x000364000c1e1520 */
.L_x_165:
[----:B------:R-:W-:Y:S05]  /*11eb0*/  BSYNC B1 ;  /* 0x0000000000017941 */ /* 0x000fea0003800000 */
.L_x_164:
[----:B-----5:R-:W-:Y:S04]  /*11ec0*/  STL [R1+0x2ac], R9 ;  /* 0x0002ac0901007387 */ /* 0x020fe80000100800 */
[----:B------:R4:W-:Y:S04]  /*11ed0*/  STL [R1+0x2a8], R8 ;  /* 0x0002a80801007387 */ /* 0x0009e80000100800 */
[----:B----4-:R-:W4:Y:S04]  /*11ee0*/  LDL.LU R8, [R1+0x10c] ;  /* 0x00010c0001087983 */ /* 0x010f280000300800 */
[----:B------:R-:W-:Y:S04]  /*11ef0*/  STL [R1+0x2a4], R7 ;  /* 0x0002a40701007387 */ /* 0x000fe80000100800 */
[----:B------:R-:W-:Y:S04]  /*11f00*/  STL [R1+0x2a0], R6 ;  /* 0x0002a00601007387 */ /* 0x000fe80000100800 */
[----:B------:R0:W-:Y:S04]  /*11f10*/  STL.64 [R1+0x298], R4 ;  /* 0x0002980401007387 */ /* 0x0001e80000100a00 */
[----:B0-----:R-:W2:Y:S01]  /*11f20*/  LDL.64 R4, [R1+0x200] ;  /* 0x0002000001047983 */ /* 0x001ea20000100a00 */
        /* <DEDUP_REMOVED lines=17> */
[----:B------:R0:W5:Y:S02]  /*12040*/  LDG.E.LTC128B.U16 R17, desc[UR36][R234.64+0x50] ;  /* 0x00005024ea117981 */ /* 0x000164000c1e1520 */
.L_x_167:
[----:B------:R-:W-:Y:S05]  /*12050*/  BSYNC B1 ;  /* 0x0000000000017941 */ /* 0x000fea0003800000 */
.L_x_166:
        /* <DEDUP_REMOVED lines=10> */
[----:B-1----:R-:W-:Y:S02]  /*12100*/  F2FP.F16.F32.PACK_AB R5, RZ, R6 ;  /* 0x00000006ff05723e */ /* 0x002fe400000000ff */
[----:B------:R2:W5:Y:S02]  /*12110*/  LDL.LU R6, [R1+0x2a0] ;  /* 0x0002a00001067983 */ /* 0x0005640000300800 */
[----:B---3--:R-:W-:Y:S02]  /*12120*/  PRMT R4, R5, 0x7610, R4 ;  /* 0x0000761005047816 */ /* 0x008fe40000000004 */
        /* <DEDUP_REMOVED lines=9> */
.L_x_169:
[----:B------:R-:W-:Y:S05]  /*121c0*/  BSYNC B1 ;  /* 0x0000000000017941 */ /* 0x000fea0003800000 */
.L_x_168:
        /* <DEDUP_REMOVED lines=12> */
[----:B0-----:R-:W-:Y:S02]  /*12290*/  PRMT R4, R5, 0x7610, R4 ;  /* 0x0000761005047816 */ /* 0x001fe40000000004 */
[----:B------:R3:W5:Y:S01]  /*122a0*/  LDL.LU R5, [R1+0x29c] ;  /* 0x00029c0001057983 */ /* 0x0007620000300800 */
[----:B------:R-:W-:Y:S02]  /*122b0*/  ISETP.GT.AND P5, PT, R0, 0x88, P1 ;  /* 0x000000880000780c */ /* 0x000fe40000fa4270 */
[----:B--2---:R-:W-:-:S02]  /*122c0*/  PRMT R3, R4, 0x7610, R3 ;  /* 0x0000761004037816 */ /* 0x004fc40000000003 */
[----:B------:R3:W5:Y:S04]  /*122d0*/  LDL.LU R4, [R1+0x298] ;  /* 0x0002980001047983 */ /* 0x0007680000300800 */
[----:B------:R0:W-:Y:S04]  /*122e0*/  @P4 STG.E.U16 desc[UR36][R12.64+0x52], R3 ;  /* 0x000052030c004986 */ /* 0x0001e8000c101524 */
[----:B0-----:R3:W5:Y:S01]  /*122f0*/  LDL.LU R3, [R1+0x294] ;  /* 0x0002940001037983 */ /* 0x0017620000300800 */
[----:B------:R-:W-:Y:S04]  /*12300*/  BSSY B1, `(.L_x_170) ;  /* 0x0000003000017945 */ /* 0x000fe80003800000 */
[----:B------:R-:W-:Y:S05]  /*12310*/  @!P5 BRA `(.L_x_171) ;  /* 0x000000000004d947 */ /* 0x000fea0003800000 */
[----:B------:R0:W5:Y:S02]  /*12320*/  LDG.E.LTC128B.U16 R17, desc[UR36][R232.64+0x50] ;  /* 0x00005024e8117981 */ /* 0x000164000c1e1520 */
.L_x_171:
[----:B------:R-:W-:Y:S05]  /*12330*/  BSYNC B1 ;  /* 0x0000000000017941 */ /* 0x000fea0003800000 */
.L_x_170:
[----:B------:R-:W-:Y:S04]  /*12340*/  STL [R1+0x2ac], R9 ;  /* 0x0002ac0901007387 */ /* 0x000fe80000100800 */
[----:B------:R2:W-:Y:S04]  /*12350*/  STL [R1+0x2a8], R8 ;  /* 0x0002a80801007387 */ /* 0x0005e80000100800 */
[----:B--2---:R-:W2:Y:S04]  /*12360*/  LDL.LU R8, [R1+0x118] ;  /* 0x0001180001087983 */ /* 0x004ea80000300800 */
[----:B-----5:R-:W-:Y:S04]  /*12370*/  STL [R1+0x2a4], R7 ;  /* 0x0002a40701007387 */ /* 0x020fe80000100800 */
[----:B------:R-:W-:Y:S04]  /*12380*/  STL [R1+0x2a0], R6 ;  /* 0x0002a00601007387 */ /* 0x000fe80000100800 */
[----:B------:R4:W-:Y:S04]  /*12390*/  STL.64 [R1+0x298], R4 ;  /* 0x0002980401007387 */ /* 0x0009e80000100a00 */
[----:B----4-:R-:W4:Y:S01]  /*123a0*/  LDL.64 R4, [R1+0x200] ;  /* 0x0002000001047983 */ /* 0x010f220000100a00 */
        /* <DEDUP_REMOVED lines=18> */
.L_x_173:
[----:B------:R-:W-:Y:S05]  /*124d0*/  BSYNC B1 ;  /* 0x0000000000017941 */ /* 0x000fea0003800000 */
.L_x_172:
        /* <DEDUP_REMOVED lines=25> */
.L_x_175:
[----:B------:R-:W-:Y:S05]  /*12670*/  BSYNC B1 ;  /* 0x0000000000017941 */ /* 0x000fea0003800000 */
.L_x_174:
        /* <DEDUP_REMOVED lines=22> */
.L_x_177:
[----:B------:R-:W-:Y:S05]  /*127e0*/  BSYNC B1 ;  /* 0x0000000000017941 */ /* 0x000fea0003800000 */
.L_x_176:
        /* <DEDUP_REMOVED lines=22> */
.L_x_179:
[----:B------:R-:W-:Y:S05]  /*12950*/  BSYNC B1 ;  /* 0x0000000000017941 */ /* 0x000fea0003800000 */
.L_x_178:
        /* <DEDUP_REMOVED lines=12> */
[----:B-1----:R-:W-:Y:S02]  /*12a20*/  PRMT R4, R5, 0x7610, R4 ;  /* 0x0000761005047816 */ /* 0x002fe40000000004 */
[----:B------:R2:W5:Y:S01]  /*12a30*/  LDL.LU R5, [R1+0x29c] ;  /* 0x00029c0001057983 */ /* 0x0005620000300800 */
[----:B------:R-:W-:Y:S02]  /*12a40*/  ISETP.GT.AND P4, PT, R0, 0x108, P2 ;  /* 0x000001080000780c */ /* 0x000fe40001784270 */
[----:B---3--:R-:W-:-:S02]  /*12a50*/  PRMT R3, R4, 0x7610, R3 ;  /* 0x0000761004037816 */ /* 0x008fc40000000003 */
[----:B------:R2:W5:Y:S04]  /*12a60*/  LDL.LU R4, [R1+0x298] ;  /* 0x0002980001047983 */ /* 0x0005680000300800 */
[----:B------:R1:W-:Y:S04]  /*12a70*/  @P5 STG.E.U16 desc[UR36][R236.64+0x40], R3 ;  /* 0x00004003ec005986 */ /* 0x0003e8000c101524 */
[----:B-1----:R2:W5:Y:S01]  /*12a80*/  LDL.LU R3, [R1+0x294] ;  /* 0x0002940001037983 */ /* 0x0025620000300800 */
[----:B------:R-:W-:Y:S04]  /*12a90*/  BSSY B1, `(.L_x_180) ;  /* 0x0000003000017945 */ /* 0x000fe80003800000 */
[----:B------:R-:W-:Y:S05]  /*12aa0*/  @!P4 BRA `(.L_x_181) ;  /* 0x000000000004c947 */ /* 0x000fea0003800000 */
[----:B------:R1:W5:Y:S02]  /*12ab0*/  LDG.E.LTC128B.U16 R17, desc[UR36][R18.64+0x42] ;  /* 0x0000422412117981 */ /* 0x000364000c1e1520 */
.L_x_181:
[----:B------:R-:W-:Y:S05]  /*12ac0*/  BSYNC B1 ;  /* 0x0000000000017941 */ /* 0x000fea0003800000 */
.L_x_180:
        /* <DEDUP_REMOVED lines=22> */
.L_x_183:
[----:B------:R-:W-:Y:S05]  /*12c30*/  BSYNC B1 ;  /* 0x0000000000017941 */ /* 0x000fea0003800000 */
.L_x_182:
[----:B------:R-:W-:Y:S04]  /*12c40*/  STL [R1+0x2a4], R9 ;  /* 0x0002a40901007387 */ /* 0x000fe80000100800 */
[----:B------:R2:W-:Y:S04]  /*12c50*/  STL [R1+0x2a0], R8 ;  /* 0x0002a00801007387 */ /* 0x0005e80000100800 */
[----:B--2---:R-:W2:Y:S01]  /*12c60*/  LDL.LU R8, [R1+0xf0] ;  /* 0x0000f00001087983 */ /* 0x004ea20000300800 */
[----:B-----5:R-:W-:-:S03]  /*12c70*/  HADD2.F32 R9, -RZ, R17.H0_H0 ;  /* 0x20000011ff097230 */ /* 0x020fc60000004100 */
        /* <DEDUP_REMOVED lines=18> */
.L_x_185:
[----:B------:R-:W-:Y:S05]  /*12da0*/  BSYNC B1 ;  /* 0x0000000000017941 */ /* 0x000fea0003800000 */
.L_x_184:
        /* <DEDUP_REMOVED lines=22> */
.L_x_187:
[----:B------:R-:W-:Y:S05]  /*12f10*/  BSYNC B1 ;  /* 0x0000000000017941 */ /* 0x000fea0003800000 */
.L_x_186:
        /* <DEDUP_REMOVED lines=22> */
.L_x_189:
[----:B------:R-:W-:Y:S05]  /*13080*/  BSYNC B1 ;  /* 0x0000000000017941 */ /* 0x000fea0003800000 */
.L_x_188:
        /* <DEDUP_REMOVED lines=22> */
.L_x_191:
[----:B------:R-:W-:Y:S05]  /*131f0*/  BSYNC B1 ;  /* 0x0000000000017941 */ /* 0x000fea0003800000 */
.L_x_190:
        /* <DEDUP_REMOVED lines=22> */
.L_x_193:
[----:B------:R-:W-:Y:S05]  /*13360*/  BSYNC B1 ;  /* 0x0000000000017941 */ /* 0x000fea0003800000 */
.L_x_192:
        /* <DEDUP_REMOVED lines=22> */
.L_x_195:
[----:B------:R-:W-:Y:S05]  /*134d0*/  BSYNC B1 ;  /* 0x0000000000017941 */ /* 0x000fea0003800000 */
.L_x_194:
        /* <DEDUP_REMOVED lines=22> */
.L_x_197:
[----:B------:R-:W-:Y:S05]  /*13640*/  BSYNC B1 ;  /* 0x0000000000017941 */ /* 0x000fea0003800000 */
.L_x_196:
        /* <DEDUP_REMOVED lines=22> */
.L_x_199:
[----:B------:R-:W-:Y:S05]  /*137b0*/  BSYNC B1 ;  /* 0x0000000000017941 */ /* 0x000fea0003800000 */
.L_x_198:
        /* <DEDUP_REMOVED lines=22> */
.L_x_201:
[----:B------:R-:W-:Y:S05]  /*13920*/  BSYNC B1 ;  /* 0x0000000000017941 */ /* 0x000fea0003800000 */
.L_x_200:
        /* <DEDUP_REMOVED lines=22> */
.L_x_203:
[----:B------:R-:W-:Y:S05]  /*13a90*/  BSYNC B1 ;  /* 0x0000000000017941 */ /* 0x000fea0003800000 */
.L_x_202:
        /* <DEDUP_REMOVED lines=22> */
.L_x_205:
[----:B------:R-:W-:Y:S05]  /*13c00*/  BSYNC B1 ;  /* 0x0000000000017941 */ /* 0x000fea0003800000 */
.L_x_204:
[----:B------:R-:W-:Y:S04]  /*13c10*/  STL [R1+0x2a4], R8 ;  /* 0x0002a40801007387 */ /* 0x000fe80000100800 */
[----:B-----5:R3:W-:Y:S04]  /*13c20*/  STL [R1+0x2a0], R7 ;  /* 0x0002a00701007387 */ /* 0x0207e80000100800 */
[----:B---3--:R-:W3:Y:S01]  /*13c30*/  LDL.LU R7, [R1+0xdc] ;  /* 0x0000dc0001077983 */ /* 0x008ee20000300800 */
[----:B------:R-:W-:-:S03]  /*13c40*/  HADD2.F32 R8, -RZ, R17.H0_H0 ;  /* 0x20000011ff087230 */ /* 0x000fc60000004100 */
[----:B------:R4:W-:Y:S02]  /*13c50*/  STL [R1+0x29c], R6 ;  /* 0x00029c0601007387 */ /* 0x0009e40000100800 */
[----:B------:R-:W-:Y:S02]  /*13c60*/  FMUL R8, R8, R16 ;  /* 0x0000001008087220 */ /* 0x000fe40000400000 */
[----:B------:R0:W-:Y:S04]  /*13c70*/  STL [R1+0x298], R5 ;  /* 0x0002980501007387 */ /* 0x0001e80000100800 */
[----:B------:R2:W-:Y:S01]  /*13c80*/  STL [R1+0x294], R4 ;  /* 0x0002940401007387 */ /* 0x0005e20000100800 */
[----:B---3--:R-:W-:-:S03]  /*13c90*/  FFMA R7, R7, R2, R8 ;  /* 0x0000000207077223 */ /* 0x008fc60000000008 */
[----:B------:R3:W5:Y:S01]  /*13ca0*/  LDL.LU R8, [R1+0x2a4] ;  /* 0x0002a40001087983 */ /* 0x0007620000300800 */
[----:B------:R-:W-:Y:S02]  /*13cb0*/  ISETP.GT.AND P3, PT, R3, 0x30, PT ;  /* 0x000000300300780c */ /* 0x000fe40003f64270 */
[----:B----4-:R-:W-:Y:S02]  /*13cc0*/  F2FP.F16.F32.PACK_AB R6, RZ, R7 ;  /* 0x00000007ff06723e */ /* 0x010fe400000000ff */
[----:B------:R3:W5:Y:S02]  /*13cd0*/  LDL.LU R7, [R1+0x2a0] ;  /* 0x0002a00001077983 */ /* 0x0007640000300800 */
[----:B0-----:R-:W-:Y:S02]  /*13ce0*/  PRMT R5, R6, 0x7610, R5 ;  /* 0x0000761006057816 */ /* 0x001fe40000000005 */
[----:B------:R3:W5:Y:S01]  /*13cf0*/  LDL.LU R6, [R1+0x29c] ;  /* 0x00029c0001067983 */ /* 0x0007620000300800 */
[----:B------:R-:W-:-:S02]  /*13d00*/  ISETP.GT.AND P1, PT, R0, RZ, P3 ;  /* 0x000000ff0000720c */ /* 0x000fc40001f24270 */
[----:B--2---:R-:W-:Y:S02]  /*13d10*/  PRMT R4, R5, 0x7610, R4 ;  /* 0x0000761005047816 */ /* 0x004fe40000000004 */
[----:B------:R3:W5:Y:S04]  /*13d20*/  LDL.LU R5, [R1+0x298] ;  /* 0x0002980001057983 */ /* 0x0007680000300800 */
[----:B------:R0:W-:Y:S04]  /*13d30*/  @P0 STG.E.U16 desc[UR36][R22.64+0x52], R4 ;  /* 0x0000520416000986 */ /* 0x0001e8000c101524 */
[----:B0-----:R3:W5:Y:S01]  /*13d40*/  LDL.LU R4, [R1+0x294] ;  /* 0x0002940001047983 */ /* 0x0017620000300800 */
[----:B------:R-:W-:Y:S04]  /*13d50*/  BSSY B1, `(.L_x_206) ;  /* 0x0000006000017945 */ /* 0x000fe80003800000 */
[----:B------:R-:W-:Y:S05]  /*13d60*/  @!P1 BRA `(.L_x_207) ;  /* 0x0000000000109947 */ /* 0x000fea0003800000 */
[----:B------:R0:W-:Y:S04]  /*13d70*/  STL.64 [R1+0x298], R2 ;  /* 0x0002980201007387 */ /* 0x0001e80000100a00 */
[----:B0-----:R-:W2:Y:S04]  /*13d80*/  LDL.64 R2, [R1+0x240] ;  /* 0x0002400001027983 */ /* 0x001ea80000100a00 */
[----:B--2---:R0:W5:Y:S04]  /*13d90*/  LDG.E.LTC128B.U16 R17, desc[UR36][R2.64+0x60] ;  /* 0x0000602402117981 */ /* 0x004168000c1e1520 */
[----:B------:R0:W5:Y:S02]  /*13da0*/  LDL.LU.64 R2, [R1+0x298] ;  /* 0x0002980001027983 */ /* 0x0001640000300a00 */
.L_x_207:
[----:B------:R-:W-:Y:S05]  /*13db0*/  BSYNC B1 ;  /* 0x0000000000017941 */ /* 0x000fea0003800000 */
.L_x_206:
[----:B------:R-:W-:Y:S04]  /*13dc0*/  STL [R1+0x2a4], R10 ;  /* 0x0002a40a01007387 */ /* 0x000fe80000100800 */
[----:B-----5:R2:W-:Y:S04]  /*13dd0*/  STL [R1+0x2a0], R7 ;  /* 0x0002a00701007387 */ /* 0x0205e80000100800 */
[----:B--2---:R-:W2:Y:S01]  /*13de0*/  LDL.LU R7, [R1+0xa0] ;  /* 0x0000a00001077983 */ /* 0x004ea20000300800 */
[----:B-1----:R-:W-:-:S03]  /*13df0*/  HADD2.F32 R10, -RZ, R17.H0_H0 ;  /* 0x20000011ff0a7230 */ /* 0x002fc60000004100 */
[----:B------:R1:W-:Y:S02]  /*13e00*/  STL [R1+0x29c], R6 ;  /* 0x00029c0601007387 */ /* 0x0003e40000100800 */
[----:B------:R-:W-:Y:S02]  /*13e10*/  FMUL R10, R10, R16 ;  /* 0x000000100a0a7220 */ /* 0x000fe40000400000 */
[----:B------:R4:W-:Y:S04]  /*13e20*/  STL [R1+0x298], R5 ;  /* 0x0002980501007387 */ /* 0x0009e80000100800 */
[----:B------:R3:W-:Y:S01]  /*13e30*/  STL [R1+0x294], R4 ;  /* 0x0002940401007387 */ /* 0x0007e20000100800 */
[----:B--2---:R-:W-:-:S03]  /*13e40*/  FFMA R7, R7, R2, R10 ;  /* 0x0000000207077223 */ /* 0x004fc6000000000a */
[----:B------:R2:W5:Y:S01]  /*13e50*/  LDL.LU R10, [R1+0x2a4] ;  /* 0x0002a400010a7983 */ /* 0x0005620000300800 */
[----:B------:R-:W-:Y:S02]  /*13e60*/  ISETP.GT.AND P2, PT, R3, 0x31, PT ;  /* 0x000000310300780c */ /* 0x000fe40003f44270 */
[----:B-1----:R-:W-:Y:S02]  /*13e70*/  F2FP.F16.F32.PACK_AB R6, RZ, R7 ;  /* 0x00000007ff06723e */ /* 0x002fe400000000ff */
[----:B------:R2:W5:Y:S02]  /*13e80*/  LDL.LU R7, [R1+0x2a0] ;  /* 0x0002a00001077983 */ /* 0x0005640000300800 */
[----:B----4-:R-:W-:Y:S02]  /*13e90*/  PRMT R5, R6, 0x7610, R5 ;  /* 0x0000761006057816 */ /* 0x010fe40000000005 */
[----:B------:R2:W5:Y:S01]  /*13ea0*/  LDL.LU R6, [R1+0x29c] ;  /* 0x00029c0001067983 */ /* 0x0005620000300800 */
[----:B------:R-:W-:-:S02]  /*13eb0*/  ISETP.GT.AND P0, PT, R0, RZ, P2 ;  /* 0x000000ff0000720c */ /* 0x000fc40001704270 */
[----:B---3--:R-:W-:Y:S02]  /*13ec0*/  PRMT R4, R5, 0x7610, R4 ;  /* 0x0000761005047816 */ /* 0x008fe40000000004 */
[----:B------:R2:W5:Y:S04]  /*13ed0*/  LDL.LU R5, [R1+0x298] ;  /* 0x0002980001057983 */ /* 0x0005680000300800 */
[----:B------:R1:W-:Y:S04]  /*13ee0*/  @P1 STG.E.U16 desc[UR36][R8.64+0x60], R4 ;  /* 0x0000600408001986 */ /* 0x0003e8000c101524 */
[----:B-1----:R2:W5:Y:S01]  /*13ef0*/  LDL.LU R4, [R1+0x294] ;  /* 0x0002940001047983 */ /* 0x0025620000300800 */
[----:B------:R-:W-:Y:S04]  /*13f00*/  BSSY B1, `(.L_x_208) ;  /* 0x0000006000017945 */ /* 0x000fe80003800000 */
[----:B------:R-:W-:Y:S05]  /*13f10*/  @!P0 BRA `(.L_x_209) ;  /* 0x0000000000108947 */ /* 0x000fea0003800000 */
[----:B------:R0:W-:Y:S04]  /*13f20*/  STL.64 [R1+0x298], R2 ;  /* 0x0002980201007387 */ /* 0x0001e80000100a00 */
[----:B0-----:R-:W3:Y:S04]  /*13f30*/  LDL.64 R2, [R1+0x240] ;  /* 0x0002400001027983 */ /* 0x001ee80000100a00 */
[----:B---3--:R1:W5:Y:S04]  /*13f40*/  LDG.E.LTC128B.U16 R17, desc[UR36][R2.64+0x62] ;  /* 0x0000622402117981 */ /* 0x008368000c1e1520 */
[----:B------:R1:W5:Y:S02]  /*13f50*/  LDL.LU.64 R2, [R1+0x298] ;  /* 0x0002980001027983 */ /* 0x0003640000300a00 */
.L_x_209:
[----:B------:R-:W-:Y:S05]  /*13f60*/  BSYNC B1 ;  /* 0x0000000000017941 */ /* 0x000fea0003800000 */
.L_x_208:
        /* <DEDUP_REMOVED lines=25> */
.L_x_211:
[----:B------:R-:W-:Y:S05]  /*14100*/  BSYNC B1 ;  /* 0x0000000000017941 */ /* 0x000fea0003800000 */
.L_x_210:
        /* <DEDUP_REMOVED lines=28> */
.L_x_213:
[----:B------:R-:W-:Y:S05]  /*142d0*/  BSYNC B1 ;  /* 0x0000000000017941 */ /* 0x000fea0003800000 */
.L_x_212:
        /* <DEDUP_REMOVED lines=29> */
.L_x_215:
[----:B------:R-:W-:Y:S05]  /*144b0*/  BSYNC B1 ;  /* 0x0000000000017941 */ /* 0x000fea0003800000 */
.L_x_214:
        /* <DEDUP_REMOVED lines=26> */
.L_x_217:
[----:B------:R-:W-:Y:S05]  /*14660*/  BSYNC B1 ;  /* 0x0000000000017941 */ /* 0x000fea0003800000 */
.L_x_216:
        /* <DEDUP_REMOVED lines=25> */
.L_x_219:
[----:B------:R-:W-:Y:S05]  /*14800*/  BSYNC B1 ;  /* 0x0000000000017941 */ /* 0x000fea0003800000 */
.L_x_218:
        /* <DEDUP_REMOVED lines=28> */
.L_x_221:
[----:B------:R-:W-:Y:S05]  /*149d0*/  BSYNC B1 ;  /* 0x0000000000017941 */ /* 0x000fea0003800000 */
.L_x_220:
        /* <DEDUP_REMOVED lines=25> */
.L_x_223:
[----:B------:R-:W-:Y:S05]  /*14b70*/  BSYNC B1 ;  /* 0x0000000000017941 */ /* 0x000fea0003800000 */
.L_x_222:
        /* <DEDUP_REMOVED lines=22> */
.L_x_225:
[----:B------:R-:W-:Y:S05]  /*14ce0*/  BSYNC B1 ;  /* 0x0000000000017941 */ /* 0x000fea0003800000 */
.L_x_224:
        /* <DEDUP_REMOVED lines=22> */
.L_x_227:
[----:B------:R-:W-:Y:S05]  /*14e50*/  BSYNC B1 ;  /* 0x0000000000017941 */ /* 0x000fea0003800000 */
.L_x_226:
        /* <DEDUP_REMOVED lines=25> */
.L_x_229:
[----:B------:R-:W-:Y:S05]  /*14ff0*/  BSYNC B1 ;  /* 0x0000000000017941 */ /* 0x000fea0003800000 */
.L_x_228:
        /* <DEDUP_REMOVED lines=25> */
.L_x_231:
[----:B------:R-:W-:Y:S05]  /*15190*/  BSYNC B1 ;  /* 0x0000000000017941 */ /* 0x000fea0003800000 */
.L_x_230:
        /* <DEDUP_REMOVED lines=22> */
.L_x_233:
[----:B------:R-:W-:Y:S05]  /*15300*/  BSYNC B1 ;  /* 0x0000000000017941 */ /* 0x000fea0003800000 */
.L_x_232:
        /* <DEDUP_REMOVED lines=22> */
.L_x_235:
[----:B------:R-:W-:Y:S05]  /*15470*/  BSYNC B1 ;  /* 0x0000000000017941 */ /* 0x000fea0003800000 */
.L_x_234:
        /* <DEDUP_REMOVED lines=25> */
.L_x_237:
[----:B------:R-:W-:Y:S05]  /*15610*/  BSYNC B1 ;  /* 0x0000000000017941 */ /* 0x000fea0003800000 */
.L_x_236:
        /* <DEDUP_REMOVED lines=25> */
.L_x_239:
[----:B------:R-:W-:Y:S05]  /*157b0*/  BSYNC B1 ;  /* 0x0000000000017941 */ /* 0x000fea0003800000 */
.L_x_238:
        /* <DEDUP_REMOVED lines=22> */
.L_x_241:
[----:B------:R-:W-:Y:S05]  /*15920*/  BSYNC B1 ;  /* 0x0000000000017941 */ /* 0x000fea0003800000 */
.L_x_240:
        /* <DEDUP_REMOVED lines=22> */
.L_x_243:
[----:B------:R-:W-:Y:S05]  /*15a90*/  BSYNC B1 ;  /* 0x0000000000017941 */ /* 0x000fea0003800000 */
.L_x_242:
        /* <DEDUP_REMOVED lines=22> */
.L_x_245:
[----:B------:R-:W-:Y:S05]  /*15c00*/  BSYNC B1 ;  /* 0x0000000000017941 */ /* 0x000fea0003800000 */
.L_x_244:
        /* <DEDUP_REMOVED lines=22> */
.L_x_247:
[----:B------:R-:W-:Y:S05]  /*15d70*/  BSYNC B1 ;  /* 0x0000000000017941 */ /* 0x000fea0003800000 */
.L_x_246:
        /* <DEDUP_REMOVED lines=22> */
.L_x_249:
[----:B------:R-:W-:Y:S05]  /*15ee0*/  BSYNC B1 ;  /* 0x0000000000017941 */ /* 0x000fea0003800000 */
.L_x_248:
        /* <DEDUP_REMOVED lines=22> */
.L_x_251:
[----:B------:R-:W-:Y:S05]  /*16050*/  BSYNC B1 ;  /* 0x0000000000017941 */ /* 0x000fea0003800000 */
.L_x_250:
        /* <DEDUP_REMOVED lines=22> */
.L_x_253:
[----:B------:R-:W-:Y:S05]  /*161c0*/  BSYNC B1 ;  /* 0x0000000000017941 */ /* 0x000fea0003800000 */
.L_x_252:
        /* <DEDUP_REMOVED lines=22> */
.L_x_255:
[----:B------:R-:W-:Y:S05]  /*16330*/  BSYNC B1 ;  /* 0x0000000000017941 */ /* 0x000fea0003800000 */
.L_x_254:
        /* <DEDUP_REMOVED lines=22> */
.L_x_257:
[----:B------:R-:W-:Y:S05]  /*164a0*/  BSYNC B1 ;  /* 0x0000000000017941 */ /* 0x000fea0003800000 */
.L_x_256:
        /* <DEDUP_REMOVED lines=22> */
.L_x_259:
[----:B------:R-:W-:Y:S05]  /*16610*/  BSYNC B1 ;  /* 0x0000000000017941 */ /* 0x000fea0003800000 */
.L_x_258:
        /* <DEDUP_REMOVED lines=22> */
.L_x_261:
[----:B------:R-:W-:Y:S05]  /*16780*/  BSYNC B1 ;  /* 0x0000000000017941 */ /* 0x000fea0003800000 */
.L_x_260:
        /* <DEDUP_REMOVED lines=22> */
.L_x_263:
[----:B------:R-:W-:Y:S05]  /*168f0*/  BSYNC B1 ;  /* 0x0000000000017941 */ /* 0x000fea0003800000 */
.L_x_262:
        /* <DEDUP_REMOVED lines=22> */
.L_x_265:
[----:B------:R-:W-:Y:S05]  /*16a60*/  BSYNC B1 ;  /* 0x0000000000017941 */ /* 0x000fea0003800000 */
.L_x_264:
        /* <DEDUP_REMOVED lines=22> */
.L_x_267:
[----:B------:R-:W-:Y:S05]  /*16bd0*/  BSYNC B1 ;  /* 0x0000000000017941 */ /* 0x000fea0003800000 */
.L_x_266:
        /* <DEDUP_REMOVED lines=22> */
.L_x_269:
[----:B------:R-:W-:Y:S05]  /*16d40*/  BSYNC B1 ;  /* 0x0000000000017941 */ /* 0x000fea0003800000 */
.L_x_268:
        /* <DEDUP_REMOVED lines=26> */
.L_x_271:
[----:B------:R-:W-:Y:S05]  /*16ef0*/  BSYNC B1 ;  /* 0x0000000000017941 */ /* 0x000fea0003800000 */
.L_x_270:
        /* <DEDUP_REMOVED lines=26> */
.L_x_273:
[----:B------:R-:W-:Y:S05]  /*170a0*/  BSYNC B1 ;  /* 0x0000000000017941 */ /* 0x000fea0003800000 */
.L_x_272:
        /* <DEDUP_REMOVED lines=25> */
.L_x_275:
[----:B------:R-:W-:Y:S05]  /*17240*/  BSYNC B1 ;  /* 0x0000000000017941 */ /* 0x000fea0003800000 */
.L_x_274:
        /* <DEDUP_REMOVED lines=28> */
.L_x_277:
[----:B------:R-:W-:Y:S05]  /*17410*/  BSYNC B1 ;  /* 0x0000000000017941 */ /* 0x000fea0003800000 */
.L_x_276:
        /* <DEDUP_REMOVED lines=29> */
.L_x_279:
[----:B------:R-:W-:Y:S05]  /*175f0*/  BSYNC B1 ;  /* 0x0000000000017941 */ /* 0x000fea0003800000 */
.L_x_278:
        /* <DEDUP_REMOVED lines=26> */
.L_x_281:
[----:B------:R-:W-:Y:S05]  /*177a0*/  BSYNC B1 ;  /* 0x0000000000017941 */ /* 0x000fea0003800000 */
.L_x_280:
        /* <DEDUP_REMOVED lines=25> */
.L_x_283:
[----:B------:R-:W-:Y:S05]  /*17940*/  BSYNC B1 ;  /* 0x0000000000017941 */ /* 0x000fea0003800000 */
.L_x_282:
        /* <DEDUP_REMOVED lines=28> */
.L_x_285:
[----:B------:R-:W-:Y:S05]  /*17b10*/  BSYNC B1 ;  /* 0x0000000000017941 */ /* 0x000fea0003800000 */
.L_x_284:
        /* <DEDUP_REMOVED lines=25> */
.L_x_287:
[----:B------:R-:W-:Y:S05]  /*17cb0*/  BSYNC B1 ;  /* 0x0000000000017941 */ /* 0x000fea0003800000 */
.L_x_286:
[----:B-----5:R-:W-:Y:S04]  /*17cc0*/  STL [R1+0x2a4], R7 ;  /* 0x0002a40701007387 */ /* 0x020fe80000100800 */
[----:B------:R3:W-:Y:S04]  /*17cd0*/  STL [R1+0x2a0], R6 ;  /* 0x0002a00601007387 */ /* 0x0007e80000100800 */
[----:B---3--:R-:W3:Y:S01]  /*17ce0*/  LDL.LU R6, [R1] ;  /* 0x0000000001067983 */ /* 0x008ee20000300800 */
        /* <DEDUP_REMOVED lines=19> */
.L_x_289:
[----:B------:R-:W-:Y:S05]  /*17e20*/  BSYNC B1 ;  /* 0x0000000000017941 */ /* 0x000fea0003800000 */
.L_x_288:
        /* <DEDUP_REMOVED lines=22> */
.L_x_291:
[----:B------:R-:W-:Y:S05]  /*17f90*/  BSYNC B1 ;  /* 0x0000000000017941 */ /* 0x000fea0003800000 */
.L_x_290:
        /* <DEDUP_REMOVED lines=25> */
.L_x_293:
[----:B------:R-:W-:Y:S05]  /*18130*/  BSYNC B1 ;  /* 0x0000000000017941 */ /* 0x000fea0003800000 */
.L_x_292:
        /* <DEDUP_REMOVED lines=25> */
.L_x_295:
[----:B------:R-:W-:Y:S05]  /*182d0*/  BSYNC B1 ;  /* 0x0000000000017941 */ /* 0x000fea0003800000 */
.L_x_294:
        /* <DEDUP_REMOVED lines=22> */
.L_x_297:
[----:B------:R-:W-:Y:S05]  /*18440*/  BSYNC B1 ;  /* 0x0000000000017941 */ /* 0x000fea0003800000 */
.L_x_296:
        /* <DEDUP_REMOVED lines=22> */
.L_x_299:
[----:B------:R-:W-:Y:S05]  /*185b0*/  BSYNC B1 ;  /* 0x0000000000017941 */ /* 0x000fea0003800000 */
.L_x_298:
        /* <DEDUP_REMOVED lines=25> */
.L_x_301:
[----:B------:R-:W-:Y:S05]  /*18750*/  BSYNC B1 ;  /* 0x0000000000017941 */ /* 0x000fea0003800000 */
.L_x_300:
        /* <DEDUP_REMOVED lines=25> */
.L_x_303:
[----:B------:R-:W-:Y:S05]  /*188f0*/  BSYNC B1 ;  /* 0x0000000000017941 */ /* 0x000fea0003800000 */
.L_x_302:
[----:B-----5:R2:W-:Y:S02]  /*18900*/  STL [R1+0x294], R3 ;  /* 0x0002940301007387 */ /* 0x0205e40000100800 */
[----:B--2---:R-:W-:-:S05]  /*18910*/  HADD2.F32 R3, -RZ, R17.H0_H0 ;  /* 0x20000011ff037230 */ /* 0x004fca0000004100 */
[----:B------:R-:W-:-:S04]  /*18920*/  FMUL R3, R3, R16 ;  /* 0x0000001003037220 */ /* 0x000fc80000400000 */
[----:B------:R-:W-:Y:S02]  /*18930*/  FFMA R224, R224, R2, R3 ;  /* 0x00000002e0e07223 */ /* 0x000fe40000000003 */
[----:B------:R2:W5:Y:S01]  /*18940*/  LDL.LU R3, [R1+0x294] ;  /* 0x0002940001037983 */ /* 0x0005620000300800 */
[----:B------:R-:W-:Y:S01]  /*18950*/  ISETP.GT.AND P4, PT, R0, 0x100, P2 ;  /* 0x000001000000780c */ /* 0x000fe20001784270 */
[----:B------:R-:W-:Y:S01]  /*18960*/  BSSY B1, `(.L_x_304) ;  /* 0x0000005000017945 */ /* 0x000fe20003800000 */
[----:B------:R-:W-:-:S05]  /*18970*/  F2FP.F16.F32.PACK_AB R224, RZ, R224 ;  /* 0x000000e0ffe0723e */ /* 0x000fca00000000ff */
[----:B------:R2:W-:Y:S06]  /*18980*/  @P5 STG.E.U16 desc[UR36][R4.64+0x80], R224 ;  /* 0x000080e004005986 */ /* 0x0005ec000c101524 */
[----:B------:R-:W-:Y:S05]  /*18990*/  @!P4 BRA `(.L_x_305) ;  /* 0x000000000004c947 */ /* 0x000fea0003800000 */
[----:B------:R0:W5:Y:S02]  /*189a0*/  LDG.E.LTC128B.U16 R17, desc[UR36][R20.64+0x82] ;  /* 0x0000822414117981 */ /* 0x000164000c1e1520 */
.L_x_305:
[----:B------:R-:W-:Y:S05]  /*189b0*/  BSYNC B1 ;  /* 0x0000000000017941 */ /* 0x000fea0003800000 */
.L_x_304:
[----:B--2--5:R-:W-:Y:S01]  /*189c0*/  HADD2.F32 R224, -RZ, R17.H0_H0 ;  /* 0x20000011ffe07230 */ /* 0x024fe20000004100 */
[----:B------:R-:W-:Y:S01]  /*189d0*/  ISETP.GT.AND P5, PT, R0, 0x108, P3 ;  /* 0x000001080000780c */ /* 0x000fe20001fa4270 */
[----:B------:R-:W-:Y:S03]  /*189e0*/  BSSY B1, `(.L_x_306) ;  /* 0x0000007000017945 */ /* 0x000fe60003800000 */
[----:B------:R-:W-:-:S04]  /*189f0*/  FMUL R224, R224, R16 ;  /* 0x00000010e0e07220 */ /* 0x000fc80000400000 */
[----:B------:R-:W-:-:S05]  /*18a00*/  FFMA R224, R225, R2, R224 ;  /* 0x00000002e1e07223 */ /* 0x000fca00000000e0 */
[----:B------:R-:W-:-:S05]  /*18a10*/  F2FP.F16.F32.PACK_AB R224, RZ, R224 ;  /* 0x000000e0ffe0723e */ /* 0x000fca00000000ff */
[----:B------:R2:W-:Y:S01]  /*18a20*/  @P4 STG.E.U16 desc[UR36][R4.64+0x82], R224 ;  /* 0x000082e004004986 */ /* 0x0005e2000c101524 */
[----:B------:R-:W-:Y:S05]  /*18a30*/  @!P5 BRA `(.L_x_307) ;  /* 0x000000000004d947 */ /* 0x000fea0003800000 */
[----:B------:R0:W5:Y:S02]  /*18a40*/  LDG.E.LTC128B.U16 R17, desc[UR36][R18.64+0x80] ;  /* 0x0000802412117981 */ /* 0x000164000c1e1520 */
.L_x_307:
[----:B------:R-:W-:Y:S05]  /*18a50*/  BSYNC B1 ;  /* 0x0000000000017941 */ /* 0x000fea0003800000 */
.L_x_306:
        /* <DEDUP_REMOVED lines=9> */
.L_x_309:
[----:B------:R-:W-:Y:S05]  /*18af0*/  BSYNC B1 ;  /* 0x0000000000017941 */ /* 0x000fea0003800000 */
.L_x_308:
        /* <DEDUP_REMOVED lines=9> */
.L_x_311:
[----:B------:R-:W-:Y:S05]  /*18b90*/  BSYNC B1 ;  /* 0x0000000000017941 */ /* 0x000fea0003800000 */
.L_x_310:
        /* <DEDUP_REMOVED lines=9> */
.L_x_313:
[----:B------:R-:W-:Y:S05]  /*18c30*/  BSYNC B1 ;  /* 0x0000000000017941 */ /* 0x000fea0003800000 */
.L_x_312:
        /* <DEDUP_REMOVED lines=9> */
.L_x_315:
[----:B------:R-:W-:Y:S05]  /*18cd0*/  BSYNC B1 ;  /* 0x0000000000017941 */ /* 0x000fea0003800000 */
.L_x_314:
        /* <DEDUP_REMOVED lines=9> */
.L_x_317:
[----:B------:R-:W-:Y:S05]  /*18d70*/  BSYNC B1 ;  /* 0x0000000000017941 */ /* 0x000fea0003800000 */
.L_x_316:
        /* <DEDUP_REMOVED lines=9> */
.L_x_319:
[----:B------:R-:W-:Y:S05]  /*18e10*/  BSYNC B1 ;  /* 0x0000000000017941 */ /* 0x000fea0003800000 */
.L_x_318:
        /* <DEDUP_REMOVED lines=9> */
.L_x_321:
[----:B------:R-:W-:Y:S05]  /*18eb0*/  BSYNC B1 ;  /* 0x0000000000017941 */ /* 0x000fea0003800000 */
.L_x_320:
        /* <DEDUP_REMOVED lines=9> */
.L_x_323:
[----:B------:R-:W-:Y:S05]  /*18f50*/  BSYNC B1 ;  /* 0x0000000000017941 */ /* 0x000fea0003800000 */
.L_x_322:
        /* <DEDUP_REMOVED lines=9> */
.L_x_325:
[----:B------:R-:W-:Y:S05]  /*18ff0*/  BSYNC B1 ;  /* 0x0000000000017941 */ /* 0x000fea0003800000 */
.L_x_324:
        /* <DEDUP_REMOVED lines=9> */
.L_x_327:
[----:B------:R-:W-:Y:S05]  /*19090*/  BSYNC B1 ;  /* 0x0000000000017941 */ /* 0x000fea0003800000 */
.L_x_326:
        /* <DEDUP_REMOVED lines=9> */
.L_x_329:
[----:B------:R-:W-:Y:S05]  /*19130*/  BSYNC B1 ;  /* 0x0000000000017941 */ /* 0x000fea0003800000 */
.L_x_328:
        /* <DEDUP_REMOVED lines=9> */
.L_x_331:
[----:B------:R-:W-:Y:S05]  /*191d0*/  BSYNC B1 ;  /* 0x0000000000017941 */ /* 0x000fea0003800000 */
.L_x_330:
        /* <DEDUP_REMOVED lines=9> */
.L_x_333:
[----:B------:R-:W-:Y:S05]  /*19270*/  BSYNC B1 ;  /* 0x0000000000017941 */ /* 0x000fea0003800000 */
.L_x_332:
[----:B------:R0:W5:Y:S02]  /*19280*/  LDL.64 R220, [R1+0x240] ;  /* 0x0002400001dc7983 */ /* 0x0001640000100a00 */
[----:B--2--5:R-:W-:Y:S01]  /*19290*/  HADD2.F32 R216, -RZ, R17.H0_H0 ;  /* 0x20000011ffd87230 */ /* 0x024fe20000004100 */
[----:B------:R-:W-:Y:S01]  /*192a0*/  ISETP.GT.AND P3, PT, R3, 0x50, PT ;  /* 0x000000500300780c */ /* 0x000fe20003f64270 */
[----:B------:R-:W-:Y:S03]  /*192b0*/  BSSY B1, `(.L_x_334) ;  /* 0x0000008000017945 */ /* 0x000fe60003800000 */
[----:B------:R-:W-:Y:S01]  /*192c0*/  FMUL R216, R216, R16 ;  /* 0x00000010d8d87220 */ /* 0x000fe20000400000 */
[----:B------:R-:W-:-:S03]  /*192d0*/  ISETP.GT.AND P1, PT, R0, RZ, P3 ;  /* 0x000000ff0000720c */ /* 0x000fc60001f24270 */
[----:B------:R-:W-:-:S05]  /*192e0*/  FFMA R216, R223, R2, R216 ;  /* 0x00000002dfd87223 */ /* 0x000fca00000000d8 */
[----:B------:R-:W-:-:S05]  /*192f0*/  F2FP.F16.F32.PACK_AB R216, RZ, R216 ;  /* 0x000000d8ffd8723e */ /* 0x000fca00000000ff */
[----:B------:R0:W-:Y:S01]  /*19300*/  @P0 STG.E.U16 desc[UR36][R22.64+0x92], R216 ;  /* 0x000092d816000986 */ /* 0x0001e2000c101524 */
[----:B------:R-:W-:Y:S05]  /*19310*/  @!P1 BRA `(.L_x_335) ;  /* 0x0000000000049947 */ /* 0x000fea0003800000 */
[----:B------:R2:W5:Y:S02]  /*19320*/  LDG.E.LTC128B.U16 R17, desc[UR36][R220.64+0xa0] ;  /* 0x0000a024dc117981 */ /* 0x000564000c1e1520 */
.L_x_335:
[----:B------:R-:W-:Y:S05]  /*19330*/  BSYNC B1 ;  /* 0x0000000000017941 */ /* 0x000fea0003800000 */
.L_x_334:
[----:B0----5:R-:W-:Y:S01]  /*19340*/  HADD2.F32 R216, -RZ, R17.H0_H0 ;  /* 0x20000011ffd87230 */ /* 0x021fe20000004100 */
        /* <DEDUP_REMOVED lines=9> */
.L_x_337:
[----:B------:R-:W-:Y:S05]  /*193e0*/  BSYNC B1 ;  /* 0x0000000000017941 */ /* 0x000fea0003800000 */
.L_x_336:
[----:B------:R1:W5:Y:S02]  /*193f0*/  LDL.64 R218, [R1+0x220] ;  /* 0x0002200001da7983 */ /* 0x0003640000100a00 */
[----:B0----5:R-:W-:Y:S01]  /*19400*/  HADD2.F32 R208, -RZ, R17.H0_H0 ;  /* 0x20000011ffd07230 */ /* 0x021fe20000004100 */
        /* <DEDUP_REMOVED lines=8> */
.L_x_339:
[----:B------:R-:W-:Y:S05]  /*19490*/  BSYNC B1 ;  /* 0x0000000000017941 */ /* 0x000fea0003800000 */
.L_x_338:
[----:B------:R-:W2:Y:S01]  /*194a0*/  LDL.64 R216, [R1+0x228] ;  /* 0x0002280001d87983 */ /* 0x000ea20000100a00 */
[----:B-1---5:R-:W-:Y:S01]  /*194b0*/  HADD2.F32 R208, -RZ, R17.H0_H0 ;  /* 0x20000011ffd07230 */ /* 0x022fe20000004100 */
[----:B------:R-:W-:Y:S01]  /*194c0*/  ISETP.GT.AND P0, PT, R0, 0x8, P2 ;  /* 0x000000080000780c */ /* 0x000fe20001704270 */
[----:B------:R-:W-:Y:S03]  /*194d0*/  BSSY B1, `(.L_x_340) ;  /* 0x0000007000017945 */ /* 0x000fe60003800000 */
[----:B------:R-:W-:-:S04]  /*194e0*/  FMUL R208, R208, R16 ;  /* 0x00000010d0d07220 */ /* 0x000fc80000400000 */
[----:B------:R-:W-:-:S05]  /*194f0*/  FFMA R208, R210, R2, R208 ;  /* 0x00000002d2d07223 */ /* 0x000fca00000000d0 */
[----:B------:R-:W-:-:S05]  /*19500*/  F2FP.F16.F32.PACK_AB R208, RZ, R208 ;  /* 0x000000d0ffd0723e */ /* 0x000fca00000000ff */
[----:B--2---:R1:W-:Y:S01]  /*19510*/  @P1 STG.E.U16 desc[UR36][R216.64+0xa0], R208 ;  /* 0x0000a0d0d8001986 */ /* 0x0043e2000c101524 */
[----:B------:R-:W-:Y:S05]  /*19520*/  @!P0 BRA `(.L_x_341) ;  /* 0x0000000000048947 */ /* 0x000fea0003800000 */
[----:B------:R2:W5:Y:S02]  /*19530*/  LDG.E.LTC128B.U16 R17, desc[UR36][R218.64+0xa2] ;  /* 0x0000a224da117981 */ /* 0x000564000c1e1520 */
.L_x_341:
[----:B------:R-:W-:Y:S05]  /*19540*/  BSYNC B1 ;  /* 0x0000000000017941 */ /* 0x000fea0003800000 */
.L_x_340:
[----:B-----5:R-:W-:Y:S01]  /*19550*/  HADD2.F32 R209, -RZ, R17.H0_H0 ;  /* 0x20000011ffd17230 */ /* 0x020fe20000004100 */
[----:B------:R-:W-:Y:S01]  /*19560*/  ISETP.GT.AND P1, PT, R3, 0x58, PT ;  /* 0x000000580300780c */ /* 0x000fe20003f24270 */
[----:B------:R-:W-:Y:S03]  /*19570*/  BSSY B1, `(.L_x_342) ;  /* 0x0000008000017945 */ /* 0x000fe60003800000 */
[----:B-1----:R-:W-:Y:S01]  /*19580*/  FMUL R208, R209, R16 ;  /* 0x00000010d1d07220 */ /* 0x002fe20000400000 */
[----:B------:R-:W-:-:S03]  /*19590*/  ISETP.GT.AND P5, PT, R0, RZ, P1 ;  /* 0x000000ff0000720c */ /* 0x000fc60000fa4270 */
[----:B------:R-:W-:-:S05]  /*195a0*/  FFMA R208, R211, R2, R208 ;  /* 0x00000002d3d07223 */ /* 0x000fca00000000d0 */
[----:B------:R-:W-:-:S05]  /*195b0*/  F2FP.F16.F32.PACK_AB R208, RZ, R208 ;  /* 0x000000d0ffd0723e */ /* 0x000fca00000000ff */
[----:B------:R1:W-:Y:S01]  /*195c0*/  @P0 STG.E.U16 desc[UR36][R216.64+0xa2], R208 ;  /* 0x0000a2d0d8000986 */ /* 0x0003e2000c101524 */
[----:B------:R-:W-:Y:S05]  /*195d0*/  @!P5 BRA `(.L_x_343) ;  /* 0x000000000004d947 */ /* 0x000fea0003800000 */
[----:B------:R0:W5:Y:S02]  /*195e0*/  LDG.E.LTC128B.U16 R17, desc[UR36][R220.64+0xb0] ;  /* 0x0000b024dc117981 */ /* 0x000164000c1e1520 */
.L_x_343:
[----:B------:R-:W-:Y:S05]  /*195f0*/  BSYNC B1 ;  /* 0x0000000000017941 */ /* 0x000fea0003800000 */
.L_x_342:
[----:B-----5:R-:W-:Y:S01]  /*19600*/  HADD2.F32 R209, -RZ, R17.H0_H0 ;  /* 0x20000011ffd17230 */ /* 0x020fe20000004100 */
        /* <DEDUP_REMOVED lines=9> */
.L_x_345:
[----:B------:R-:W-:Y:S05]  /*196a0*/  BSYNC B1 ;  /* 0x0000000000017941 */ /* 0x000fea0003800000 */
.L_x_344:
[----:B0----5:R-:W-:Y:S01]  /*196b0*/  HADD2.F32 R209, -RZ, R17.H0_H0 ;  /* 0x20000011ffd17230 */ /* 0x021fe20000004100 */
[----:B------:R-:W-:Y:S01]  /*196c0*/  ISETP.GT.AND P5, PT, R0, 0x8, P1 ;  /* 0x000000080000780c */ /* 0x000fe20000fa4270 */
[----:B------:R-:W-:Y:S03]  /*196d0*/  BSSY B1, `(.L_x_346) ;  /* 0x0000007000017945 */ /* 0x000fe60003800000 */
[----:B-1----:R-:W-:-:S04]  /*196e0*/  FMUL R208, R209, R16 ;  /* 0x00000010d1d07220 */ /* 0x002fc80000400000 */
[----:B------:R-:W-:-:S05]  /*196f0*/  FFMA R208, R213, R2, R208 ;  /* 0x00000002d5d07223 */ /* 0x000fca00000000d0 */
[----:B------:R-:W-:-:S05]  /*19700*/  F2FP.F16.F32.PACK_AB R208, RZ, R208 ;  /* 0x000000d0ffd0723e */ /* 0x000fca00000000ff */
[----:B------:R0:W-:Y:S01]  /*19710*/  @P4 STG.E.U16 desc[UR36][R8.64+0xb2], R208 ;  /* 0x0000b2d008004986 */ /* 0x0001e2000c101524 */
[----:B------:R-:W-:Y:S05]  /*19720*/  @!P5 BRA `(.L_x_347) ;  /* 0x000000000004d947 */ /* 0x000fea0003800000 */
[----:B------:R1:W5:Y:S02]  /*19730*/  LDG.E.LTC128B.U16 R17, desc[UR36][R218.64+0xb0] ;  /* 0x0000b024da117981 */ /* 0x000364000c1e1520 */
.L_x_347:
[----:B------:R-:W-:Y:S05]  /*19740*/  BSYNC B1 ;  /* 0x0000000000017941 */ /* 0x000fea0003800000 */
.L_x_346:
[----:B-----5:R-:W-:Y:S01]  /*19750*/  HADD2.F32 R209, -RZ, R17.H0_H0 ;  /* 0x20000011ffd17230 */ /* 0x020fe20000004100 */
        /* <DEDUP_REMOVED lines=8> */
.L_x_349:
[----:B------:R-:W-:Y:S05]  /*197e0*/  BSYNC B1 ;  /* 0x0000000000017941 */ /* 0x000fea0003800000 */
.L_x_348:
        /* <DEDUP_REMOVED lines=9> */
.L_x_351:
[----:B------:R-:W-:Y:S05]  /*19880*/  BSYNC B1 ;  /* 0x0000000000017941 */ /* 0x000fea0003800000 */
.L_x_350:
        /* <DEDUP_REMOVED lines=9> */
.L_x_353:
[----:B------:R-:W-:Y:S05]  /*19920*/  BSYNC B1 ;  /* 0x0000000000017941 */ /* 0x000fea0003800000 */
.L_x_352:
        /* <DEDUP_REMOVED lines=9> */
.L_x_355:
[----:B------:R-:W-:Y:S05]  /*199c0*/  BSYNC B1 ;  /* 0x0000000000017941 */ /* 0x000fea0003800000 */
.L_x_354:
[----:B------:R-:W2:Y:S01]  /*199d0*/  LDL.64 R208, [R1+0x200] ;  /* 0x0002000001d07983 */ /* 0x000ea20000100a00 */
[----:B-----5:R-:W-:Y:S01]  /*199e0*/  HADD2.F32 R201, -RZ, R17.H0_H0 ;  /* 0x20000011ffc97230 */ /* 0x020fe20000004100 */
        /* <DEDUP_REMOVED lines=8> */
.L_x_357:
[----:B------:R-:W-:Y:S05]  /*19a70*/  BSYNC B1 ;  /* 0x0000000000017941 */ /* 0x000fea0003800000 */
.L_x_356:
[----:B--2--5:R-:W-:Y:S01]  /*19a80*/  HADD2.F32 R201, -RZ, R17.H0_H0 ;  /* 0x20000011ffc97230 */ /* 0x024fe20000004100 */
[----:B------:R-:W-:Y:S01]  /*19a90*/  ISETP.GT.AND P5, PT, R0, 0x80, P1 ;  /* 0x000000800000780c */ /* 0x000fe20000fa4270 */
[----:B------:R-:W-:Y:S03]  /*19aa0*/  BSSY B1, `(.L_x_358) ;  /* 0x0000007000017945 */ /* 0x000fe60003800000 */
[----:B0-----:R-:W-:-:S04]  /*19ab0*/  FMUL R200, R201, R16 ;  /* 0x00000010c9c87220 */ /* 0x001fc80000400000 */
[----:B------:R-:W-:-:S05]  /*19ac0*/  FFMA R200, R203, R2, R200 ;  /* 0x00000002cbc87223 */ /* 0x000fca00000000c8 */
[----:B------:R-:W-:-:S05]  /*19ad0*/  F2FP.F16.F32.PACK_AB R200, RZ, R200 ;  /* 0x000000c8ffc8723e */ /* 0x000fca00000000ff */
[----:B------:R0:W-:Y:S01]  /*19ae0*/  @P4 STG.E.U16 desc[UR36][R208.64+0xa2], R200 ;  /* 0x0000a2c8d0004986 */ /* 0x0001e2000c101524 */
[----:B------:R-:W-:Y:S05]  /*19af0*/  @!P5 BRA `(.L_x_359) ;  /* 0x000000000004d947 */ /* 0x000fea0003800000 */
[----:B------:R2:W5:Y:S02]  /*19b00*/  LDG.E.LTC128B.U16 R17, desc[UR36][R234.64+0xb0] ;  /* 0x0000b024ea117981 */ /* 0x000564000c1e1520 */
.L_x_359:
[----:B------:R-:W-:Y:S05]  /*19b10*/  BSYNC B1 ;  /* 0x0000000000017941 */ /* 0x000fea0003800000 */
.L_x_358:
        /* <DEDUP_REMOVED lines=9> */
.L_x_361:
[----:B------:R-:W-:Y:S05]  /*19bb0*/  BSYNC B1 ;  /* 0x0000000000017941 */ /* 0x000fea0003800000 */
.L_x_360:
        /* <DEDUP_REMOVED lines=9> */
.L_x_363:
[----:B------:R-:W-:Y:S05]  /*19c50*/  BSYNC B1 ;  /* 0x0000000000017941 */ /* 0x000fea0003800000 */
.L_x_362:
        /* <DEDUP_REMOVED lines=9> */
.L_x_365:
[----:B------:R-:W-:Y:S05]  /*19cf0*/  BSYNC B1 ;  /* 0x0000000000017941 */ /* 0x000fea0003800000 */
.L_x_364:
        /* <DEDUP_REMOVED lines=9> */
.L_x_367:
[----:B------:R-:W-:Y:S05]  /*19d90*/  BSYNC B1 ;  /* 0x0000000000017941 */ /* 0x000fea0003800000 */
.L_x_366:
        /* <DEDUP_REMOVED lines=9> */
.L_x_369:
[----:B------:R-:W-:Y:S05]  /*19e30*/  BSYNC B1 ;  /* 0x0000000000017941 */ /* 0x000fea0003800000 */
.L_x_368:
        /* <DEDUP_REMOVED lines=9> */
.L_x_371:
[----:B------:R-:W-:Y:S05]  /*19ed0*/  BSYNC B1 ;  /* 0x0000000000017941 */ /* 0x000fea0003800000 */
.L_x_370:
        /* <DEDUP_REMOVED lines=9> */
.L_x_373:
[----:B------:R-:W-:Y:S05]  /*19f70*/  BSYNC B1 ;  /* 0x0000000000017941 */ /* 0x000fea0003800000 */
.L_x_372:
        /* <DEDUP_REMOVED lines=9> */
.L_x_375:
[----:B------:R-:W-:Y:S05]  /*1a010*/  BSYNC B1 ;  /* 0x0000000000017941 */ /* 0x000fea0003800000 */
.L_x_374:
        /* <DEDUP_REMOVED lines=9> */
.L_x_377:
[----:B------:R-:W-:Y:S05]  /*1a0b0*/  BSYNC B1 ;  /* 0x0000000000017941 */ /* 0x000fea0003800000 */
.L_x_376:
        /* <DEDUP_REMOVED lines=9> */
.L_x_379:
[----:B------:R-:W-:Y:S05]  /*1a150*/  BSYNC B1 ;  /* 0x0000000000017941 */ /* 0x000fea0003800000 */
.L_x_378:
        /* <DEDUP_REMOVED lines=9> */
.L_x_381:
[----:B------:R-:W-:Y:S05]  /*1a1f0*/  BSYNC B1 ;  /* 0x0000000000017941 */ /* 0x000fea0003800000 */
.L_x_380:
        /* <DEDUP_REMOVED lines=9> */
.L_x_383:
[----:B------:R-:W-:Y:S05]  /*1a290*/  BSYNC B1 ;  /* 0x0000000000017941 */ /* 0x000fea0003800000 */
.L_x_382:
        /* <DEDUP_REMOVED lines=9> */
.L_x_385:
[----:B------:R-:W-:Y:S05]  /*1a330*/  BSYNC B1 ;  /* 0x0000000000017941 */ /* 0x000fea0003800000 */
.L_x_384:
        /* <DEDUP_REMOVED lines=9> */
.L_x_387:
[----:B------:R-:W-:Y:S05]  /*1a3d0*/  BSYNC B1 ;  /* 0x0000000000017941 */ /* 0x000fea0003800000 */
.L_x_386:
        /* <DEDUP_REMOVED lines=9> */
.L_x_389:
[----:B------:R-:W-:Y:S05]  /*1a470*/  BSYNC B1 ;  /* 0x0000000000017941 */ /* 0x000fea0003800000 */
.L_x_388:
        /* <DEDUP_REMOVED lines=9> */
.L_x_391:
[----:B------:R-:W-:Y:S05]  /*1a510*/  BSYNC B1 ;  /* 0x0000000000017941 */ /* 0x000fea0003800000 */
.L_x_390:
        /* <DEDUP_REMOVED lines=9> */
.L_x_393:
[----:B------:R-:W-:Y:S05]  /*1a5b0*/  BSYNC B1 ;  /* 0x0000000000017941 */ /* 0x000fea0003800000 */
.L_x_392:
        /* <DEDUP_REMOVED lines=9> */
.L_x_395:
[----:B------:R-:W-:Y:S05]  /*1a650*/  BSYNC B1 ;  /* 0x0000000000017941 */ /* 0x000fea0003800000 */
.L_x_394:
        /* <DEDUP_REMOVED lines=9> */
.L_x_397:
[----:B------:R-:W-:Y:S05]  /*1a6f0*/  BSYNC B1 ;  /* 0x0000000000017941 */ /* 0x000fea0003800000 */
.L_x_396:
        /* <DEDUP_REMOVED lines=10> */
.L_x_399:
[----:B------:R-:W-:Y:S05]  /*1a7a0*/  BSYNC B1 ;  /* 0x0000000000017941 */ /* 0x000fea0003800000 */
.L_x_398:
        /* <DEDUP_REMOVED lines=10> */
.L_x_401:
[----:B------:R-:W-:Y:S05]  /*1a850*/  BSYNC B1 ;  /* 0x0000000000017941 */ /* 0x000fea0003800000 */
.L_x_400:
        /* <DEDUP_REMOVED lines=9> */
.L_x_403:
[----:B------:R-:W-:Y:S05]  /*1a8f0*/  BSYNC B1 ;  /* 0x0000000000017941 */ /* 0x000fea0003800000 */
.L_x_402:
        /* <DEDUP_REMOVED lines=9> */
.L_x_405:
[----:B------:R-:W-:Y:S05]  /*1a990*/  BSYNC B1 ;  /* 0x0000000000017941 */ /* 0x000fea0003800000 */
.L_x_404:
        /* <DEDUP_REMOVED lines=10> */
.L_x_407:
[----:B------:R-:W-:Y:S05]  /*1aa40*/  BSYNC B1 ;  /* 0x0000000000017941 */ /* 0x000fea0003800000 */
.L_x_406:
        /* <DEDUP_REMOVED lines=10> */
.L_x_409:
[----:B------:R-:W-:Y:S05]  /*1aaf0*/  BSYNC B1 ;  /* 0x0000000000017941 */ /* 0x000fea0003800000 */
.L_x_408:
        /* <DEDUP_REMOVED lines=9> */
.L_x_411:
[----:B------:R-:W-:Y:S05]  /*1ab90*/  BSYNC B1 ;  /* 0x0000000000017941 */ /* 0x000fea0003800000 */
.L_x_410:
        /* <DEDUP_REMOVED lines=9> */
.L_x_413:
[----:B------:R-:W-:Y:S05]  /*1ac30*/  BSYNC B1 ;  /* 0x0000000000017941 */ /* 0x000fea0003800000 */
.L_x_412:
        /* <DEDUP_REMOVED lines=9> */
.L_x_415:
[----:B------:R-:W-:Y:S05]  /*1acd0*/  BSYNC B1 ;  /* 0x0000000000017941 */ /* 0x000fea0003800000 */
.L_x_414:
        /* <DEDUP_REMOVED lines=9> */
.L_x_417:
[----:B------:R-:W-:Y:S05]  /*1ad70*/  BSYNC B1 ;  /* 0x0000000000017941 */ /* 0x000fea0003800000 */
.L_x_416:
        /* <DEDUP_REMOVED lines=9> */
.L_x_419:
[----:B------:R-:W-:Y:S05]  /*1ae10*/  BSYNC B1 ;  /* 0x0000000000017941 */ /* 0x000fea0003800000 */
.L_x_418:
        /* <DEDUP_REMOVED lines=9> */
.L_x_421:
[----:B------:R-:W-:Y:S05]  /*1aeb0*/  BSYNC B1 ;  /* 0x0000000000017941 */ /* 0x000fea0003800000 */
.L_x_420:
        /* <DEDUP_REMOVED lines=9> */
.L_x_423:
[----:B------:R-:W-:Y:S05]  /*1af50*/  BSYNC B1 ;  /* 0x0000000000017941 */ /* 0x000fea0003800000 */
.L_x_422:
        /* <DEDUP_REMOVED lines=9> */
.L_x_425:
[----:B------:R-:W-:Y:S05]  /*1aff0*/  BSYNC B1 ;  /* 0x0000000000017941 */ /* 0x000fea0003800000 */
.L_x_424:
        /* <DEDUP_REMOVED lines=9> */
.L_x_427:
[----:B------:R-:W-:Y:S05]  /*1b090*/  BSYNC B1 ;  /* 0x0000000000017941 */ /* 0x000fea0003800000 */
.L_x_426:
        /* <DEDUP_REMOVED lines=9> */
.L_x_429:
[----:B------:R-:W-:Y:S05]  /*1b130*/  BSYNC B1 ;  /* 0x0000000000017941 */ /* 0x000fea0003800000 */
.L_x_428:
        /* <DEDUP_REMOVED lines=9> */
.L_x_431:
[----:B------:R-:W-:Y:S05]  /*1b1d0*/  BSYNC B1 ;  /* 0x0000000000017941 */ /* 0x000fea0003800000 */
.L_x_430:
        /* <DEDUP_REMOVED lines=9> */
.L_x_433:
[----:B------:R-:W-:Y:S05]  /*1b270*/  BSYNC B1 ;  /* 0x0000000000017941 */ /* 0x000fea0003800000 */
.L_x_432:
        /* <DEDUP_REMOVED lines=9> */
.L_x_435:
[----:B------:R-:W-:Y:S05]  /*1b310*/  BSYNC B1 ;  /* 0x0000000000017941 */ /* 0x000fea0003800000 */
.L_x_434:
        /* <DEDUP_REMOVED lines=9> */
.L_x_437:
[----:B------:R-:W-:Y:S05]  /*1b3b0*/  BSYNC B1 ;  /* 0x0000000000017941 */ /* 0x000fea0003800000 */
.L_x_436:
        /* <DEDUP_REMOVED lines=9> */
.L_x_439:
[----:B------:R-:W-:Y:S05]  /*1b450*/  BSYNC B1 ;  /* 0x0000000000017941 */ /* 0x000fea0003800000 */
.L_x_438:
        /* <DEDUP_REMOVED lines=9> */
.L_x_441:
[----:B------:R-:W-:Y:S05]  /*1b4f0*/  BSYNC B1 ;  /* 0x0000000000017941 */ /* 0x000fea0003800000 */
.L_x_440:
        /* <DEDUP_REMOVED lines=9> */
.L_x_443:
[----:B------:R-:W-:Y:S05]  /*1b590*/  BSYNC B1 ;  /* 0x0000000000017941 */ /* 0x000fea0003800000 */
.L_x_442:
        /* <DEDUP_REMOVED lines=9> */
.L_x_445:
[----:B------:R-:W-:Y:S05]  /*1b630*/  BSYNC B1 ;  /* 0x0000000000017941 */ /* 0x000fea0003800000 */
.L_x_444:
        /* <DEDUP_REMOVED lines=9> */
.L_x_447:
[----:B------:R-:W-:Y:S05]  /*1b6d0*/  BSYNC B1 ;  /* 0x0000000000017941 */ /* 0x000fea0003800000 */
.L_x_446:
        /* <DEDUP_REMOVED lines=9> */
.L_x_449:
[----:B------:R-:W-:Y:S05]  /*1b770*/  BSYNC B1 ;  /* 0x0000000000017941 */ /* 0x000fea0003800000 */
.L_x_448:
        /* <DEDUP_REMOVED lines=9> */
.L_x_451:
[----:B------:R-:W-:Y:S05]  /*1b810*/  BSYNC B1 ;  /* 0x0000000000017941 */ /* 0x000fea0003800000 */
.L_x_450:
        /* <DEDUP_REMOVED lines=9> */
.L_x_453:
[----:B------:R-:W-:Y:S05]  /*1b8b0*/  BSYNC B1 ;  /* 0x0000000000017941 */ /* 0x000fea0003800000 */
.L_x_452:
        /* <DEDUP_REMOVED lines=9> */
.L_x_455:
[----:B------:R-:W-:Y:S05]  /*1b950*/  BSYNC B1 ;  /* 0x0000000000017941 */ /* 0x000fea0003800000 */
.L_x_454:
        /* <DEDUP_REMOVED lines=9> */
.L_x_457:
[----:B------:R-:W-:Y:S05]  /*1b9f0*/  BSYNC B1 ;  /* 0x0000000000017941 */ /* 0x000fea0003800000 */
.L_x_456:
        /* <DEDUP_REMOVED lines=9> */
.L_x_459:
[----:B------:R-:W-:Y:S05]  /*1ba90*/  BSYNC B1 ;  /* 0x0000000000017941 */ /* 0x000fea0003800000 */
.L_x_458:
        /* <DEDUP_REMOVED lines=9> */
.L_x_461:
[----:B------:R-:W-:Y:S05]  /*1bb30*/  BSYNC B1 ;  /* 0x0000000000017941 */ /* 0x000fea0003800000 */
.L_x_460:
        /* <DEDUP_REMOVED lines=10> */
.L_x_463:
[----:B------:R-:W-:Y:S05]  /*1bbe0*/  BSYNC B1 ;  /* 0x0000000000017941 */ /* 0x000fea0003800000 */
.L_x_462:
        /* <DEDUP_REMOVED lines=10> */
.L_x_465:
[----:B------:R-:W-:Y:S05]  /*1bc90*/  BSYNC B1 ;  /* 0x0000000000017941 */ /* 0x000fea0003800000 */
.L_x_464:
        /* <DEDUP_REMOVED lines=9> */
.L_x_467:
[----:B------:R-:W-:Y:S05]  /*1bd30*/  BSYNC B1 ;  /* 0x0000000000017941 */ /* 0x000fea0003800000 */
.L_x_466:
        /* <DEDUP_REMOVED lines=9> */
.L_x_469:
[----:B------:R-:W-:Y:S05]  /*1bdd0*/  BSYNC B1 ;  /* 0x0000000000017941 */ /* 0x000fea0003800000 */
.L_x_468:
        /* <DEDUP_REMOVED lines=10> */
.L_x_471:
[----:B------:R-:W-:Y:S05]  /*1be80*/  BSYNC B1 ;  /* 0x0000000000017941 */ /* 0x000fea0003800000 */
.L_x_470:
        /* <DEDUP_REMOVED lines=10> */
.L_x_473:
[----:B------:R-:W-:Y:S05]  /*1bf30*/  BSYNC B1 ;  /* 0x0000000000017941 */ /* 0x000fea0003800000 */
.L_x_472:
        /* <DEDUP_REMOVED lines=9> */
.L_x_475:
[----:B------:R-:W-:Y:S05]  /*1bfd0*/  BSYNC B1 ;  /* 0x0000000000017941 */ /* 0x000fea0003800000 */
.L_x_474:
        /* <DEDUP_REMOVED lines=9> */
.L_x_477:
[----:B------:R-:W-:Y:S05]  /*1c070*/  BSYNC B1 ;  /* 0x0000000000017941 */ /* 0x000fea0003800000 */
.L_x_476:
        /* <DEDUP_REMOVED lines=9> */
.L_x_479:
[----:B------:R-:W-:Y:S05]  /*1c110*/  BSYNC B1 ;  /* 0x0000000000017941 */ /* 0x000fea0003800000 */
.L_x_478:
        /* <DEDUP_REMOVED lines=9> */
.L_x_481:
[----:B------:R-:W-:Y:S05]  /*1c1b0*/  BSYNC B1 ;  /* 0x0000000000017941 */ /* 0x000fea0003800000 */
.L_x_480:
        /* <DEDUP_REMOVED lines=9> */
.L_x_483:
[----:B------:R-:W-:Y:S05]  /*1c250*/  BSYNC B1 ;  /* 0x0000000000017941 */ /* 0x000fea0003800000 */
.L_x_482:
        /* <DEDUP_REMOVED lines=9> */
.L_x_485:
[----:B------:R-:W-:Y:S05]  /*1c2f0*/  BSYNC B1 ;  /* 0x0000000000017941 */ /* 0x000fea0003800000 */
.L_x_484:
        /* <DEDUP_REMOVED lines=9> */
.L_x_487:
[----:B------:R-:W-:Y:S05]  /*1c390*/  BSYNC B1 ;  /* 0x0000000000017941 */ /* 0x000fea0003800000 */
.L_x_486:
        /* <DEDUP_REMOVED lines=9> */
.L_x_489:
[----:B------:R-:W-:Y:S05]  /*1c430*/  BSYNC B1 ;  /* 0x0000000000017941 */ /* 0x000fea0003800000 */
.L_x_488:
        /* <DEDUP_REMOVED lines=9> */
.L_x_491:
[----:B------:R-:W-:Y:S05]  /*1c4d0*/  BSYNC B1 ;  /* 0x0000000000017941 */ /* 0x000fea0003800000 */
.L_x_490:
        /* <DEDUP_REMOVED lines=9> */
.L_x_493:
[----:B------:R-:W-:Y:S05]  /*1c570*/  BSYNC B1 ;  /* 0x0000000000017941 */ /* 0x000fea0003800000 */
.L_x_492:
        /* <DEDUP_REMOVED lines=9> */
.L_x_495:
[----:B------:R-:W-:Y:S05]  /*1c610*/  BSYNC B1 ;  /* 0x0000000000017941 */ /* 0x000fea0003800000 */
.L_x_494:
        /* <DEDUP_REMOVED lines=9> */
.L_x_497:
[----:B------:R-:W-:Y:S05]  /*1c6b0*/  BSYNC B1 ;  /* 0x0000000000017941 */ /* 0x000fea0003800000 */
.L_x_496:
        /* <DEDUP_REMOVED lines=9> */
.L_x_499:
[----:B------:R-:W-:Y:S05]  /*1c750*/  BSYNC B1 ;  /* 0x0000000000017941 */ /* 0x000fea0003800000 */
.L_x_498:
        /* <DEDUP_REMOVED lines=9> */
.L_x_501:
[----:B------:R-:W-:Y:S05]  /*1c7f0*/  BSYNC B1 ;  /* 0x0000000000017941 */ /* 0x000fea0003800000 */
.L_x_500:
        /* <DEDUP_REMOVED lines=9> */
.L_x_503:
[----:B------:R-:W-:Y:S05]  /*1c890*/  BSYNC B1 ;  /* 0x0000000000017941 */ /* 0x000fea0003800000 */
.L_x_502:
        /* <DEDUP_REMOVED lines=9> */
.L_x_505:
[----:B------:R-:W-:Y:S05]  /*1c930*/  BSYNC B1 ;  /* 0x0000000000017941 */ /* 0x000fea0003800000 */
.L_x_504:
        /* <DEDUP_REMOVED lines=9> */
.L_x_507:
[----:B------:R-:W-:Y:S05]  /*1c9d0*/  BSYNC B1 ;  /* 0x0000000000017941 */ /* 0x000fea0003800000 */
.L_x_506:
        /* <DEDUP_REMOVED lines=9> */
.L_x_509:
[----:B------:R-:W-:Y:S05]  /*1ca70*/  BSYNC B1 ;  /* 0x0000000000017941 */ /* 0x000fea0003800000 */
.L_x_508:
        /* <DEDUP_REMOVED lines=9> */
.L_x_511:
[----:B------:R-:W-:Y:S05]  /*1cb10*/  BSYNC B1 ;  /* 0x0000000000017941 */ /* 0x000fea0003800000 */
.L_x_510:
        /* <DEDUP_REMOVED lines=9> */
.L_x_513:
[----:B------:R-:W-:Y:S05]  /*1cbb0*/  BSYNC B1 ;  /* 0x0000000000017941 */ /* 0x000fea0003800000 */
.L_x_512:
        /* <DEDUP_REMOVED lines=9> */
.L_x_515:
[----:B------:R-:W-:Y:S05]  /*1cc50*/  BSYNC B1 ;  /* 0x0000000000017941 */ /* 0x000fea0003800000 */
.L_x_514:
        /* <DEDUP_REMOVED lines=9> */
.L_x_517:
[----:B------:R-:W-:Y:S05]  /*1ccf0*/  BSYNC B1 ;  /* 0x0000000000017941 */ /* 0x000fea0003800000 */
.L_x_516:
        /* <DEDUP_REMOVED lines=9> */
.L_x_519:
[----:B------:R-:W-:Y:S05]  /*1cd90*/  BSYNC B1 ;  /* 0x0000000000017941 */ /* 0x000fea0003800000 */
.L_x_518:
        /* <DEDUP_REMOVED lines=9> */
.L_x_521:
[----:B------:R-:W-:Y:S05]  /*1ce30*/  BSYNC B1 ;  /* 0x0000000000017941 */ /* 0x000fea0003800000 */
.L_x_520:
        /* <DEDUP_REMOVED lines=9> */
.L_x_523:
[----:B------:R-:W-:Y:S05]  /*1ced0*/  BSYNC B1 ;  /* 0x0000000000017941 */ /* 0x000fea0003800000 */
.L_x_522:
        /* <DEDUP_REMOVED lines=9> */
.L_x_525:
[----:B------:R-:W-:Y:S05]  /*1cf70*/  BSYNC B1 ;  /* 0x0000000000017941 */ /* 0x000fea0003800000 */
.L_x_524:
        /* <DEDUP_REMOVED lines=10> */
.L_x_527:
[----:B------:R-:W-:Y:S05]  /*1d020*/  BSYNC B1 ;  /* 0x0000000000017941 */ /* 0x000fea0003800000 */
.L_x_526:
        /* <DEDUP_REMOVED lines=10> */
.L_x_529:
[----:B------:R-:W-:Y:S05]  /*1d0d0*/  BSYNC B1 ;  /* 0x0000000000017941 */ /* 0x000fea0003800000 */
.L_x_528:
        /* <DEDUP_REMOVED lines=9> */
.L_x_531:
[----:B------:R-:W-:Y:S05]  /*1d170*/  BSYNC B1 ;  /* 0x0000000000017941 */ /* 0x000fea0003800000 */
.L_x_530:
        /* <DEDUP_REMOVED lines=9> */
.L_x_533:
[----:B------:R-:W-:Y:S05]  /*1d210*/  BSYNC B1 ;  /* 0x0000000000017941 */ /* 0x000fea0003800000 */
.L_x_532:
        /* <DEDUP_REMOVED lines=10> */
.L_x_535:
[----:B------:R-:W-:Y:S05]  /*1d2c0*/  BSYNC B1 ;  /* 0x0000000000017941 */ /* 0x000fea0003800000 */
.L_x_534:
        /* <DEDUP_REMOVED lines=10> */
.L_x_537:
[----:B------:R-:W-:Y:S05]  /*1d370*/  BSYNC B1 ;  /* 0x0000000000017941 */ /* 0x000fea0003800000 */
.L_x_536:
        /* <DEDUP_REMOVED lines=9> */
.L_x_539:
[----:B------:R-:W-:Y:S05]  /*1d410*/  BSYNC B1 ;  /* 0x0000000000017941 */ /* 0x000fea0003800000 */
.L_x_538:
        /* <DEDUP_REMOVED lines=9> */
.L_x_541:
[----:B------:R-:W-:Y:S05]  /*1d4b0*/  BSYNC B1 ;  /* 0x0000000000017941 */ /* 0x000fea0003800000 */
.L_x_540:
        /* <DEDUP_REMOVED lines=9> */
.L_x_543:
[----:B------:R-:W-:Y:S05]  /*1d550*/  BSYNC B1 ;  /* 0x0000000000017941 */ /* 0x000fea0003800000 */
.L_x_542:
        /* <DEDUP_REMOVED lines=9> */
.L_x_545:
[----:B------:R-:W-:Y:S05]  /*1d5f0*/  BSYNC B1 ;  /* 0x0000000000017941 */ /* 0x000fea0003800000 */
.L_x_544:
        /* <DEDUP_REMOVED lines=9> */
.L_x_547:
[----:B------:R-:W-:Y:S05]  /*1d690*/  BSYNC B1 ;  /* 0x0000000000017941 */ /* 0x000fea0003800000 */
.L_x_546:
        /* <DEDUP_REMOVED lines=9> */
.L_x_549:
[----:B------:R-:W-:Y:S05]  /*1d730*/  BSYNC B1 ;  /* 0x0000000000017941 */ /* 0x000fea0003800000 */
.L_x_548:
        /* <DEDUP_REMOVED lines=9> */
.L_x_551:
[----:B------:R-:W-:Y:S05]  /*1d7d0*/  BSYNC B1 ;  /* 0x0000000000017941 */ /* 0x000fea0003800000 */
.L_x_550:
        /* <DEDUP_REMOVED lines=9> */
.L_x_553:
[----:B------:R-:W-:Y:S05]  /*1d870*/  BSYNC B1 ;  /* 0x0000000000017941 */ /* 0x000fea0003800000 */
.L_x_552:
        /* <DEDUP_REMOVED lines=9> */
.L_x_555:
[----:B------:R-:W-:Y:S05]  /*1d910*/  BSYNC B1 ;  /* 0x0000000000017941 */ /* 0x000fea0003800000 */
.L_x_554:
        /* <DEDUP_REMOVED lines=9> */
.L_x_557:
[----:B------:R-:W-:Y:S05]  /*1d9b0*/  BSYNC B1 ;  /* 0x0000000000017941 */ /* 0x000fea0003800000 */
.L_x_556:
        /* <DEDUP_REMOVED lines=9> */
.L_x_559:
[----:B------:R-:W-:Y:S05]  /*1da50*/  BSYNC B1 ;  /* 0x0000000000017941 */ /* 0x000fea0003800000 */
.L_x_558:
        /* <DEDUP_REMOVED lines=9> */
.L_x_561:
[----:B------:R-:W-:Y:S05]  /*1daf0*/  BSYNC B1 ;  /* 0x0000000000017941 */ /* 0x000fea0003800000 */
.L_x_560:
        /* <DEDUP_REMOVED lines=9> */
.L_x_563:
[----:B------:R-:W-:Y:S05]  /*1db90*/  BSYNC B1 ;  /* 0x0000000000017941 */ /* 0x000fea0003800000 */
.L_x_562:
        /* <DEDUP_REMOVED lines=9> */
.L_x_565:
[----:B------:R-:W-:Y:S05]  /*1dc30*/  BSYNC B1 ;  /* 0x0000000000017941 */ /* 0x000fea0003800000 */
.L_x_564:
        /* <DEDUP_REMOVED lines=9> */
.L_x_567:
[----:B------:R-:W-:Y:S05]  /*1dcd0*/  BSYNC B1 ;  /* 0x0000000000017941 */ /* 0x000fea0003800000 */
.L_x_566:
        /* <DEDUP_REMOVED lines=9> */
.L_x_569:
[----:B------:R-:W-:Y:S05]  /*1dd70*/  BSYNC B1 ;  /* 0x0000000000017941 */ /* 0x000fea0003800000 */
.L_x_568:
        /* <DEDUP_REMOVED lines=9> */
.L_x_571:
[----:B------:R-:W-:Y:S05]  /*1de10*/  BSYNC B1 ;  /* 0x0000000000017941 */ /* 0x000fea0003800000 */
.L_x_570:
        /* <DEDUP_REMOVED lines=9> */
.L_x_573:
[----:B------:R-:W-:Y:S05]  /*1deb0*/  BSYNC B1 ;  /* 0x0000000000017941 */ /* 0x000fea0003800000 */
.L_x_572:
        /* <DEDUP_REMOVED lines=9> */
.L_x_575:
[----:B------:R-:W-:Y:S05]  /*1df50*/  BSYNC B1 ;  /* 0x0000000000017941 */ /* 0x000fea0003800000 */
.L_x_574:
        /* <DEDUP_REMOVED lines=9> */
.L_x_577:
[----:B------:R-:W-:Y:S05]  /*1dff0*/  BSYNC B1 ;  /* 0x0000000000017941 */ /* 0x000fea0003800000 */
.L_x_576:
        /* <DEDUP_REMOVED lines=9> */
.L_x_579:
[----:B------:R-:W-:Y:S05]  /*1e090*/  BSYNC B1 ;  /* 0x0000000000017941 */ /* 0x000fea0003800000 */
.L_x_578:
        /* <DEDUP_REMOVED lines=9> */
.L_x_581:
[----:B------:R-:W-:Y:S05]  /*1e130*/  BSYNC B1 ;  /* 0x0000000000017941 */ /* 0x000fea0003800000 */
.L_x_580:
        /* <DEDUP_REMOVED lines=9> */
.L_x_583:
[----:B------:R-:W-:Y:S05]  /*1e1d0*/  BSYNC B1 ;  /* 0x0000000000017941 */ /* 0x000fea0003800000 */
.L_x_582:
        /* <DEDUP_REMOVED lines=9> */
.L_x_585:
[----:B------:R-:W-:Y:S05]  /*1e270*/  BSYNC B1 ;  /* 0x0000000000017941 */ /* 0x000fea0003800000 */
.L_x_584:
        /* <DEDUP_REMOVED lines=9> */
.L_x_587:
[----:B------:R-:W-:Y:S05]  /*1e310*/  BSYNC B1 ;  /* 0x0000000000017941 */ /* 0x000fea0003800000 */
.L_x_586:
        /* <DEDUP_REMOVED lines=9> */
.L_x_589:
[----:B------:R-:W-:Y:S05]  /*1e3b0*/  BSYNC B1 ;  /* 0x0000000000017941 */ /* 0x000fea0003800000 */
.L_x_588:
        /* <DEDUP_REMOVED lines=10> */
.L_x_591:
[----:B------:R-:W-:Y:S05]  /*1e460*/  BSYNC B1 ;  /* 0x0000000000017941 */ /* 0x000fea0003800000 */
.L_x_590:
        /* <DEDUP_REMOVED lines=10> */
.L_x_593:
[----:B------:R-:W-:Y:S05]  /*1e510*/  BSYNC B1 ;  /* 0x0000000000017941 */ /* 0x000fea0003800000 */
.L_x_592:
        /* <DEDUP_REMOVED lines=9> */
.L_x_595:
[----:B------:R-:W-:Y:S05]  /*1e5b0*/  BSYNC B1 ;  /* 0x0000000000017941 */ /* 0x000fea0003800000 */
.L_x_594:
        /* <DEDUP_REMOVED lines=9> */
.L_x_597:
[----:B------:R-:W-:Y:S05]  /*1e650*/  BSYNC B1 ;  /* 0x0000000000017941 */ /* 0x000fea0003800000 */
.L_x_596:
        /* <DEDUP_REMOVED lines=10> */
.L_x_599:
[----:B------:R-:W-:Y:S05]  /*1e700*/  BSYNC B1 ;  /* 0x0000000000017941 */ /* 0x000fea0003800000 */
.L_x_598:
        /* <DEDUP_REMOVED lines=10> */
.L_x_601:
[----:B------:R-:W-:Y:S05]  /*1e7b0*/  BSYNC B1 ;  /* 0x0000000000017941 */ /* 0x000fea0003800000 */
.L_x_600:
        /* <DEDUP_REMOVED lines=9> */
.L_x_603:
[----:B------:R-:W-:Y:S05]  /*1e850*/  BSYNC B1 ;  /* 0x0000000000017941 */ /* 0x000fea0003800000 */
.L_x_602:
        /* <DEDUP_REMOVED lines=9> */
.L_x_605:
[----:B------:R-:W-:Y:S05]  /*1e8f0*/  BSYNC B1 ;  /* 0x0000000000017941 */ /* 0x000fea0003800000 */
.L_x_604:
        /* <DEDUP_REMOVED lines=9> */
.L_x_607:
[----:B------:R-:W-:Y:S05]  /*1e990*/  BSYNC B1 ;  /* 0x0000000000017941 */ /* 0x000fea0003800000 */
.L_x_606:
        /* <DEDUP_REMOVED lines=9> */
.L_x_609:
[----:B------:R-:W-:Y:S05]  /*1ea30*/  BSYNC B1 ;  /* 0x0000000000017941 */ /* 0x000fea0003800000 */
.L_x_608:
        /* <DEDUP_REMOVED lines=9> */
.L_x_611:
[----:B------:R-:W-:Y:S05]  /*1ead0*/  BSYNC B1 ;  /* 0x0000000000017941 */ /* 0x000fea0003800000 */
.L_x_610:
        /* <DEDUP_REMOVED lines=9> */
.L_x_613:
[----:B------:R-:W-:Y:S05]  /*1eb70*/  BSYNC B1 ;  /* 0x0000000000017941 */ /* 0x000fea0003800000 */
.L_x_612:
        /* <DEDUP_REMOVED lines=9> */
.L_x_615:
[----:B------:R-:W-:Y:S05]  /*1ec10*/  BSYNC B1 ;  /* 0x0000000000017941 */ /* 0x000fea0003800000 */
.L_x_614:
        /* <DEDUP_REMOVED lines=9> */
.L_x_617:
[----:B------:R-:W-:Y:S05]  /*1ecb0*/  BSYNC B1 ;  /* 0x0000000000017941 */ /* 0x000fea0003800000 */
.L_x_616:
        /* <DEDUP_REMOVED lines=9> */
.L_x_619:
[----:B------:R-:W-:Y:S05]  /*1ed50*/  BSYNC B1 ;  /* 0x0000000000017941 */ /* 0x000fea0003800000 */
.L_x_618:
        /* <DEDUP_REMOVED lines=9> */
.L_x_621:
[----:B------:R-:W-:Y:S05]  /*1edf0*/  BSYNC B1 ;  /* 0x0000000000017941 */ /* 0x000fea0003800000 */
.L_x_620:
        /* <DEDUP_REMOVED lines=9> */
.L_x_623:
[----:B------:R-:W-:Y:S05]  /*1ee90*/  BSYNC B1 ;  /* 0x0000000000017941 */ /* 0x000fea0003800000 */
.L_x_622:
        /* <DEDUP_REMOVED lines=9> */
.L_x_625:
[----:B------:R-:W-:Y:S05]  /*1ef30*/  BSYNC B1 ;  /* 0x0000000000017941 */ /* 0x000fea0003800000 */
.L_x_624:
        /* <DEDUP_REMOVED lines=9> */
.L_x_627:
[----:B------:R-:W-:Y:S05]  /*1efd0*/  BSYNC B1 ;  /* 0x0000000000017941 */ /* 0x000fea0003800000 */
.L_x_626:
        /* <DEDUP_REMOVED lines=9> */
.L_x_629:
[----:B------:R-:W-:Y:S05]  /*1f070*/  BSYNC B1 ;  /* 0x0000000000017941 */ /* 0x000fea0003800000 */
.L_x_628:
        /* <DEDUP_REMOVED lines=9> */
.L_x_631:
[----:B------:R-:W-:Y:S05]  /*1f110*/  BSYNC B1 ;  /* 0x0000000000017941 */ /* 0x000fea0003800000 */
.L_x_630:
        /* <DEDUP_REMOVED lines=9> */
.L_x_633:
[----:B------:R-:W-:Y:S05]  /*1f1b0*/  BSYNC B1 ;  /* 0x0000000000017941 */ /* 0x000fea0003800000 */
.L_x_632:
        /* <DEDUP_REMOVED lines=9> */
.L_x_635:
[----:B------:R-:W-:Y:S05]  /*1f250*/  BSYNC B1 ;  /* 0x0000000000017941 */ /* 0x000fea0003800000 */
.L_x_634:
        /* <DEDUP_REMOVED lines=9> */
.L_x_637:
[----:B------:R-:W-:Y:S05]  /*1f2f0*/  BSYNC B1 ;  /* 0x0000000000017941 */ /* 0x000fea0003800000 */
.L_x_636:
        /* <DEDUP_REMOVED lines=9> */
.L_x_639:
[----:B------:R-:W-:Y:S05]  /*1f390*/  BSYNC B1 ;  /* 0x0000000000017941 */ /* 0x000fea0003800000 */
.L_x_638:
        /* <DEDUP_REMOVED lines=9> */
.L_x_641:
[----:B------:R-:W-:Y:S05]  /*1f430*/  BSYNC B1 ;  /* 0x0000000000017941 */ /* 0x000fea0003800000 */
.L_x_640:
        /* <DEDUP_REMOVED lines=9> */
.L_x_643:
[----:B------:R-:W-:Y:S05]  /*1f4d0*/  BSYNC B1 ;  /* 0x0000000000017941 */ /* 0x000fea0003800000 */
.L_x_642:
        /* <DEDUP_REMOVED lines=9> */
.L_x_645:
[----:B------:R-:W-:Y:S05]  /*1f570*/  BSYNC B1 ;  /* 0x0000000000017941 */ /* 0x000fea0003800000 */
.L_x_644:
        /* <DEDUP_REMOVED lines=9> */
.L_x_647:
[----:B------:R-:W-:Y:S05]  /*1f610*/  BSYNC B1 ;  /* 0x0000000000017941 */ /* 0x000fea0003800000 */
.L_x_646:
        /* <DEDUP_REMOVED lines=9> */
.L_x_649:
[----:B------:R-:W-:Y:S05]  /*1f6b0*/  BSYNC B1 ;  /* 0x0000000000017941 */ /* 0x000fea0003800000 */
.L_x_648:
        /* <DEDUP_REMOVED lines=9> */
.L_x_651:
[----:B------:R-:W-:Y:S05]  /*1f750*/  BSYNC B1 ;  /* 0x0000000000017941 */ /* 0x000fea0003800000 */
.L_x_650:
        /* <DEDUP_REMOVED lines=9> */
.L_x_653:
[----:B------:R-:W-:Y:S05]  /*1f7f0*/  BSYNC B1 ;  /* 0x0000000000017941 */ /* 0x000fea0003800000 */
.L_x_652:
        /* <DEDUP_REMOVED lines=10> */
.L_x_655:
[----:B------:R-:W-:Y:S05]  /*1f8a0*/  BSYNC B1 ;  /* 0x0000000000017941 */ /* 0x000fea0003800000 */
.L_x_654:
        /* <DEDUP_REMOVED lines=10> */
.L_x_657:
[----:B------:R-:W-:Y:S05]  /*1f950*/  BSYNC B1 ;  /* 0x0000000000017941 */ /* 0x000fea0003800000 */
.L_x_656:
        /* <DEDUP_REMOVED lines=9> */
.L_x_659:
[----:B------:R-:W-:Y:S05]  /*1f9f0*/  BSYNC B1 ;  /* 0x0000000000017941 */ /* 0x000fea0003800000 */
.L_x_658:
        /* <DEDUP_REMOVED lines=9> */
.L_x_661:
[----:B------:R-:W-:Y:S05]  /*1fa90*/  BSYNC B1 ;  /* 0x0000000000017941 */ /* 0x000fea0003800000 */
.L_x_660:
        /* <DEDUP_REMOVED lines=10> */
.L_x_663:
[----:B------:R-:W-:Y:S05]  /*1fb40*/  BSYNC B1 ;  /* 0x0000000000017941 */ /* 0x000fea0003800000 */
.L_x_662:
        /* <DEDUP_REMOVED lines=10> */
.L_x_665:
[----:B------:R-:W-:Y:S05]  /*1fbf0*/  BSYNC B1 ;  /* 0x0000000000017941 */ /* 0x000fea0003800000 */
.L_x_664:
[----:B-----5:R-:W-:Y:S01]  /*1fc00*/  HADD2.F32 R3, -RZ, R17.H0_H0 ;  /* 0x20000011ff037230 */ /* 0x020fe20000004100 */
        /* <DEDUP_REMOVED lines=8> */
.L_x_667:
[----:B------:R-:W-:Y:S05]  /*1fc90*/  BSYNC B1 ;  /* 0x0000000000017941 */ /* 0x000fea0003800000 */
.L_x_666:
        /* <DEDUP_REMOVED lines=9> */
.L_x_669:
[----:B------:R-:W-:Y:S05]  /*1fd30*/  BSYNC B1 ;  /* 0x0000000000017941 */ /* 0x000fea0003800000 */
.L_x_668:
        /* <DEDUP_REMOVED lines=9> */
.L_x_671:
[----:B------:R-:W-:Y:S05]  /*1fdd0*/  BSYNC B1 ;  /* 0x0000000000017941 */ /* 0x000fea0003800000 */
.L_x_670:
        /* <DEDUP_REMOVED lines=9> */
.L_x_673:
[----:B------:R-:W-:Y:S05]  /*1fe70*/  BSYNC B1 ;  /* 0x0000000000017941 */ /* 0x000fea0003800000 */
.L_x_672:
        /* <DEDUP_REMOVED lines=9> */
.L_x_675:
[----:B------:R-:W-:Y:S05]  /*1ff10*/  BSYNC B1 ;  /* 0x0000000000017941 */ /* 0x000fea0003800000 */
.L_x_674:
        /* <DEDUP_REMOVED lines=9> */
.L_x_677:
[----:B------:R-:W-:Y:S05]  /*1ffb0*/  BSYNC B1 ;  /* 0x0000000000017941 */ /* 0x000fea0003800000 */
.L_x_676:
        /* <DEDUP_REMOVED lines=9> */
.L_x_679:
[----:B------:R-:W-:Y:S05]  /*20050*/  BSYNC B1 ;  /* 0x0000000000017941 */ /* 0x000fea0003800000 */
.L_x_678:
        /* <DEDUP_REMOVED lines=9> */
.L_x_681:
[----:B------:R-:W-:Y:S05]  /*200f0*/  BSYNC B1 ;  /* 0x0000000000017941 */ /* 0x000fea0003800000 */
.L_x_680:
        /* <DEDUP_REMOVED lines=9> */
.L_x_683:
[----:B------:R-:W-:Y:S05]  /*20190*/  BSYNC B1 ;  /* 0x0000000000017941 */ /* 0x000fea0003800000 */
.L_x_682:
        /* <DEDUP_REMOVED lines=9> */
.L_x_685:
[----:B------:R-:W-:Y:S05]  /*20230*/  BSYNC B1 ;  /* 0x0000000000017941 */ /* 0x000fea0003800000 */
.L_x_684:
        /* <DEDUP_REMOVED lines=9> */
.L_x_687:
[----:B------:R-:W-:Y:S05]  /*202d0*/  BSYNC B1 ;  /* 0x0000000000017941 */ /* 0x000fea0003800000 */
.L_x_686:
        /* <DEDUP_REMOVED lines=9> */
.L_x_689:
[----:B------:R-:W-:Y:S05]  /*20370*/  BSYNC B1 ;  /* 0x0000000000017941 */ /* 0x000fea0003800000 */
.L_x_688:
        /* <DEDUP_REMOVED lines=9> */
.L_x_691:
[----:B------:R-:W-:Y:S05]  /*20410*/  BSYNC B1 ;  /* 0x0000000000017941 */ /* 0x000fea0003800000 */
.L_x_690:
        /* <DEDUP_REMOVED lines=9> */
.L_x_693:
[----:B------:R-:W-:Y:S05]  /*204b0*/  BSYNC B1 ;  /* 0x0000000000017941 */ /* 0x000fea0003800000 */
.L_x_692:
        /* <DEDUP_REMOVED lines=9> */
.L_x_695:
[----:B------:R-:W-:Y:S05]  /*20550*/  BSYNC B1 ;  /* 0x0000000000017941 */ /* 0x000fea0003800000 */
.L_x_694:
        /* <DEDUP_REMOVED lines=9> */
.L_x_697:
[----:B------:R-:W-:Y:S05]  /*205f0*/  BSYNC B1 ;  /* 0x0000000000017941 */ /* 0x000fea0003800000 */
.L_x_696:
        /* <DEDUP_REMOVED lines=9> */
.L_x_699:
[----:B------:R-:W-:Y:S05]  /*20690*/  BSYNC B1 ;  /* 0x0000000000017941 */ /* 0x000fea0003800000 */
.L_x_698:
        /* <DEDUP_REMOVED lines=9> */
.L_x_701:
[----:B------:R-:W-:Y:S05]  /*20730*/  BSYNC B1 ;  /* 0x0000000000017941 */ /* 0x000fea0003800000 */
.L_x_700:
        /* <DEDUP_REMOVED lines=9> */
.L_x_703:
[----:B------:R-:W-:Y:S05]  /*207d0*/  BSYNC B1 ;  /* 0x0000000000017941 */ /* 0x000fea0003800000 */
.L_x_702:
        /* <DEDUP_REMOVED lines=9> */
.L_x_705:
[----:B------:R-:W-:Y:S05]  /*20870*/  BSYNC B1 ;  /* 0x0000000000017941 */ /* 0x000fea0003800000 */
.L_x_704:
        /* <DEDUP_REMOVED lines=9> */
.L_x_707:
[----:B------:R-:W-:Y:S05]  /*20910*/  BSYNC B1 ;  /* 0x0000000000017941 */ /* 0x000fea0003800000 */
.L_x_706:
        /* <DEDUP_REMOVED lines=9> */
.L_x_709:
[----:B------:R-:W-:Y:S05]  /*209b0*/  BSYNC B1 ;  /* 0x0000000000017941 */ /* 0x000fea0003800000 */
.L_x_708:
        /* <DEDUP_REMOVED lines=9> */
.L_x_711:
[----:B------:R-:W-:Y:S05]  /*20a50*/  BSYNC B1 ;  /* 0x0000000000017941 */ /* 0x000fea0003800000 */
.L_x_710:
        /* <DEDUP_REMOVED lines=9> */
.L_x_713:
[----:B------:R-:W-:Y:S05]  /*20af0*/  BSYNC B1 ;  /* 0x0000000000017941 */ /* 0x000fea0003800000 */
.L_x_712:
        /* <DEDUP_REMOVED lines=9> */
.L_x_715:
[----:B------:R-:W-:Y:S05]  /*20b90*/  BSYNC B1 ;  /* 0x0000000000017941 */ /* 0x000fea0003800000 */
.L_x_714:
        /* <DEDUP_REMOVED lines=9> */
.L_x_717:
[----:B------:R-:W-:Y:S05]  /*20c30*/  BSYNC B1 ;  /* 0x0000000000017941 */ /* 0x000fea0003800000 */
.L_x_716:
[----:B------:R-:W-:Y:S05]  /*20c40*/  @!P0 BRA `(.L_x_718) ;  /* 0x0000006800508947 */ /* 0x000fea0003800000 */
[----:B-----5:R-:W-:-:S05]  /*20c50*/  HADD2.F32 R17, -RZ, R17.H0_H0 ;  /* 0x20000011ff117230 */ /* 0x020fca0000004100 */
[----:B------:R-:W-:-:S04]  /*20c60*/  FMUL R0, R17, R16 ;  /* 0x0000001011007220 */ /* 0x000fc80000400000 */
[----:B------:R-:W-:-:S05]  /*20c70*/  FFMA R0, R31, R2, R0 ;  /* 0x000000021f007223 */ /* 0x000fca0000000000 */
[----:B------:R-:W-:-:S05]  /*20c80*/  F2FP.F16.F32.PACK_AB R0, RZ, R0 ;  /* 0x00000000ff00723e */ /* 0x000fca00000000ff */
[----:B------:R0:W-:Y:S01]  /*20c90*/  STG.E.U16 desc[UR36][R22.64+0x152], R0 ;  /* 0x0001520016007986 */ /* 0x0001e2000c101524 */
[----:B------:R-:W-:Y:S05]  /*20ca0*/  BRA `(.L_x_718) ;  /* 0x0000006800387947 */ /* 0x000fea0003800000 */
.L_x_29:
[----:B------:R-:W2:Y:S01]  /*20cb0*/  LDL.LU R19, [R1+0x224] ;  /* 0x0002240001137983 */ /* 0x000ea20000300800 */
[----:B------:R-:W-:-:S03]  /*20cc0*/  ULDC.64 UR4, c[0x0][0x5c0] ;  /* 0x0001700000047ab9 */ /* 0x000fc60000000a00 */
[----:B------:R-:W3:Y:S04]  /*20cd0*/  LDL.LU R6, [R1+0x228] ;  /* 0x0002280001067983 */ /* 0x000ee80000300800 */
[----:B------:R-:W4:Y:S04]  /*20ce0*/  LDL.LU R18, [R1+0x22c] ;  /* 0x00022c0001127983 */ /* 0x000f280000300800 */
[----:B------:R-:W5:Y:S04]  /*20cf0*/  LDL.LU R7, [R1+0x220] ;  /* 0x0002200001077983 */ /* 0x000f680000300800 */
[----:B------:R-:W5:Y:S04]  /*20d00*/  LDL.LU R17, [R1+0x230] ;  /* 0x0002300001117983 */ /* 0x000f680000300800 */
[----:B------:R-:W5:Y:S04]  /*20d10*/  LDL.LU R15, [R1+0x234] ;  /* 0x00023400010f7983 */ /* 0x000f680000300800 */
[----:B------:R-:W5:Y:S04]  /*20d20*/  LDL.LU R10, [R1+0x238] ;  /* 0x00023800010a7983 */ /* 0x000f680000300800 */
[----:B------:R-:W5:Y:S04]  /*20d30*/  LDL.LU R9, [R1+0x23c] ;  /* 0x00023c0001097983 */ /* 0x000f680000300800 */
[----:B------:R-:W5:Y:S01]  /*20d40*/  LDL.LU R23, [R1+0x200] ;  /* 0x0002000001177983 */ /* 0x000f620000300800 */
[----:B------:R-:W-:-:S03]  /*20d50*/  LEA R12, P2, R4, UR4, 0x1 ;  /* 0x00000004040c7c11 */ /* 0x000fc6000f8408ff */
[----:B------:R-:W5:Y:S01]  /*20d60*/  LDL.LU R22, [R1+0x204] ;  /* 0x0002040001167983 */ /* 0x000f620000300800 */
[----:B------:R-:W-:Y:S01]  /*20d70*/  LEA.HI.X R13, R4, UR5, R14, 0x1, P2 ;  /* 0x00000005040d7c11 */ /* 0x000fe200090f0c0e */
[----:B------:R-:W-:Y:S01]  /*20d80*/  USHF.L.U32 UR5, UR8, 0x4, URZ ;  /* 0x0000000408057899 */ /* 0x000fe2000800063f */
[----:B------:R-:W-:Y:S01]  /*20d90*/  ISETP.GT.AND P2, PT, R3, 0x1, PT ;  /* 0x000000010300780c */ /* 0x000fe20003f44270 */
[----:B------:R-:W-:Y:S01]  /*20da0*/  USHF.L.U64.HI UR4, UR8, 0x4, UR9 ;  /* 0x0000000408047899 */ /* 0x000fe20008010209 */
[C---:B------:R-:W-:Y:S02]  /*20db0*/  ISETP.GT.AND P5, PT, R0.reuse, 0x8, P0 ;  /* 0x000000080000780c */ /* 0x040fe400007a4270 */
[----:B------:R-:W-:Y:S02]  /*20dc0*/  ISETP.GT.AND P3, PT, R0, RZ, P2 ;  /* 0x000000ff0000720c */ /* 0x000fe40001764270 */
[----:B------:R-:W-:-:S04]  /*20dd0*/  IADD3 R20, P4, R12, UR5, RZ ;  /* 0x000000050c147c10 */ /* 0x000fc8000ff9e0ff */
[----:B------:R-:W-:Y:S01]  /*20de0*/  IADD3.X R21, R13, UR4, RZ, P4, !PT ;  /* 0x000000040d157c10 */ /* 0x000fe2000a7fe4ff */
[-C--:B--2---:R-:W-:Y:S02]  /*20df0*/  FMUL R4, R19, R2.reuse ;  /* 0x0000000213047220 */ /* 0x084fe40000400000 */
[----:B------:R-:W2:Y:S01]  /*20e00*/  LDL.LU R19, [R1+0x208] ;  /* 0x0002080001137983 */ /* 0x000ea20000300800 */
[----:B---3--:R-:W-:Y:S02]  /*20e10*/  FMUL R6, R6, R2 ;  /* 0x0000000206067220 */ /* 0x008fe40000400000 */
[----:B------:R-:W-:Y:S01]  /*20e20*/  F2FP.F16.F32.PACK_AB R4, RZ, R4 ;  /* 0x00000004ff04723e */ /* 0x000fe200000000ff */
[----:B----4-:R-:W-:Y:S02]  /*20e30*/  FMUL R5, R18, R2 ;  /* 0x0000000212057220 */ /* 0x010fe40000400000 */
[----:B------:R-:W-:Y:S01]  /*20e40*/  F2FP.F16.F32.PACK_AB R6, RZ, R6 ;  /* 0x00000006ff06723e */ /* 0x000fe200000000ff */
[----:B------:R-:W3:Y:S01]  /*20e50*/  LDL.LU R18, [R1+0x20c] ;  /* 0x00020c0001127983 */ /* 0x000ee20000300800 */
[----:B-----5:R-:W-:Y:S01]  /*20e60*/  FMUL R7, R7, R2 ;  /* 0x0000000207077220 */ /* 0x020fe20000400000 */
[----:B------:R-:W-:-:S02]  /*20e70*/  F2FP.F16.F32.PACK_AB R5, RZ, R5 ;  /* 0x00000005ff05723e */ /* 0x000fc400000000ff */
[----:B------:R4:W-:Y:S01]  /*20e80*/  @P3 STG.E.U16 desc[UR36][R12.64+0x2], R4 ;  /* 0x000002040c003986 */ /* 0x0009e2000c101524 */
[----:B------:R-:W-:Y:S02]  /*20e90*/  ISETP.GT.AND P3, PT, R3, 0x8, PT ;  /* 0x000000080300780c */ /* 0x000fe40003f64270 */
[----:B------:R-:W-:Y:S02]  /*20ea0*/  F2FP.F16.F32.PACK_AB R7, RZ, R7 ;  /* 0x00000007ff07723e */ /* 0x000fe400000000ff */
[----:B------:R-:W-:-:S03]  /*20eb0*/  ISETP.GT.AND P4, PT, R0, RZ, P3 ;  /* 0x000000ff0000720c */ /* 0x000fc60001f84270 */
[----:B------:R-:W-:Y:S01]  /*20ec0*/  @P1 STG.E.U16 desc[UR36][R12.64], R7 ;  /* 0x000000070c001986 */ /* 0x000fe2000c101524 */
[----:B------:R-:W-:Y:S01]  /*20ed0*/  ISETP.GT.AND P1, PT, R0, 0x8, P2 ;  /* 0x000000080000780c */ /* 0x000fe20001724270 */
[----:B----4-:R-:W-:Y:S02]  /*20ee0*/  FMUL R4, R15, R2 ;  /* 0x000000020f047220 */ /* 0x010fe40000400000 */
[----:B------:R-:W-:Y:S03]  /*20ef0*/  @P5 STG.E.U16 desc[UR36][R20.64], R6 ;  /* 0x0000000614005986 */ /* 0x000fe6000c101524 */
[----:B------:R-:W-:-:S07]  /*20f00*/  F2FP.F16.F32.PACK_AB R4, RZ, R4 ;  /* 0x00000004ff04723e */ /* 0x000fce00000000ff */
[----:B------:R4:W-:Y:S01]  /*20f10*/  @P1 STG.E.U16 desc[UR36][R20.64+0x2], R5 ;  /* 0x0000020514001986 */ /* 0x0009e2000c101524 */
[----:B------:R-:W-:-:S04]  /*20f20*/  ISETP.GT.AND P1, PT, R3, 0x9, PT ;  /* 0x000000090300780c */ /* 0x000fc80003f24270 */
[----:B------:R-:W-:Y:S01]  /*20f30*/  ISETP.GT.AND P5, PT, R0, RZ, P1 ;  /* 0x000000ff0000720c */ /* 0x000fe20000fa4270 */
[-C--:B----4-:R-:W-:Y:S02]  /*20f40*/  FMUL R5, R17, R2.reuse ;  /* 0x0000000211057220 */ /* 0x090fe40000400000 */
[----:B------:R-:W4:Y:S03]  /*20f50*/  LDL.LU R17, [R1+0x210] ;  /* 0x0002100001117983 */ /* 0x000f260000300800 */
[----:B------:R-:W-:Y:S01]  /*20f60*/  F2FP.F16.F32.PACK_AB R5, RZ, R5 ;  /* 0x00000005ff05723e */ /* 0x000fe200000000ff */
[----:B------:R-:W5:Y:S04]  /*20f70*/  LDL.LU R15, [R1+0x214] ;  /* 0x00021400010f7983 */ /* 0x000f680000300800 */
[----:B------:R0:W-:Y:S04]  /*20f80*/  @P4 STG.E.U16 desc[UR36][R12.64+0x10], R5 ;  /* 0x000010050c004986 */ /* 0x0001e8000c101524 */
[----:B------:R1:W-:Y:S01]  /*20f90*/  @P5 STG.E.U16 desc[UR36][R12.64+0x12], R4 ;  /* 0x000012040c005986 */ /* 0x0003e2000c101524 */
[----:B0-----:R-:W-:-:S03]  /*20fa0*/  FMUL R5, R10, R2 ;  /* 0x000000020a057220 */ /* 0x001fc60000400000 */
[----:B------:R-:W5:Y:S01]  /*20fb0*/  LDL.LU R10, [R1+0x218] ;  /* 0x00021800010a7983 */ /* 0x000f620000300800 */
[----:B-1----:R-:W-:-:S03]  /*20fc0*/  FMUL R4, R9, R2 ;  /* 0x0000000209047220 */ /* 0x002fc60000400000 */
[----:B------:R-:W5:Y:S01]  /*20fd0*/  LDL.LU R9, [R1+0x21c] ;  /* 0x00021c0001097983 */ /* 0x000f620000300800 */
[C---:B------:R-:W-:Y:S02]  /*20fe0*/  ISETP.GT.AND P4, PT, R0.reuse, 0x8, P3 ;  /* 0x000000080000780c */ /* 0x040fe40001f84270 */
[C---:B------:R-:W-:Y:S01]  /*20ff0*/  ISETP.GT.AND P5, PT, R0.reuse, 0x8, P1 ;  /* 0x000000080000780c */ /* 0x040fe20000fa4270 */
[----:B------:R-:W-:Y:S01]  /*21000*/  UIMAD UR7, UR9, 0xf0, URZ ;  /* 0x000000f0090778a4 */ /* 0x000fe2000f8e023f */
[----:B------:R-:W-:Y:S01]  /*21010*/  F2FP.F16.F32.PACK_AB R5, RZ, R5 ;  /* 0x00000005ff05723e */ /* 0x000fe200000000ff */
[----:B------:R-:W-:Y:S01]  /*21020*/  FMUL R6, R23, R2 ;  /* 0x0000000217067220 */ /* 0x000fe20000400000 */
[----:B------:R-:W-:Y:S01]  /*21030*/  F2FP.F16.F32.PACK_AB R4, RZ, R4 ;  /* 0x00000004ff04723e */ /* 0x000fe200000000ff */
[----:B------:R-:W5:Y:S06]  /*21040*/  LDL.LU R234, [R1+0x1e0] ;  /* 0x0001e00001ea7983 */ /* 0x000f6c0000300800 */
[----:B------:R-:W-:Y:S01]  /*21050*/  @P4 STG.E.U16 desc[UR36][R20.64+0x10], R5 ;  /* 0x0000100514004986 */ /* 0x000fe2000c101524 */
[----:B------:R-:W-:-:S03]  /*21060*/  ISETP.GT.AND P4, PT, R0, 0x80, P0 ;  /* 0x000000800000780c */ /* 0x000fc60000784270 */
[----:B------:R0:W-:Y:S01]  /*21070*/  @P5 STG.E.U16 desc[UR36][R20.64+0x12], R4 ;  /* 0x0000120414005986 */ /* 0x0001e2000c101524 */
[----:B------:R-:W-:-:S03]  /*21080*/  F2FP.F16.F32.PACK_AB R6, RZ, R6 ;  /* 0x00000006ff06723e */ /* 0x000fc600000000ff */
[----:B------:R-:W5:Y:S01]  /*21090*/  LDL.LU R233, [R1+0x1e4] ;  /* 0x0001e40001e97983 */ /* 0x000f620000300800 */
[----:B0-----:R-:W-:-:S03]  /*210a0*/  IMAD.U32 R4, RZ, RZ, UR8 ;  /* 0x00000008ff047e24 */ /* 0x001fc6000f8e00ff */
[----:B------:R-:W5:Y:S01]  /*210b0*/  LDL.LU R232, [R1+0x1e8] ;  /* 0x0001e80001e87983 */ /* 0x000f620000300800 */
[----:B------:R-:W-:-:S04]  /*210c0*/  IMAD.WIDE.U32 R4, R4, 0xf0, R20 ;  /* 0x000000f004047825 */ /* 0x000fc800078e0014 */
[----:B------:R-:W-:-:S05]  /*210d0*/  VIADD R5, R5, UR7 ;  /* 0x0000000705057c36 */ /* 0x000fca0008000000 */
[----:B------:R0:W-:Y:S01]  /*210e0*/  @P4 STG.E.U16 desc[UR36][R4.64], R6 ;  /* 0x0000000604004986 */ /* 0x0001e2000c101524 */
[C---:B------:R-:W-:Y:S02]  /*210f0*/  ISETP.GT.AND P4, PT, R0.reuse, 0x80, P2 ;  /* 0x000000800000780c */ /* 0x040fe40001784270 */
[----:B------:R-:W-:Y:S01]  /*21100*/  ISETP.GT.AND P5, PT, R0, 0x88, P0 ;  /* 0x000000880000780c */ /* 0x000fe200007a4270 */
[----:B0-----:R-:W-:-:S05]  /*21110*/  FMUL R6, R22, R2 ;  /* 0x0000000216067220 */ /* 0x001fca0000400000 */
[----:B------:R-:W-:-:S05]  /*21120*/  F2FP.F16.F32.PACK_AB R6, RZ, R6 ;  /* 0x00000006ff06723e */ /* 0x000fca00000000ff */
[----:B------:R0:W-:Y:S02]  /*21130*/  @P4 STG.E.U16 desc[UR36][R4.64+0x2], R6 ;  /* 0x0000020604004986 */ /* 0x0001e4000c101524 */
[----:B0-----:R-:W-:Y:S01]  /*21140*/  IADD3 R6, P4, R4, UR5, RZ ;  /* 0x0000000504067c10 */ /* 0x001fe2000ff9e0ff */
[----:B--2---:R-:W-:-:S05]  /*21150*/  FMUL R7, R19, R2 ;  /* 0x0000000213077220 */ /* 0x004fca0000400000 */
[----:B------:R-:W-:-:S04]  /*21160*/  F2FP.F16.F32.PACK_AB R7, RZ, R7 ;  /* 0x00000007ff07723e */ /* 0x000fc800000000ff */
[----:B------:R-:W-:Y:S02]  /*21170*/  PRMT R8, R7, 0x7610, R8 ;  /* 0x0000761007087816 */ /* 0x000fe40000000008 */
[----:B------:R-:W-:Y:S02]  /*21180*/  IADD3.X R7, R5, UR4, RZ, P4, !PT ;  /* 0x0000000405077c10 */ /* 0x000fe4000a7fe4ff */
[----:B------:R-:W-:-:S03]  /*21190*/  ISETP.GT.AND P4, PT, R0, 0x88, P2 ;  /* 0x000000880000780c */ /* 0x000fc60001784270 */
[----:B------:R3:W-:Y:S02]  /*211a0*/  @P5 STG.E.U16 desc[UR36][R6.64], R8 ;  /* 0x0000000806005986 */ /* 0x0007e4000c101524 */
[----:B---3--:R-:W-:Y:S02]  /*211b0*/  FMUL R8, R18, R2 ;  /* 0x0000000212087220 */ /* 0x008fe40000400000 */
[----:B------:R-:W2:Y:S03]  /*211c0*/  LDL.LU R18, [R1+0x1ec] ;  /* 0x0001ec0001127983 */ /* 0x000ea60000300800 */
[----:B------:R-:W-:-:S05]  /*211d0*/  F2FP.F16.F32.PACK_AB R8, RZ, R8 ;  /* 0x00000008ff08723e */ /* 0x000fca00000000ff */
[----:B------:R4:W-:Y:S02]  /*211e0*/  @P4 STG.E.U16 desc[UR36][R6.64+0x2], R8 ;  /* 0x0000020806004986 */ /* 0x0009e4000c101524 */
[----:B----4-:R-:W-:Y:S02]  /*211f0*/  FMUL R8, R17, R2 ;  /* 0x0000000211087220 */ /* 0x010fe40000400000 */
[----:B------:R-:W3:Y:S01]  /*21200*/  LDL.LU R17, [R1+0x1f0] ;  /* 0x0001f00001117983 */ /* 0x000ee20000300800 */
[----:B------:R-:W-:Y:S02]  /*21210*/  ISETP.GT.AND P4, PT, R0, 0x80, P3 ;  /* 0x000000800000780c */ /* 0x000fe40001f84270 */
[----:B------:R-:W-:-:S11]  /*21220*/  F2FP.F16.F32.PACK_AB R8, RZ, R8 ;  /* 0x00000008ff08723e */ /* 0x000fd600000000ff */
[----:B------:R5:W-:Y:S01]  /*21230*/  @P4 STG.E.U16 desc[UR36][R4.64+0x10], R8 ;  /* 0x0000100804004986 */ /* 0x000be2000c101524 */
[----:B------:R-:W-:Y:S01]  /*21240*/  ISETP.GT.AND P4, PT, R0, 0x80, P1 ;  /* 0x000000800000780c */ /* 0x000fe20000f84270 */
[----:B-----5:R-:W-:Y:S02]  /*21250*/  FMUL R8, R15, R2 ;  /* 0x000000020f087220 */ /* 0x020fe40000400000 */
[----:B------:R-:W4:Y:S03]  /*21260*/  LDL.LU R15, [R1+0x1f4] ;  /* 0x0001f400010f7983 */ /* 0x000f260000300800 */
[----:B------:R-:W-:-:S07]  /*21270*/  F2FP.F16.F32.PACK_AB R8, RZ, R8 ;  /* 0x00000008ff08723e */ /* 0x000fce00000000ff */
[----:B------:R0:W-:Y:S01]  /*21280*/  @P4 STG.E.U16 desc[UR36][R4.64+0x12], R8 ;  /* 0x0000120804004986 */ /* 0x0001e2000c101524 */
[----:B------:R-:W-:Y:S01]  /*21290*/  ISETP.GT.AND P4, PT, R0, 0x88, P3 ;  /* 0x000000880000780c */ /* 0x000fe20001f84270 */
[----:B0-----:R-:W-:Y:S02]  /*212a0*/  FMUL R8, R10, R2 ;  /* 0x000000020a087220 */ /* 0x001fe40000400000 */
[----:B------:R-:W5:Y:S03]  /*212b0*/  LDL.LU R10, [R1+0x1f8] ;  /* 0x0001f800010a7983 */ /* 0x000f660000300800 */
[----:B------:R-:W-:-:S07]  /*212c0*/  F2FP.F16.F32.PACK_AB R8, RZ, R8 ;  /* 0x00000008ff08723e */ /* 0x000fce00000000ff */
[----:B------:R0:W-:Y:S02]  /*212d0*/  @P4 STG.E.U16 desc[UR36][R6.64+0x10], R8 ;  /* 0x0000100806004986 */ /* 0x0001e4000c101524 */
[----:B0-----:R-:W-:Y:S02]  /*212e0*/  FMUL R8, R9, R2 ;  /* 0x0000000209087220 */ /* 0x001fe40000400000 */
[----:B------:R-:W5:Y:S01]  /*212f0*/  LDL.LU R9, [R1+0x1fc] ;  /* 0x0001fc0001097983 */ /* 0x000f620000300800 */
[C---:B------:R-:W-:Y:S01]  /*21300*/  ISETP.GT.AND P4, PT, R0.reuse, 0x88, P1 ;  /* 0x000000880000780c */ /* 0x040fe20000f84270 */
[----:B------:R-:W-:Y:S01]  /*21310*/  USHF.L.U32 UR14, UR8, 0x8, URZ ;  /* 0x00000008080e7899 */ /* 0x000fe2000800063f */
[----:B------:R-:W-:Y:S01]  /*21320*/  F2FP.F16.F32.PACK_AB R8, RZ, R8 ;  /* 0x00000008ff08723e */ /* 0x000fe200000000ff */
[----:B------:R-:W-:Y:S01]  /*21330*/  USHF.L.U64.HI UR13, UR8, 0x8, UR9 ;  /* 0x00000008080d7899 */ /* 0x000fe20008010209 */
[----:B------:R-:W-:Y:S01]  /*21340*/  ISETP.GT.AND P5, PT, R0, 0x100, P0 ;  /* 0x000001000000780c */ /* 0x000fe200007a4270 */
[----:B------:R-:W5:Y:S04]  /*21350*/  LDL.LU R23, [R1+0x1c0] ;  /* 0x0001c00001177983 */ /* 0x000f680000300800 */
[----:B------:R-:W5:Y:S04]  /*21360*/  LDL.LU R22, [R1+0x1c4] ;  /* 0x0001c40001167983 */ /* 0x000f680000300800 */
[----:B------:R0:W-:Y:S01]  /*21370*/  @P4 STG.E.U16 desc[UR36][R6.64+0x12], R8 ;  /* 0x0000120806004986 */ /* 0x0001e2000c101524 */
[----:B------:R-:W-:-:S03]  /*21380*/  IADD3 R4, P4, R4, UR14, RZ ;  /* 0x0000000e04047c10 */ /* 0x000fc6000ff9e0ff */
[----:B------:R-:W5:Y:S01]  /*21390*/  LDL.LU R19, [R1+0x1c8] ;  /* 0x0001c80001137983 */ /* 0x000f620000300800 */
[----:B------:R-:W-:Y:S01]  /*213a0*/  IADD3.X R5, R5, UR13, RZ, P4, !PT ;  /* 0x0000000d05057c10 */ /* 0x000fe2000a7fe4ff */
[----:B0-----:R-:W-:Y:S01]  /*213b0*/  FMUL R6, R234, R2 ;  /* 0x00000002ea067220 */ /* 0x001fe20000400000 */
[----:B------:R-:W-:-:S04]  /*213c0*/  ISETP.GT.AND P4, PT, R0, 0x100, P2 ;  /* 0x000001000000780c */ /* 0x000fc80001784270 */
[----:B------:R-:W-:-:S05]  /*213d0*/  F2FP.F16.F32.PACK_AB R6, RZ, R6 ;  /* 0x00000006ff06723e */ /* 0x000fca00000000ff */
[----:B------:R0:W-:Y:S01]  /*213e0*/  @P5 STG.E.U16 desc[UR36][R4.64], R6 ;  /* 0x0000000604005986 */ /* 0x0001e2000c101524 */
[-C--:B------:R-:W-:Y:S01]  /*213f0*/  FMUL R7, R232, R2.reuse ;  /* 0x00000002e8077220 */ /* 0x080fe20000400000 */
[----:B------:R-:W-:Y:S01]  /*21400*/  ISETP.GT.AND P5, PT, R0, 0x108, P0 ;  /* 0x000001080000780c */ /* 0x000fe200007a4270 */
[----:B0-----:R-:W-:-:S05]  /*21410*/  FMUL R6, R233, R2 ;  /* 0x00000002e9067220 */ /* 0x001fca0000400000 */
[----:B------:R-:W-:Y:S02]  /*21420*/  F2FP.F16.F32.PACK_AB R6, RZ, R6 ;  /* 0x00000006ff06723e */ /* 0x000fe400000000ff */
[----:B------:R-:W-:-:S03]  /*21430*/  F2FP.F16.F32.PACK_AB R7, RZ, R7 ;  /* 0x00000007ff07723e */ /* 0x000fc600000000ff */
[----:B------:R0:W-:Y:S01]  /*21440*/  @P4 STG.E.U16 desc[UR36][R4.64+0x2], R6 ;  /* 0x0000020604004986 */ /* 0x0001e2000c101524 */
[----:B------:R-:W-:Y:S02]  /*21450*/  PRMT R8, R7, 0x7610, R8 ;  /* 0x0000761007087816 */ /* 0x000fe40000000008 */
[----:B0-----:R-:W-:-:S04]  /*21460*/  IADD3 R6, P4, R4, UR5, RZ ;  /* 0x0000000504067c10 */ /* 0x001fc8000ff9e0ff */
[----:B------:R-:W-:Y:S02]  /*21470*/  IADD3.X R7, R5, UR4, RZ, P4, !PT ;  /* 0x0000000405077c10 */ /* 0x000fe4000a7fe4ff */
[----:B------:R-:W-:-:S03]  /*21480*/  ISETP.GT.AND P4, PT, R0, 0x108, P2 ;  /* 0x000001080000780c */ /* 0x000fc60001784270 */
[----:B------:R2:W-:Y:S02]  /*21490*/  @P5 STG.E.U16 desc[UR36][R6.64], R8 ;  /* 0x0000000806005986 */ /* 0x0005e4000c101524 */
[----:B--2---:R-:W-:Y:S02]  /*214a0*/  FMUL R8, R18, R2 ;  /* 0x0000000212087220 */ /* 0x004fe40000400000 */
[----:B------:R-:W2:Y:S03]  /*214b0*/  LDL.LU R18, [R1+0x1cc] ;  /* 0x0001cc0001127983 */ /* 0x000ea60000300800 */
[----:B------:R-:W-:-:S05]  /*214c0*/  F2FP.F16.F32.PACK_AB R8, RZ, R8 ;  /* 0x00000008ff08723e */ /* 0x000fca00000000ff */
[----:B------:R3:W-:Y:S02]  /*214d0*/  @P4 STG.E.U16 desc[UR36][R6.64+0x2], R8 ;  /* 0x0000020806004986 */ /* 0x0007e4000c101524 */
[----:B---3--:R-:W-:Y:S02]  /*214e0*/  FMUL R8, R17, R2 ;  /* 0x0000000211087220 */ /* 0x008fe40000400000 */
[----:B------:R-:W3:Y:S01]  /*214f0*/  LDL.LU R17, [R1+0x1d0] ;  /* 0x0001d00001117983 */ /* 0x000ee20000300800 */
[----:B------:R-:W-:Y:S02]  /*21500*/  ISETP.GT.AND P4, PT, R0, 0x100, P3 ;  /* 0x000001000000780c */ /* 0x000fe40001f84270 */
[----:B------:R-:W-:-:S11]  /*21510*/  F2FP.F16.F32.PACK_AB R8, RZ, R8 ;  /* 0x00000008ff08723e */ /* 0x000fd600000000ff */
[----:B------:R4:W-:Y:S01]  /*21520*/  @P4 STG.E.U16 desc[UR36][R4.64+0x10], R8 ;  /* 0x0000100804004986 */ /* 0x0009e2000c101524 */
[----:B------:R-:W-:Y:S01]  /*21530*/  ISETP.GT.AND P4, PT, R0, 0x100, P1 ;  /* 0x000001000000780c */ /* 0x000fe20000f84270 */
[----:B----4-:R-:W-:-:S05]  /*21540*/  FMUL R8, R15, R2 ;  /* 0x000000020f087220 */ /* 0x010fca0000400000 */
[----:B------:R-:W-:-:S07]  /*21550*/  F2FP.F16.F32.PACK_AB R8, RZ, R8 ;  /* 0x00000008ff08723e */ /* 0x000fce00000000ff */
[----:B------:R5:W-:Y:S01]  /*21560*/  @P4 STG.E.U16 desc[UR36][R4.64+0x12], R8 ;  /* 0x0000120804004986 */ /* 0x000be2000c101524 */
[----:B------:R-:W-:Y:S01]  /*21570*/  ISETP.GT.AND P4, PT, R0, 0x108, P3 ;  /* 0x000001080000780c */ /* 0x000fe20001f84270 */
[----:B-----5:R-:W-:-:S05]  /*21580*/  FMUL R8, R10, R2 ;  /* 0x000000020a087220 */ /* 0x020fca0000400000 */
[----:B------:R-:W-:-:S07]  /*21590*/  F2FP.F16.F32.PACK_AB R8, RZ, R8 ;  /* 0x00000008ff08723e */ /* 0x000fce00000000ff */
[----:B------:R0:W-:Y:S02]  /*215a0*/  @P4 STG.E.U16 desc[UR36][R6.64+0x10], R8 ;  /* 0x0000100806004986 */ /* 0x0001e4000c101524 */
[----:B0-----:R-:W-:Y:S02]  /*215b0*/  FMUL R8, R9, R2 ;  /* 0x0000000209087220 */ /* 0x001fe40000400000 */
[----:B------:R-:W4:Y:S04]  /*215c0*/  LDL.LU R9, [R1+0x1d4] ;  /* 0x0001d40001097983 */ /* 0x000f280000300800 */
[----:B------:R-:W5:Y:S01]  /*215d0*/  LDL.LU R15, [R1+0x1d8] ;  /* 0x0001d800010f7983 */ /* 0x000f620000300800 */
[----:B------:R-:W-:-:S03]  /*215e0*/  ISETP.GT.AND P4, PT, R0, 0x108, P1 ;  /* 0x000001080000780c */ /* 0x000fc60000f84270 */
[----:B------:R-:W5:Y:S01]  /*215f0*/  LDL.LU R10, [R1+0x1dc] ;  /* 0x0001dc00010a7983 */ /* 0x000f620000300800 */
[----:B------:R-:W-:Y:S02]  /*21600*/  F2FP.F16.F32.PACK_AB R8, RZ, R8 ;  /* 0x00000008ff08723e */ /* 0x000fe400000000ff */
[----:B------:R-:W-:Y:S01]  /*21610*/  ISETP.GT.AND P5, PT, R0, 0x180, P0 ;  /* 0x000001800000780c */ /* 0x000fe200007a4270 */
[----:B------:R-:W5:Y:S04]  /*21620*/  LDL.LU R235, [R1+0x1a0] ;  /* 0x0001a00001eb7983 */ /* 0x000f680000300800 */
[----:B------:R-:W5:Y:S04]  /*21630*/  LDL.LU R234, [R1+0x1a4] ;  /* 0x0001a40001ea7983 */ /* 0x000f680000300800 */
[----:B------:R0:W-:Y:S01]  /*21640*/  @P4 STG.E.U16 desc[UR36][R6.64+0x12], R8 ;  /* 0x0000120806004986 */ /* 0x0001e2000c101524 */
[----:B------:R-:W-:-:S03]  /*21650*/  IADD3 R4, P4, R4, UR14, RZ ;  /* 0x0000000e04047c10 */ /* 0x000fc6000ff9e0ff */
[----:B------:R-:W5:Y:S01]  /*21660*/  LDL.LU R233, [R1+0x1a8] ;  /* 0x0001a80001e97983 */ /* 0x000f620000300800 */
[----:B------:R-:W-:-:S03]  /*21670*/  IADD3.X R5, R5, UR13, RZ, P4, !PT ;  /* 0x0000000d05057c10 */ /* 0x000fc6000a7fe4ff */
[----:B------:R-:W5:Y:S01]  /*21680*/  LDL.LU R232, [R1+0x1ac] ;  /* 0x0001ac0001e87983 */ /* 0x000f620000300800 */
[----:B0-----:R-:W-:Y:S01]  /*21690*/  FMUL R6, R23, R2 ;  /* 0x0000000217067220 */ /* 0x001fe20000400000 */
[----:B------:R-:W-:Y:S02]  /*216a0*/  ISETP.GT.AND P4, PT, R0, 0x180, P2 ;  /* 0x000001800000780c */ /* 0x000fe40001784270 */
[----:B------:R-:W5:Y:S02]  /*216b0*/  LDL.LU R23, [R1+0x1b0] ;  /* 0x0001b00001177983 */ /* 0x000f640000300800 */
[----:B------:R-:W-:-:S05]  /*216c0*/  F2FP.F16.F32.PACK_AB R6, RZ, R6 ;  /* 0x00000006ff06723e */ /* 0x000fca00000000ff */
[----:B------:R0:W-:Y:S01]  /*216d0*/  @P5 STG.E.U16 desc[UR36][R4.64], R6 ;  /* 0x0000000604005986 */ /* 0x0001e2000c101524 */
[-C--:B------:R-:W-:Y:S01]  /*216e0*/  FMUL R7, R19, R2.reuse ;  /* 0x0000000213077220 */ /* 0x080fe20000400000 */
[----:B------:R-:W-:Y:S01]  /*216f0*/  ISETP.GT.AND P0, PT, R0, 0x188, P0 ;  /* 0x000001880000780c */ /* 0x000fe20000704270 */
[----:B0-----:R-:W-:Y:S02]  /*21700*/  FMUL R6, R22, R2 ;  /* 0x0000000216067220 */ /* 0x001fe40000400000 */
[----:B------:R-:W5:Y:S03]  /*21710*/  LDL.LU R22, [R1+0x1b4] ;  /* 0x0001b40001167983 */ /* 0x000f660000300800 */
[----:B------:R-:W-:Y:S02]  /*21720*/  F2FP.F16.F32.PACK_AB R6, RZ, R6 ;  /* 0x00000006ff06723e */ /* 0x000fe400000000ff */
[----:B------:R-:W-:-:S03]  /*21730*/  F2FP.F16.F32.PACK_AB R7, RZ, R7 ;  /* 0x00000007ff07723e */ /* 0x000fc600000000ff */
[----:B------:R0:W-:Y:S01]  /*21740*/  @P4 STG.E.U16 desc[UR36][R4.64+0x2], R6 ;  /* 0x0000020604004986 */ /* 0x0001e2000c101524 */
[----:B------:R-:W-:Y:S02]  /*21750*/  PRMT R8, R7, 0x7610, R8 ;  /* 0x0000761007087816 */ /* 0x000fe40000000008 */
[----:B------:R-:W-:Y:S02]  /*21760*/  ISETP.GT.AND P2, PT, R0, 0x188, P2 ;  /* 0x000001880000780c */ /* 0x000fe40001744270 */
[----:B0-----:R-:W-:-:S04]  /*21770*/  IADD3 R6, P4, R4, UR5, RZ ;  /* 0x0000000504067c10 */ /* 0x001fc8000ff9e0ff */
[----:B------:R-:W-:-:S05]  /*21780*/  IADD3.X R7, R5, UR4, RZ, P4, !PT ;  /* 0x0000000405077c10 */ /* 0x000fca000a7fe4ff */
[----:B------:R2:W-:Y:S02]  /*21790*/  @P0 STG.E.U16 desc[UR36][R6.64], R8 ;  /* 0x0000000806000986 */ /* 0x0005e4000c101524 */
[----:B--2---:R-:W-:-:S05]  /*217a0*/  FMUL R8, R18, R2 ;  /* 0x0000000212087220 */ /* 0x004fca0000400000 */
[----:B------:R-:W-:-:S05]  /*217b0*/  F2FP.F16.F32.PACK_AB R8, RZ, R8 ;  /* 0x00000008ff08723e */ /* 0x000fca00000000ff */
[----:B------:R3:W-:Y:S02]  /*217c0*/  @P2 STG.E.U16 desc[UR36][R6.64+0x2], R8 ;  /* 0x0000020806002986 */ /* 0x0007e4000c101524 */
[----:B---3--:R-:W-:Y:S02]  /*217d0*/  FMUL R8, R17, R2 ;  /* 0x0000000211087220 */ /* 0x008fe40000400000 */
[----:B------:R-:W2:Y:S01]  /*217e0*/  LDL.LU R17, [R1+0x1b8] ;  /* 0x0001b80001117983 */ /* 0x000ea20000300800 */
[C---:B------:R-:W-:Y:S02]  /*217f0*/  ISETP.GT.AND P0, PT, R0.reuse, 0x180, P3 ;  /* 0x000001800000780c */ /* 0x040fe40001f04270 */
[----:B------:R-:W-:Y:S02]  /*21800*/  F2FP.F16.F32.PACK_AB R8, RZ, R8 ;  /* 0x00000008ff08723e */ /* 0x000fe400000000ff */
[----:B------:R-:W-:-:S09]  /*21810*/  ISETP.GT.AND P3, PT, R0, 0x188, P3 ;  /* 0x000001880000780c */ /* 0x000fd20001f64270 */
[----:B------:R5:W-:Y:S01]  /*21820*/  @P0 STG.E.U16 desc[UR36][R4.64+0x10], R8 ;  /* 0x0000100804000986 */ /* 0x000be2000c101524 */
[C---:B------:R-:W-:Y:S02]  /*21830*/  ISETP.GT.AND P0, PT, R0.reuse, 0x180, P1 ;  /* 0x000001800000780c */ /* 0x040fe40000f04270 */
[----:B------:R-:W-:Y:S02]  /*21840*/  ISETP.GT.AND P1, PT, R0, 0x188, P1 ;  /* 0x000001880000780c */ /* 0x000fe40000f24270 */
[----:B------:R-:W-:-:S04]  /*21850*/  ISETP.GT.AND P2, PT, R3, 0x11, PT ;  /* 0x000000110300780c */ /* 0x000fc80003f44270 */
[----:B------:R-:W-:Y:S01]  /*21860*/  ISETP.GT.AND P4, PT, R0, RZ, P2 ;  /* 0x000000ff0000720c */ /* 0x000fe20001784270 */
[----:B----4-:R-:W-:-:S05]  /*21870*/  FMUL R9, R9, R2 ;  /* 0x0000000209097220 */ /* 0x010fca0000400000 */
[----:B------:R-:W-:Y:S01]  /*21880*/  F2FP.F16.F32.PACK_AB R9, RZ, R9 ;  /* 0x00000009ff09723e */ /* 0x000fe200000000ff */
[-C--:B-----5:R-:W-:Y:S02]  /*21890*/  FMUL R8, R15, R2.reuse ;  /* 0x000000020f087220 */ /* 0x0a0fe40000400000 */
[----:B------:R-:W3:Y:S01]  /*218a0*/  LDL.LU R15, [R1+0x1bc] ;  /* 0x0001bc00010f7983 */ /* 0x000ee20000300800 */
[----:B------:R-:W-:Y:S01]  /*218b0*/  PRMT R11, R9, 0x7610, R11 ;  /* 0x00007610090b7816 */ /* 0x000fe2000000000b */
[----:B------:R-:W-:Y:S01]  /*218c0*/  FMUL R10, R10, R2 ;  /* 0x000000020a0a7220 */ /* 0x000fe20000400000 */
[----:B------:R-:W-:Y:S01]  /*218d0*/  F2FP.F16.F32.PACK_AB R8, RZ, R8 ;  /* 0x00000008ff08723e */ /* 0x000fe200000000ff */
[----:B------:R-:W4:Y:S04]  /*218e0*/  LDL.LU R19, [R1+0x180] ;  /* 0x0001800001137983 */ /* 0x000f280000300800 */
[----:B------:R0:W-:Y:S01]  /*218f0*/  @P0 STG.E.U16 desc[UR36][R4.64+0x12], R11 ;  /* 0x0000120b04000986 */ /* 0x0001e2000c101524 */
[----:B------:R-:W-:Y:S01]  /*21900*/  F2FP.F16.F32.PACK_AB R9, RZ, R10 ;  /* 0x0000000aff09723e */ /* 0x000fe200000000ff */
[----:B------:R-:W-:-:S02]  /*21910*/  FMUL R10, R235, R2 ;  /* 0x00000002eb0a7220 */ /* 0x000fc40000400000 */
[----:B------:R-:W5:Y:S01]  /*21920*/  LDL.LU R18, [R1+0x184] ;  /* 0x0001840001127983 */ /* 0x000f620000300800 */
[----:B0-----:R-:W-:Y:S01]  /*21930*/  @P3 IMAD.MOV.U32 R4, RZ, RZ, R6 ;  /* 0x000000ffff043224 */ /* 0x001fe200078e0006 */
[----:B------:R-:W-:-:S05]  /*21940*/  @P3 MOV R5, R7 ;  /* 0x0000000700053202 */ /* 0x000fca0000000f00 */
[----:B------:R0:W-:Y:S01]  /*21950*/  @P3 STG.E.U16 desc[UR36][R4.64+0x10], R8 ;  /* 0x0000100804003986 */ /* 0x0001e2000c101524 */
[----:B------:R-:W-:-:S03]  /*21960*/  ISETP.GT.AND P3, PT, R3, 0x10, PT ;  /* 0x000000100300780c */ /* 0x000fc60003f64270 */
[----:B------:R1:W-:Y:S01]  /*21970*/  @P1 STG.E.U16 desc[UR36][R6.64+0x12], R9 ;  /* 0x0000120906001986 */ /* 0x0003e2000c101524 */
[C---:B------:R-:W-:Y:S02]  /*21980*/  ISETP.GT.AND P1, PT, R0.reuse, RZ, P3 ;  /* 0x000000ff0000720c */ /* 0x040fe40001f24270 */
[C---:B------:R-:W-:Y:S02]  /*21990*/  ISETP.GT.AND P5, PT, R0.reuse, 0x8, P3 ;  /* 0x000000080000780c */ /* 0x040fe40001fa4270 */
[----:B------:R-:W-:Y:S02]  /*219a0*/  ISETP.GT.AND P0, PT, R0, 0x8, P2 ;  /* 0x000000080000780c */ /* 0x000fe40001704270 */
[----:B0-----:R-:W-:Y:S01]  /*219b0*/  F2FP.F16.F32.PACK_AB R4, RZ, R10 ;  /* 0x0000000aff04723e */ /* 0x001fe200000000ff */
[-C--:B------:R-:W-:Y:S01]  /*219c0*/  FMUL R5, R233, R2.reuse ;  /* 0x00000002e9057220 */ /* 0x080fe20000400000 */
[-C--:B-1----:R-:W-:Y:S01]  /*219d0*/  FMUL R6, R234, R2.reuse ;  /* 0x00000002ea067220 */ /* 0x082fe20000400000 */
[----:B------:R-:W-:Y:S01]  /*219e0*/  FMUL R7, R232, R2 ;  /* 0x00000002e8077220 */ /* 0x000fe20000400000 */
[----:B------:R-:W-:-:S02]  /*219f0*/  PRMT R8, R4, 0x7610, R8 ;  /* 0x0000761004087816 */ /* 0x000fc40000000008 */
[----:B------:R-:W-:Y:S02]  /*21a00*/  F2FP.F16.F32.PACK_AB R5, RZ, R5 ;  /* 0x00000005ff05723e */ /* 0x000fe400000000ff */
[----:B------:R-:W-:Y:S01]  /*21a10*/  F2FP.F16.F32.PACK_AB R6, RZ, R6 ;  /* 0x00000006ff06723e */ /* 0x000fe200000000ff */
[----:B------:R-:W-:Y:S01]  /*21a20*/  @P1 STG.E.U16 desc[UR36][R12.64+0x20], R8 ;  /* 0x000020080c001986 */ /* 0x000fe2000c101524 */
[----:B------:R-:W-:-:S03]  /*21a30*/  F2FP.F16.F32.PACK_AB R4, RZ, R7 ;  /* 0x00000007ff04723e */ /* 0x000fc600000000ff */
[----:B------:R-:W-:Y:S04]  /*21a40*/  @P4 STG.E.U16 desc[UR36][R12.64+0x22], R6 ;  /* 0x000022060c004986 */ /* 0x000fe8000c101524 */
[----:B------:R0:W-:Y:S04]  /*21a50*/  @P5 STG.E.U16 desc[UR36][R20.64+0x20], R5 ;  /* 0x0000200514005986 */ /* 0x0001e8000c101524 */
[----:B------:R1:W-:Y:S01]  /*21a60*/  @P0 STG.E.U16 desc[UR36][R20.64+0x22], R4 ;  /* 0x0000220414000986 */ /* 0x0003e2000c101524 */
[----:B0-----:R-:W-:-:S03]  /*21a70*/  FMUL R5, R23, R2 ;  /* 0x0000000217057220 */ /* 0x001fc60000400000 */
[----:B------:R-:W5:Y:S01]  /*21a80*/  LDL.LU R23, [R1+0x188] ;  /* 0x0001880001177983 */ /* 0x000f620000300800 */
[----:B-1----:R-:W-:-:S03]  /*21a90*/  FMUL R4, R22, R2 ;  /* 0x0000000216047220 */ /* 0x002fc60000400000 */
[----:B------:R-:W5:Y:S04]  /*21aa0*/  LDL.LU R22, [R1+0x18c] ;  /* 0x00018c0001167983 */ /* 0x000f680000300800 */
[----:B------:R-:W5:Y:S04]  /*21ab0*/  LDL.LU R234, [R1+0x190] ;  /* 0x0001900001ea7983 */ /* 0x000f680000300800 */
[----:B------:R-:W5:Y:S01]  /*21ac0*/  LDL.LU R233, [R1+0x194] ;  /* 0x0001940001e97983 */ /* 0x000f620000300800 */
[----:B------:R-:W-:-:S03]  /*21ad0*/  F2FP.F16.F32.PACK_AB R5, RZ, R5 ;  /* 0x00000005ff05723e */ /* 0x000fc600000000ff */
[----:B------:R-:W5:Y:S01]  /*21ae0*/  LDL.LU R232, [R1+0x198] ;  /* 0x0001980001e87983 */ /* 0x000f620000300800 */
[----:B------:R-:W-:Y:S01]  /*21af0*/  PRMT R7, R5, 0x7610, R7 ;  /* 0x0000761005077816 */ /* 0x000fe20000000007 */
[----:B--2---:R-:W-:Y:S02]  /*21b00*/  FMUL R5, R17, R2 ;  /* 0x0000000211057220 */ /* 0x004fe40000400000 */
[----:B------:R-:W2:Y:S01]  /*21b10*/  LDL.LU R17, [R1+0x19c] ;  /* 0x00019c0001117983 */ /* 0x000ea20000300800 */
[C---:B------:R-:W-:Y:S02]  /*21b20*/  ISETP.GT.AND P0, PT, R3.reuse, 0x19, PT ;  /* 0x000000190300780c */ /* 0x040fe40003f04270 */
[----:B------:R-:W-:Y:S01]  /*21b30*/  ISETP.GT.AND P1, PT, R3, 0x18, PT ;  /* 0x000000180300780c */ /* 0x000fe20003f24270 */
[----:B------:R-:W2:Y:S01]  /*21b40*/  LDL.LU R14, [R1+0x164] ;  /* 0x00016400010e7983 */ /* 0x000ea20000300800 */
[C---:B------:R-:W-:Y:S02]  /*21b50*/  ISETP.GT.AND P4, PT, R0.reuse, RZ, P0 ;  /* 0x000000ff0000720c */ /* 0x040fe40000784270 */
[----:B------:R-:W-:-:S02]  /*21b60*/  ISETP.GT.AND P5, PT, R0, RZ, P1 ;  /* 0x000000ff0000720c */ /* 0x000fc40000fa4270 */
[----:B------:R-:W-:-:S04]  /*21b70*/  F2FP.F16.F32.PACK_AB R4, RZ, R4 ;  /* 0x00000004ff04723e */ /* 0x000fc800000000ff */
[----:B------:R-:W-:-:S05]  /*21b80*/  PRMT R6, R4, 0x7610, R6 ;  /* 0x0000761004067816 */ /* 0x000fca0000000006 */
[----:B------:R0:W-:Y:S01]  /*21b90*/  @P4 STG.E.U16 desc[UR36][R12.64+0x32], R6 ;  /* 0x000032060c004986 */ /* 0x0001e2000c101524 */
[----:B------:R-:W-:-:S03]  /*21ba0*/  ISETP.GT.AND P4, PT, R0, 0x8, P0 ;  /* 0x000000080000780c */ /* 0x000fc60000784270 */
[----:B------:R4:W-:Y:S01]  /*21bb0*/  @P5 STG.E.U16 desc[UR36][R12.64+0x30], R7 ;  /* 0x000030070c005986 */ /* 0x0009e2000c101524 */
[----:B------:R-:W-:Y:S02]  /*21bc0*/  ISETP.GT.AND P5, PT, R0, 0x8, P1 ;  /* 0x000000080000780c */ /* 0x000fe40000fa4270 */
[----:B------:R-:W-:-:S04]  /*21bd0*/  F2FP.F16.F32.PACK_AB R5, RZ, R5 ;  /* 0x00000005ff05723e */ /* 0x000fc800000000ff */
[----:B0-----:R-:W-:-:S07]  /*21be0*/  PRMT R6, R5, 0x7610, R6 ;  /* 0x0000761005067816 */ /* 0x001fce0000000006 */
[----:B------:R5:W-:Y:S01]  /*21bf0*/  @P5 STG.E.U16 desc[UR36][R20.64+0x30], R6 ;  /* 0x0000300614005986 */ /* 0x000be2000c101524 */
[----:B------:R-:W-:Y:S01]  /*21c00*/  ISETP.GT.AND P5, PT, R0, 0x80, P2 ;  /* 0x000000800000780c */ /* 0x000fe200017a4270 */
[----:B---3--:R-:W-:Y:S02]  /*21c10*/  FMUL R4, R15, R2 ;  /* 0x000000020f047220 */ /* 0x008fe40000400000 */
[----:B------:R-:W3:Y:S03]  /*21c20*/  LDL.LU R15, [R1+0x168] ;  /* 0x00016800010f7983 */ /* 0x000ee60000300800 */
[----:B------:R-:W-:-:S04]  /*21c30*/  F2FP.F16.F32.PACK_AB R4, RZ, R4 ;  /* 0x00000004ff04723e */ /* 0x000fc800000000ff */
[----:B------:R-:W-:Y:S01]  /*21c40*/  PRMT R5, R4, 0x7610, R5 ;  /* 0x0000761004057816 */ /* 0x000fe20000000005 */
[----:B------:R-:W-:-:S04]  /*21c50*/  IMAD.U32 R4, RZ, RZ, UR8 ;  /* 0x00000008ff047e24 */ /* 0x000fc8000f8e00ff */
[----:B------:R0:W-:Y:S01]  /*21c60*/  @P4 STG.E.U16 desc[UR36][R20.64+0x32], R5 ;  /* 0x0000320514004986 */ /* 0x0001e2000c101524 */
[----:B------:R-:W-:Y:S01]  /*21c70*/  ISETP.GT.AND P4, PT, R0, 0x80, P3 ;  /* 0x000000800000780c */ /* 0x000fe20001f84270 */
[-C--:B----4-:R-:W-:Y:S01]  /*21c80*/  FMUL R7, R19, R2.reuse ;  /* 0x0000000213077220 */ /* 0x090fe20000400000 */
[----:B-----5:R-:W-:-:S04]  /*21c90*/  FMUL R6, R18, R2 ;  /* 0x0000000212067220 */ /* 0x020fc80000400000 */
[----:B------:R-:W-:Y:S01]  /*21ca0*/  F2FP.F16.F32.PACK_AB R7, RZ, R7 ;  /* 0x00000007ff07723e */ /* 0x000fe200000000ff */
[----:B0-----:R-:W-:Y:S01]  /*21cb0*/  IMAD.WIDE.U32 R4, R4, 0xf0, R20 ;  /* 0x000000f004047825 */ /* 0x001fe200078e0014 */
[----:B------:R-:W-:-:S03]  /*21cc0*/  F2FP.F16.F32.PACK_AB R6, RZ, R6 ;  /* 0x00000006ff06723e */ /* 0x000fc600000000ff */
[----:B------:R-:W-:Y:S02]  /*21cd0*/  VIADD R9, R5, UR7 ;  /* 0x0000000705097c36 */ /* 0x000fe40008000000 */
[----:B------:R-:W-:-:S05]  /*21ce0*/  IMAD.MOV.U32 R8, RZ, RZ, R4 ;  /* 0x000000ffff087224 */ /* 0x000fca00078e0004 */
[----:B------:R-:W-:Y:S01]  /*21cf0*/  @P4 STG.E.U16 desc[UR36][R8.64+0x20], R7 ;  /* 0x0000200708004986 */ /* 0x000fe2000c101524 */
[----:B------:R-:W-:-:S03]  /*21d00*/  IADD3 R18, P4, R4, UR5, RZ ;  /* 0x0000000504127c10 */ /* 0x000fc6000ff9e0ff */
[----:B------:R0:W-:Y:S01]  /*21d10*/  @P5 STG.E.U16 desc[UR36][R8.64+0x22], R6 ;  /* 0x0000220608005986 */ /* 0x0001e2000c101524 */
[C---:B------:R-:W-:Y:S02]  /*21d20*/  ISETP.GT.AND P5, PT, R0.reuse, 0x88, P3 ;  /* 0x000000880000780c */ /* 0x040fe40001fa4270 */
[----:B------:R-:W-:Y:S02]  /*21d30*/  IADD3.X R19, R9, UR4, RZ, P4, !PT ;  /* 0x0000000409137c10 */ /* 0x000fe4000a7fe4ff */
[----:B------:R-:W-:Y:S01]  /*21d40*/  ISETP.GT.AND P4, PT, R0, 0x88, P2 ;  /* 0x000000880000780c */ /* 0x000fe20001784270 */
[-C--:B0-----:R-:W-:Y:S01]  /*21d50*/  FMUL R6, R23, R2.reuse ;  /* 0x0000000217067220 */ /* 0x081fe20000400000 */
[----:B------:R-:W-:-:S04]  /*21d60*/  FMUL R5, R22, R2 ;  /* 0x0000000216057220 */ /* 0x000fc80000400000 */
[----:B------:R-:W-:Y:S01]  /*21d70*/  F2FP.F16.F32.PACK_AB R6, RZ, R6 ;  /* 0x00000006ff06723e */ /* 0x000fe200000000ff */
[----:B------:R-:W-:Y:S01]  /*21d80*/  IMAD.U32 R22, RZ, RZ, UR5 ;  /* 0x00000005ff167e24 */ /* 0x000fe2000f8e00ff */
[----:B------:R-:W-:-:S03]  /*21d90*/  F2FP.F16.F32.PACK_AB R5, RZ, R5 ;  /* 0x00000005ff05723e */ /* 0x000fc600000000ff */
[----:B------:R0:W-:Y:S01]  /*21da0*/  @P5 STG.E.U16 desc[UR36][R18.64+0x20], R6 ;  /* 0x0000200612005986 */ /* 0x0001e2000c101524 */
[----:B------:R-:W-:Y:S01]  /*21db0*/  IADD3 R4, P5, R4, UR14, RZ ;  /* 0x0000000e04047c10 */ /* 0x000fe2000ffbe0ff */
[----:B------:R-:W-:Y:S02]  /*21dc0*/  FMUL R7, R234, R2 ;  /* 0x00000002ea077220 */ /* 0x000fe40000400000 */
[----:B------:R1:W-:Y:S01]  /*21dd0*/  @P4 STG.E.U16 desc[UR36][R18.64+0x22], R5 ;  /* 0x0000220512004986 */ /* 0x0003e2000c101524 */
[----:B0-----:R-:W-:Y:S01]  /*21de0*/  IMAD.U32 R6, RZ, RZ, UR4 ;  /* 0x00000004ff067e24 */ /* 0x001fe2000f8e00ff */
[----:B-1----:R-:W-:Y:S02]  /*21df0*/  IADD3.X R5, R9, UR13, RZ, P5, !PT ;  /* 0x0000000d09057c10 */ /* 0x002fe4000affe4ff */
[----:B------:R-:W-:Y:S02]  /*21e00*/  IADD3 R22, P4, P5, R22, UR14, R4 ;  /* 0x0000000e16167c10 */ /* 0x000fe4000fd9e004 */
[----:B------:R-:W-:-:S02]  /*21e10*/  F2FP.F16.F32.PACK_AB R7, RZ, R7 ;  /* 0x00000007ff07723e */ /* 0x000fc400000000ff */
[----:B------:R-:W-:Y:S01]  /*21e20*/  IADD3.X R23, R6, UR13, R5, P4, P5 ;  /* 0x0000000d06177c10 */ /* 0x000fe2000a7ea405 */
[-C--:B------:R-:W-:Y:S01]  /*21e30*/  FMUL R6, R233, R2.reuse ;  /* 0x00000002e9067220 */ /* 0x080fe20000400000 */
[----:B------:R-:W-:Y:S02]  /*21e40*/  ISETP.GT.AND P5, PT, R0, 0x80, P0 ;  /* 0x000000800000780c */ /* 0x000fe400007a4270 */
[----:B------:R-:W-:Y:S01]  /*21e50*/  PRMT R11, R7, 0x7610, R11 ;  /* 0x00007610070b7816 */ /* 0x000fe2000000000b */
[----:B------:R-:W-:Y:S01]  /*21e60*/  FMUL R7, R232, R2 ;  /* 0x00000002e8077220 */ /* 0x000fe20000400000 */
[----:B------:R-:W-:-:S04]  /*21e70*/  F2FP.F16.F32.PACK_AB R6, RZ, R6 ;  /* 0x00000006ff06723e */ /* 0x000fc800000000ff */
[----:B------:R-:W-:Y:S02]  /*21e80*/  PRMT R10, R6, 0x7610, R10 ;  /* 0x00007610060a7816 */ /* 0x000fe4000000000a */
[----:B------:R-:W-:-:S03]  /*21e90*/  F2FP.F16.F32.PACK_AB R7, RZ, R7 ;  /* 0x00000007ff07723e */ /* 0x000fc600000000ff */
[----:B------:R0:W-:Y:S02]  /*21ea0*/  @P5 STG.E.U16 desc[UR36][R8.64+0x32], R10 ;  /* 0x0000320a08005986 */ /* 0x0001e4000c101524 */
[----:B0-----:R-:W-:Y:S01]  /*21eb0*/  PRMT R10, R7, 0x7610, R10 ;  /* 0x00007610070a7816 */ /* 0x001fe2000000000a */
[----:B--2---:R-:W-:Y:S02]  /*21ec0*/  FMUL R6, R17, R2 ;  /* 0x0000000211067220 */ /* 0x004fe40000400000 */
[----:B------:R-:W2:Y:S04]  /*21ed0*/  LDL.LU R17, [R1+0x148] ;  /* 0x0001480001117983 */ /* 0x000ea80000300800 */
[----:B------:R-:W4:Y:S04]  /*21ee0*/  LDL.LU R235, [R1+0x14c] ;  /* 0x00014c0001eb7983 */ /* 0x000f280000300800 */
[----:B------:R-:W5:Y:S04]  /*21ef0*/  LDL.LU R234, [R1+0x150] ;  /* 0x0001500001ea7983 */ /* 0x000f680000300800 */
[----:B------:R-:W5:Y:S04]  /*21f00*/  LDL.LU R233, [R1+0x154] ;  /* 0x0001540001e97983 */ /* 0x000f680000300800 */
[----:B------:R-:W5:Y:S04]  /*21f10*/  LDL.LU R232, [R1+0x158] ;  /* 0x0001580001e87983 */ /* 0x000f680000300800 */
[----:B------:R-:W3:Y:S01]  /*21f20*/  LDL.LU R7, [R1+0x160] ;  /* 0x0001600001077983 */ /* 0x000ee20000300800 */
[----:B------:R-:W-:-:S13]  /*21f30*/  ISETP.GT.AND P4, PT, R0, 0x80, P1 ;  /* 0x000000800000780c */ /* 0x000fda0000f84270 */
[----:B------:R-:W-:Y:S01]  /*21f40*/  @P4 STG.E.U16 desc[UR36][R8.64+0x30], R11 ;  /* 0x0000300b08004986 */ /* 0x000fe2000c101524 */
[C---:B------:R-:W-:Y:S02]  /*21f50*/  ISETP.GT.AND P4, PT, R0.reuse, 0x88, P1 ;  /* 0x000000880000780c */ /* 0x040fe40000f84270 */
[----:B------:R-:W-:Y:S02]  /*21f60*/  ISETP.GT.AND P5, PT, R0, 0x88, P0 ;  /* 0x000000880000780c */ /* 0x000fe400007a4270 */
[----:B------:R-:W-:-:S09]  /*21f70*/  F2FP.F16.F32.PACK_AB R6, RZ, R6 ;  /* 0x00000006ff06723e */ /* 0x000fd200000000ff */
[----:B------:R0:W-:Y:S01]  /*21f80*/  @P4 STG.E.U16 desc[UR36][R18.64+0x30], R10 ;  /* 0x0000300a12004986 */ /* 0x0001e2000c101524 */
[----:B------:R-:W-:-:S03]  /*21f90*/  ISETP.GT.AND P4, PT, R0, 0x100, P3 ;  /* 0x000001000000780c */ /* 0x000fc60001f84270 */
[----:B------:R-:W-:Y:S01]  /*21fa0*/  @P5 STG.E.U16 desc[UR36][R18.64+0x32], R6 ;  /* 0x0000320612005986 */ /* 0x000fe2000c101524 */
[----:B---3--:R-:W-:-:S05]  /*21fb0*/  FMUL R7, R7, R2 ;  /* 0x0000000207077220 */ /* 0x008fca0000400000 */
[----:B------:R-:W-:-:S04]  /*21fc0*/  F2FP.F16.F32.PACK_AB R7, RZ, R7 ;  /* 0x00000007ff07723e */ /* 0x000fc800000000ff */
[----:B0-----:R-:W-:-:S05]  /*21fd0*/  PRMT R10, R7, 0x7610, R10 ;  /* 0x00007610070a7816 */ /* 0x001fca000000000a */
[----:B------:R0:W-:Y:S04]  /*21fe0*/  @P4 STG.E.U16 desc[UR36][R4.64+0x20], R10 ;  /* 0x0000200a04004986 */ /* 0x0001e8000c101524 */
[----:B0-----:R-:W3:Y:S01]  /*21ff0*/  LDL.LU R10, [R1+0x16c] ;  /* 0x00016c00010a7983 */ /* 0x001ee20000300800 */
[----:B------:R-:W-:Y:S01]  /*22000*/  FMUL R6, R14, R2 ;  /* 0x000000020e067220 */ /* 0x000fe20000400000 */
[----:B------:R-:W-:-:S04]  /*22010*/  ISETP.GT.AND P5, PT, R0, 0x100, P2 ;  /* 0x000001000000780c */ /* 0x000fc800017a4270 */
[----:B------:R-:W-:Y:S02]  /*22020*/  F2FP.F16.F32.PACK_AB R6, RZ, R6 ;  /* 0x00000006ff06723e */ /* 0x000fe400000000ff */
[----:B------:R-:W-:Y:S02]  /*22030*/  ISETP.GT.AND P4, PT, R0, 0x108, P3 ;  /* 0x000001080000780c */ /* 0x000fe40001f84270 */
[----:B------:R-:W-:Y:S01]  /*22040*/  PRMT R7, R6, 0x7610, R7 ;  /* 0x0000761006077816 */ /* 0x000fe20000000007 */
[----:B------:R-:W-:-:S04]  /*22050*/  FMUL R6, R15, R2 ;  /* 0x000000020f067220 */ /* 0x000fc80000400000 */
[----:B------:R-:W-:Y:S01]  /*22060*/  @P5 STG.E.U16 desc[UR36][R4.64+0x22], R7 ;  /* 0x0000220704005986 */ /* 0x000fe2000c101524 */
[----:B------:R-:W-:Y:S02]  /*22070*/  IADD3 R14, P5, R4, UR5, RZ ;  /* 0x00000005040e7c10 */ /* 0x000fe4000ffbe0ff */
[----:B------:R-:W-:Y:S02]  /*22080*/  F2FP.F16.F32.PACK_AB R6, RZ, R6 ;  /* 0x00000006ff06723e */ /* 0x000fe400000000ff */
[----:B------:R-:W-:Y:S02]  /*22090*/  IADD3.X R15, R5, UR4, RZ, P5, !PT ;  /* 0x00000004050f7c10 */ /* 0x000fe4000affe4ff */
[----:B------:R-:W-:-:S03]  /*220a0*/  ISETP.GT.AND P5, PT, R0, 0x108, P2 ;  /* 0x000001080000780c */ /* 0x000fc600017a4270 */
[----:B------:R0:W-:Y:S02]  /*220b0*/  @P4 STG.E.U16 desc[UR36][R14.64+0x20], R6 ;  /* 0x000020060e004986 */ /* 0x0001e4000c101524 */
[----:B0-----:R-:W-:-:S04]  /*220c0*/  IADD3 R6, P4, R4, UR5, RZ ;  /* 0x0000000504067c10 */ /* 0x001fc8000ff9e0ff */
[----:B------:R-:W-:Y:S01]  /*220d0*/  IADD3.X R7, R5, UR4, RZ, P4, !PT ;  /* 0x0000000405077c10 */ /* 0x000fe2000a7fe4ff */
[----:B---3--:R-:W-:-:S05]  /*220e0*/  FMUL R10, R10, R2 ;  /* 0x000000020a0a7220 */ /* 0x008fca0000400000 */
[----:B------:R-:W-:-:S04]  /*220f0*/  F2FP.F16.F32.PACK_AB R10, RZ, R10 ;  /* 0x0000000aff0a723e */ /* 0x000fc800000000ff */
[----:B------:R-:W-:Y:S02]  /*22100*/  PRMT R11, R10, 0x7610, R11 ;  /* 0x000076100a0b7816 */ /* 0x000fe4000000000b */
[----:B------:R-:W3:Y:S04]  /*22110*/  LDL.LU R10, [R1+0x170] ;  /* 0x00017000010a7983 */ /* 0x000ee80000300800 */
[----:B------:R0:W-:Y:S04]  /*22120*/  @P5 STG.E.U16 desc[UR36][R6.64+0x22], R11 ;  /* 0x0000220b06005986 */ /* 0x0001e8000c101524 */
[----:B0-----:R-:W2:Y:S01]  /*22130*/  LDL.LU R6, [R1+0x174] ;  /* 0x0001740001067983 */ /* 0x001ea20000300800 */
[----:B------:R-:W-:-:S02]  /*22140*/  ISETP.GT.AND P4, PT, R0, 0x100, P1 ;  /* 0x000001000000780c */ /* 0x000fc40000f84270 */
[----:B------:R-:W-:Y:S01]  /*22150*/  ISETP.GT.AND P5, PT, R0, 0x100, P0 ;  /* 0x000001000000780c */ /* 0x000fe200007a4270 */
[----:B---3--:R-:W-:-:S05]  /*22160*/  FMUL R10, R10, R2 ;  /* 0x000000020a0a7220 */ /* 0x008fca0000400000 */
[----:B------:R-:W-:-:S04]  /*22170*/  F2FP.F16.F32.PACK_AB R7, RZ, R10 ;  /* 0x0000000aff07723e */ /* 0x000fc800000000ff */
[----:B------:R-:W-:Y:S02]  /*22180*/  PRMT R11, R7, 0x7610, R11 ;  /* 0x00007610070b7816 */ /* 0x000fe4000000000b */
[----:B------:R-:W3:Y:S01]  /*22190*/  LDL.LU R7, [R1+0x178] ;  /* 0x0001780001077983 */ /* 0x000ee20000300800 */
[----:B--2---:R-:W-:-:S05]  /*221a0*/  FMUL R6, R6, R2 ;  /* 0x0000000206067220 */ /* 0x004fca0000400000 */
[----:B------:R-:W-:-:S04]  /*221b0*/  F2FP.F16.F32.PACK_AB R6, RZ, R6 ;  /* 0x00000006ff06723e */ /* 0x000fc800000000ff */
[----:B------:R-:W-:Y:S02]  /*221c0*/  PRMT R10, R6, 0x7610, R10 ;  /* 0x00007610060a7816 */ /* 0x000fe4000000000a */
[----:B------:R-:W2:Y:S04]  /*221d0*/  LDL.LU R6, [R1+0x17c] ;  /* 0x00017c0001067983 */ /* 0x000ea80000300800 */
[----:B------:R0:W-:Y:S04]  /*221e0*/  @P4 STG.E.U16 desc[UR36][R4.64+0x30], R11 ;  /* 0x0000300b04004986 */ /* 0x0001e8000c101524 */
[----:B------:R1:W-:Y:S04]  /*221f0*/  @P5 STG.E.U16 desc[UR36][R4.64+0x32], R10 ;  /* 0x0000320a04005986 */ /* 0x0003e8000c101524 */
[----:B0-----:R-:W2:Y:S04]  /*22200*/  LDL.LU R11, [R1+0x144] ;  /* 0x00014400010b7983 */ /* 0x001ea80000300800 */
[----:B-1----:R-:W2:Y:S01]  /*22210*/  LDL.LU R10, [R1+0x140] ;  /* 0x00014000010a7983 */ /* 0x002ea20000300800 */
[----:B------:R-:W-:-:S02]  /*22220*/  ISETP.GT.AND P4, PT, R0, 0x108, P1 ;  /* 0x000001080000780c */ /* 0x000fc40000f84270 */
[----:B------:R-:W-:Y:S01]  /*22230*/  ISETP.GT.AND P5, PT, R0, 0x108, P0 ;  /* 0x000001080000780c */ /* 0x000fe200007a4270 */
[----:B------:R-:W-:-:S05]  /*22240*/  FMUL R17, R17, R2 ;  /* 0x0000000211117220 */ /* 0x000fca0000400000 */
[----:B------:R-:W-:-:S04]  /*22250*/  F2FP.F16.F32.PACK_AB R17, RZ, R17 ;  /* 0x00000011ff11723e */ /* 0x000fc800000000ff */
[----:B------:R-:W-:Y:S01]  /*22260*/  PRMT R236, R17, 0x7610, R236 ;  /* 0x0000761011ec7816 */ /* 0x000fe200000000ec */
[-C--:B----4-:R-:W-:Y:S01]  /*22270*/  FMUL R235, R235, R2.reuse ;  /* 0x00000002ebeb7220 */ /* 0x090fe20000400000 */
[----:B------:R-:W4:Y:S01]  /*22280*/  LDL.LU R17, [R1+0x15c] ;  /* 0x00015c0001117983 */ /* 0x000f220000300800 */
[-C--:B-----5:R-:W-:Y:S01]  /*22290*/  FMUL R234, R234, R2.reuse ;  /* 0x00000002eaea7220 */ /* 0x0a0fe20000400000 */
[-C--:B------:R-:W-:Y:S01]  /*222a0*/  FMUL R233, R233, R2.reuse ;  /* 0x00000002e9e97220 */ /* 0x080fe20000400000 */
[----:B------:R-:W-:Y:S01]  /*222b0*/  FMUL R232, R232, R2 ;  /* 0x00000002e8e87220 */ /* 0x000fe20000400000 */
[----:B------:R-:W-:Y:S02]  /*222c0*/  F2FP.F16.F32.PACK_AB R235, RZ, R235 ;  /* 0x000000ebffeb723e */ /* 0x000fe400000000ff */
[----:B------:R-:W-:Y:S02]  /*222d0*/  F2FP.F16.F32.PACK_AB R234, RZ, R234 ;  /* 0x000000eaffea723e */ /* 0x000fe400000000ff */
[----:B------:R-:W-:-:S02]  /*222e0*/  F2FP.F16.F32.PACK_AB R233, RZ, R233 ;  /* 0x000000e9ffe9723e */ /* 0x000fc400000000ff */
[----:B------:R-:W-:Y:S01]  /*222f0*/  F2FP.F16.F32.PACK_AB R232, RZ, R232 ;  /* 0x000000e8ffe8723e */ /* 0x000fe200000000ff */
[----:B---3--:R-:W-:-:S05]  /*22300*/  FMUL R7, R7, R2 ;  /* 0x0000000207077220 */ /* 0x008fca0000400000 */
[----:B------:R-:W-:-:S05]  /*22310*/  F2FP.F16.F32.PACK_AB R7, RZ, R7 ;  /* 0x00000007ff07723e */ /* 0x000fca00000000ff */
[----:B------:R-:W-:Y:S01]  /*22320*/  @P4 STG.E.U16 desc[UR36][R14.64+0x30], R7 ;  /* 0x000030070e004986 */ /* 0x000fe2000c101524 */
[----:B--2---:R-:W-:Y:S01]  /*22330*/  FMUL R6, R6, R2 ;  /* 0x0000000206067220 */ /* 0x004fe20000400000 */
[----:B------:R-:W-:-:S04]  /*22340*/  ISETP.GT.AND P4, PT, R0, 0x180, P3 ;  /* 0x000001800000780c */ /* 0x000fc80001f84270 */
[----:B------:R-:W-:-:S05]  /*22350*/  F2FP.F16.F32.PACK_AB R6, RZ, R6 ;  /* 0x00000006ff06723e */ /* 0x000fca00000000ff */
[----:B------:R0:W-:Y:S01]  /*22360*/  @P5 STG.E.U16 desc[UR36][R14.64+0x32], R6 ;  /* 0x000032060e005986 */ /* 0x0001e2000c101524 */
[----:B------:R-:W-:Y:S01]  /*22370*/  FMUL R10, R10, R2 ;  /* 0x000000020a0a7220 */ /* 0x000fe20000400000 */
[----:B0-----:R-:W-:-:S04]  /*22380*/  IADD3 R6, P5, R4, UR14, RZ ;  /* 0x0000000e04067c10 */ /* 0x001fc8000ffbe0ff */
[----:B------:R-:W-:Y:S02]  /*22390*/  F2FP.F16.F32.PACK_AB R10, RZ, R10 ;  /* 0x0000000aff0a723e */ /* 0x000fe400000000ff */
[----:B------:R-:W-:Y:S01]  /*223a0*/  IADD3.X R7, R5, UR13, RZ, P5, !PT ;  /* 0x0000000d05077c10 */ /* 0x000fe2000affe4ff */
[----:B------:R-:W-:Y:S01]  /*223b0*/  FMUL R11, R11, R2 ;  /* 0x000000020b0b7220 */ /* 0x000fe20000400000 */
[----:B------:R-:W-:-:S03]  /*223c0*/  ISETP.GT.AND P3, PT, R0, 0x188, P3 ;  /* 0x000001880000780c */ /* 0x000fc60001f64270 */
[----:B------:R0:W-:Y:S01]  /*223d0*/  @P4 STG.E.U16 desc[UR36][R6.64+0x20], R10 ;  /* 0x0000200a06004986 */ /* 0x0001e2000c101524 */
[----:B------:R-:W-:Y:S02]  /*223e0*/  ISETP.GT.AND P4, PT, R0, 0x180, P2 ;  /* 0x000001800000780c */ /* 0x000fe40001784270 */
[----:B------:R-:W-:-:S04]  /*223f0*/  F2FP.F16.F32.PACK_AB R11, RZ, R11 ;  /* 0x0000000bff0b723e */ /* 0x000fc800000000ff */
[----:B------:R-:W-:Y:S02]  /*22400*/  PRMT R237, R11, 0x7610, R237 ;  /* 0x000076100bed7816 */ /* 0x000fe400000000ed */
[----:B0-----:R-:W-:Y:S02]  /*22410*/  IADD3 R10, P5, R6, UR5, RZ ;  /* 0x00000005060a7c10 */ /* 0x001fe4000ffbe0ff */
[C---:B------:R-:W-:Y:S02]  /*22420*/  ISETP.GT.AND P2, PT, R0.reuse, 0x188, P2 ;  /* 0x000001880000780c */ /* 0x040fe40001744270 */
[----:B------:R-:W-:Y:S01]  /*22430*/  IADD3.X R11, R7, UR4, RZ, P5, !PT ;  /* 0x00000004070b7c10 */ /* 0x000fe2000affe4ff */
[----:B------:R-:W-:Y:S01]  /*22440*/  @P4 STG.E.U16 desc[UR36][R6.64+0x22], R237 ;  /* 0x000022ed06004986 */ /* 0x000fe2000c101524 */
[----:B------:R-:W-:-:S03]  /*22450*/  ISETP.GT.AND P4, PT, R0, 0x180, P1 ;  /* 0x000001800000780c */ /* 0x000fc60000f84270 */
[----:B------:R-:W-:Y:S01]  /*22460*/  @P3 STG.E.U16 desc[UR36][R10.64+0x20], R236 ;  /* 0x000020ec0a003986 */ /* 0x000fe2000c101524 */
[C---:B------:R-:W-:Y:S02]  /*22470*/  ISETP.GT.AND P3, PT, R0.reuse, 0x180, P0 ;  /* 0x000001800000780c */ /* 0x040fe40000764270 */
[----:B------:R-:W-:-:S03]  /*22480*/  ISETP.GT.AND P1, PT, R0, 0x188, P1 ;  /* 0x000001880000780c */ /* 0x000fc60000f24270 */
[----:B------:R0:W-:Y:S04]  /*22490*/  @P2 STG.E.U16 desc[UR36][R22.64+0x22], R235 ;  /* 0x000022eb16002986 */ /* 0x0001e8000c101524 */
[----:B------:R1:W-:Y:S04]  /*224a0*/  @P4 STG.E.U16 desc[UR36][R6.64+0x30], R234 ;  /* 0x000030ea06004986 */ /* 0x0003e8000c101524 */
[----:B------:R2:W-:Y:S04]  /*224b0*/  @P3 STG.E.U16 desc[UR36][R6.64+0x32], R233 ;  /* 0x000032e906003986 */ /* 0x0005e8000c101524 */
[----:B0-----:R-:W3:Y:S04]  /*224c0*/  LDL.LU R23, [R1+0x124] ;  /* 0x0001240001177983 */ /* 0x001ee80000300800 */
[----:B------:R-:W5:Y:S04]  /*224d0*/  LDL.LU R22, [R1+0x128] ;  /* 0x0001280001167983 */ /* 0x000f680000300800 */
[----:B------:R-:W5:Y:S04]  /*224e0*/  LDL.LU R235, [R1+0x13c] ;  /* 0x00013c0001eb7983 */ /* 0x000f680000300800 */
[----:B-1----:R-:W5:Y:S04]  /*224f0*/  LDL.LU R234, [R1+0x138] ;  /* 0x0001380001ea7983 */ /* 0x002f680000300800 */
[----:B--2---:R-:W2:Y:S04]  /*22500*/  LDL.LU R233, [R1+0x134] ;  /* 0x0001340001e97983 */ /* 0x004ea80000300800 */
[----:B------:R0:W-:Y:S04]  /*22510*/  @P1 STG.E.U16 desc[UR36][R10.64+0x30], R232 ;  /* 0x000030e80a001986 */ /* 0x0001e8000c101524 */
[----:B0-----:R-:W2:Y:S01]  /*22520*/  LDL.LU R232, [R1+0x120] ;  /* 0x0001200001e87983 */ /* 0x001ea20000300800 */
[----:B------:R-:W-:Y:S01]  /*22530*/  ISETP.GT.AND P0, PT, R0, 0x188, P0 ;  /* 0x000001880000780c */ /* 0x000fe20000704270 */
[----:B----4-:R-:W-:Y:S01]  /*22540*/  FMUL R17, R17, R2 ;  /* 0x0000000211117220 */ /* 0x010fe20000400000 */
[----:B------:R-:W-:-:S02]  /*22550*/  ISETP.GT.AND P3, PT, R3, 0x20, PT ;  /* 0x000000200300780c */ /* 0x000fc40003f64270 */
[----:B------:R-:W-:Y:S02]  /*22560*/  ISETP.GT.AND P2, PT, R3, 0x21, PT ;  /* 0x000000210300780c */ /* 0x000fe40003f44270 */
[----:B------:R-:W-:Y:S02]  /*22570*/  F2FP.F16.F32.PACK_AB R17, RZ, R17 ;  /* 0x00000011ff11723e */ /* 0x000fe400000000ff */
[C---:B------:R-:W-:Y:S02]  /*22580*/  ISETP.GT.AND P4, PT, R0.reuse, RZ, P2 ;  /* 0x000000ff0000720c */ /* 0x040fe40001784270 */
[----:B------:R-:W-:-:S03]  /*22590*/  ISETP.GT.AND P5, PT, R0, 0x8, P3 ;  /* 0x000000080000780c */ /* 0x000fc60001fa4270 */
[----:B------:R0:W-:Y:S01]  /*225a0*/  @P0 STG.E.U16 desc[UR36][R10.64+0x32], R17 ;  /* 0x000032110a000986 */ /* 0x0001e2000c101524 */
[----:B------:R-:W-:-:S03]  /*225b0*/  ISETP.GT.AND P0, PT, R0, RZ, P3 ;  /* 0x000000ff0000720c */ /* 0x000fc60001f04270 */
[----:B0-----:R-:W4:Y:S01]  /*225c0*/  LDL.LU R17, [R1+0x12c] ;  /* 0x00012c0001117983 */ /* 0x001f220000300800 */
[-C--:B---3--:R-:W-:Y:S01]  /*225d0*/  FMUL R23, R23, R2.reuse ;  /* 0x0000000217177220 */ /* 0x088fe20000400000 */
[----:B-----5:R-:W-:-:S04]  /*225e0*/  FMUL R22, R22, R2 ;  /* 0x0000000216167220 */ /* 0x020fc80000400000 */
[----:B------:R-:W-:Y:S02]  /*225f0*/  F2FP.F16.F32.PACK_AB R23, RZ, R23 ;  /* 0x00000017ff17723e */ /* 0x000fe400000000ff */
[----:B------:R-:W-:-:S03]  /*22600*/  F2FP.F16.F32.PACK_AB R22, RZ, R22 ;  /* 0x00000016ff16723e */ /* 0x000fc600000000ff */
[----:B------:R-:W-:Y:S01]  /*22610*/  @P4 STG.E.U16 desc[UR36][R12.64+0x42], R23 ;  /* 0x000042170c004986 */ /* 0x000fe2000c101524 */
[----:B--2---:R-:W-:-:S05]  /*22620*/  FMUL R232, R232, R2 ;  /* 0x00000002e8e87220 */ /* 0x004fca0000400000 */
[----:B------:R-:W-:-:S05]  /*22630*/  F2FP.F16.F32.PACK_AB R232, RZ, R232 ;  /* 0x000000e8ffe8723e */ /* 0x000fca00000000ff */
[----:B------:R-:W-:Y:S04]  /*22640*/  @P0 STG.E.U16 desc[UR36][R12.64+0x40], R232 ;  /* 0x000040e80c000986 */ /* 0x000fe8000c101524 */
[----:B------:R0:W-:Y:S04]  /*22650*/  @P5 STG.E.U16 desc[UR36][R20.64+0x40], R22 ;  /* 0x0000401614005986 */ /* 0x0001e8000c101524 */
[----:B0-----:R-:W2:Y:S01]  /*22660*/  LDL.LU R22, [R1+0x130] ;  /* 0x0001300001167983 */ /* 0x001ea20000300800 */
[----:B------:R-:W-:Y:S02]  /*22670*/  ISETP.GT.AND P1, PT, R0, 0x8, P2 ;  /* 0x000000080000780c */ /* 0x000fe40001724270 */
[----:B------:R-:W-:Y:S01]  /*22680*/  ISETP.GT.AND P0, PT, R3, 0x28, PT ;  /* 0x000000280300780c */ /* 0x000fe20003f04270 */
[----:B----4-:R-:W-:-:S03]  /*22690*/  FMUL R17, R17, R2 ;  /* 0x0000000211117220 */ /* 0x010fc60000400000 */
[----:B------:R-:W-:Y:S02]  /*226a0*/  ISETP.GT.AND P5, PT, R0, RZ, P0 ;  /* 0x000000ff0000720c */ /* 0x000fe400007a4270 */
[----:B------:R-:W-:-:S05]  /*226b0*/  F2FP.F16.F32.PACK_AB R17, RZ, R17 ;  /* 0x00000011ff11723e */ /* 0x000fca00000000ff */
[----:B------:R0:W-:Y:S01]  /*226c0*/  @P1 STG.E.U16 desc[UR36][R20.64+0x42], R17 ;  /* 0x0000421114001986 */ /* 0x0001e2000c101524 */
[----:B------:R-:W-:-:S04]  /*226d0*/  ISETP.GT.AND P1, PT, R3, 0x29, PT ;  /* 0x000000290300780c */ /* 0x000fc80003f24270 */
[----:B------:R-:W-:Y:S01]  /*226e0*/  ISETP.GT.AND P4, PT, R0, RZ, P1 ;  /* 0x000000ff0000720c */ /* 0x000fe20000f84270 */
[----:B0-----:R-:W-:Y:S02]  /*226f0*/  FMUL R17, R233, R2 ;  /* 0x00000002e9117220 */ /* 0x001fe40000400000 */
[----:B------:R-:W3:Y:S03]  /*22700*/  LDL.LU R233, [R1+0x114] ;  /* 0x0001140001e97983 */ /* 0x000ee60000300800 */
[----:B------:R-:W-:-:S04]  /*22710*/  F2FP.F16.F32.PACK_AB R17, RZ, R17 ;  /* 0x00000011ff11723e */ /* 0x000fc800000000ff */
[----:B------:R-:W-:Y:S01]  /*22720*/  PRMT R23, R17, 0x7610, R23 ;  /* 0x0000761011177816 */ /* 0x000fe20000000017 */
[----:B------:R-:W-:-:S04]  /*22730*/  FMUL R17, R235, R2 ;  /* 0x00000002eb117220 */ /* 0x000fc80000400000 */
[----:B------:R-:W-:Y:S01]  /*22740*/  @P4 STG.E.U16 desc[UR36][R12.64+0x52], R23 ;  /* 0x000052170c004986 */ /* 0x000fe2000c101524 */
[----:B--2---:R-:W-:-:S05]  /*22750*/  FMUL R22, R22, R2 ;  /* 0x0000000216167220 */ /* 0x004fca0000400000 */
[----:B------:R-:W-:-:S04]  /*22760*/  F2FP.F16.F32.PACK_AB R22, RZ, R22 ;  /* 0x00000016ff16723e */ /* 0x000fc800000000ff */
[----:B------:R-:W-:Y:S01]  /*22770*/  PRMT R232, R22, 0x7610, R232 ;  /* 0x0000761016e87816 */ /* 0x000fe200000000e8 */
[----:B------:R-:W-:Y:S02]  /*22780*/  FMUL R22, R234, R2 ;  /* 0x00000002ea167220 */ /* 0x000fe40000400000 */
[----:B------:R-:W2:Y:S04]  /*22790*/  LDL.LU R234, [R1+0x118] ;  /* 0x0001180001ea7983 */ /* 0x000ea80000300800 */
[----:B------:R-:W-:Y:S01]  /*227a0*/  @P5 STG.E.U16 desc[UR36][R12.64+0x50], R232 ;  /* 0x000050e80c005986 */ /* 0x000fe2000c101524 */
[C---:B------:R-:W-:Y:S02]  /*227b0*/  ISETP.GT.AND P5, PT, R0.reuse, 0x8, P0 ;  /* 0x000000080000780c */ /* 0x040fe400007a4270 */
[----:B------:R-:W-:Y:S01]  /*227c0*/  F2FP.F16.F32.PACK_AB R22, RZ, R22 ;  /* 0x00000016ff16723e */ /* 0x000fe200000000ff */
[----:B------:R-:W4:Y:S10]  /*227d0*/  LDL.LU R235, [R1+0x11c] ;  /* 0x00011c0001eb7983 */ /* 0x000f340000300800 */
[----:B------:R0:W-:Y:S04]  /*227e0*/  @P5 STG.E.U16 desc[UR36][R20.64+0x50], R22 ;  /* 0x0000501614005986 */ /* 0x0001e8000c101524 */
[----:B0-----:R-:W5:Y:S01]  /*227f0*/  LDL.LU R22, [R1+0x100] ;  /* 0x0001000001167983 */ /* 0x001f620000300800 */
[----:B------:R-:W-:-:S02]  /*22800*/  ISETP.GT.AND P4, PT, R0, 0x8, P1 ;  /* 0x000000080000780c */ /* 0x000fc40000f84270 */
[----:B------:R-:W-:-:S11]  /*22810*/  F2FP.F16.F32.PACK_AB R17, RZ, R17 ;  /* 0x00000011ff11723e */ /* 0x000fd600000000ff */
[----:B------:R0:W-:Y:S01]  /*22820*/  @P4 STG.E.U16 desc[UR36][R20.64+0x52], R17 ;  /* 0x0000521114004986 */ /* 0x0001e2000c101524 */
[----:B------:R-:W-:-:S03]  /*22830*/  ISETP.GT.AND P4, PT, R0, 0x80, P3 ;  /* 0x000000800000780c */ /* 0x000fc60001f84270 */
[----:B0-----:R-:W3:Y:S01]  /*22840*/  LDL.LU R17, [R1+0x104] ;  /* 0x0001040001117983 */ /* 0x001ee20000300800 */
[----:B-----5:R-:W-:-:S05]  /*22850*/  FMUL R22, R22, R2 ;  /* 0x0000000216167220 */ /* 0x020fca0000400000 */
[----:B------:R-:W-:-:S05]  /*22860*/  F2FP.F16.F32.PACK_AB R22, RZ, R22 ;  /* 0x00000016ff16723e */ /* 0x000fca00000000ff */
[----:B------:R0:W-:Y:S04]  /*22870*/  @P4 STG.E.U16 desc[UR36][R8.64+0x40], R22 ;  /* 0x0000401608004986 */ /* 0x0001e8000c101524 */
[----:B0-----:R-:W5:Y:S01]  /*22880*/  LDL.LU R22, [R1+0x108] ;  /* 0x0001080001167983 */ /* 0x001f620000300800 */
[C---:B------:R-:W-:Y:S01]  /*22890*/  ISETP.GT.AND P5, PT, R0.reuse, 0x80, P2 ;  /* 0x000000800000780c */ /* 0x040fe200017a4270 */
[----:B---3--:R-:W-:Y:S01]  /*228a0*/  FMUL R17, R17, R2 ;  /* 0x0000000211117220 */ /* 0x008fe20000400000 */
[----:B------:R-:W-:-:S04]  /*228b0*/  ISETP.GT.AND P4, PT, R0, 0x88, P3 ;  /* 0x000000880000780c */ /* 0x000fc80001f84270 */
[----:B------:R-:W-:-:S07]  /*228c0*/  F2FP.F16.F32.PACK_AB R17, RZ, R17 ;  /* 0x00000011ff11723e */ /* 0x000fce00000000ff */
[----:B------:R0:W-:Y:S04]  /*228d0*/  @P5 STG.E.U16 desc[UR36][R8.64+0x42], R17 ;  /* 0x0000421108005986 */ /* 0x0001e8000c101524 */
[----:B0-----:R-:W3:Y:S01]  /*228e0*/  LDL.LU R17, [R1+0x10c] ;  /* 0x00010c0001117983 */ /* 0x001ee20000300800 */
[----:B-----5:R-:W-:-:S05]  /*228f0*/  FMUL R22, R22, R2 ;  /* 0x0000000216167220 */ /* 0x020fca0000400000 */
[----:B------:R-:W-:-:S05]  /*22900*/  F2FP.F16.F32.PACK_AB R22, RZ, R22 ;  /* 0x00000016ff16723e */ /* 0x000fca00000000ff */
[----:B------:R0:W-:Y:S04]  /*22910*/  @P4 STG.E.U16 desc[UR36][R18.64+0x40], R22 ;  /* 0x0000401612004986 */ /* 0x0001e8000c101524 */
[----:B0-----:R-:W5:Y:S01]  /*22920*/  LDL.LU R22, [R1+0x110] ;  /* 0x0001100001167983 */ /* 0x001f620000300800 */
[----:B------:R-:W-:Y:S01]  /*22930*/  ISETP.GT.AND P5, PT, R0, 0x88, P2 ;  /* 0x000000880000780c */ /* 0x000fe200017a4270 */
[----:B---3--:R-:W-:-:S05]  /*22940*/  FMUL R17, R17, R2 ;  /* 0x0000000211117220 */ /* 0x008fca0000400000 */
[----:B------:R-:W-:-:S07]  /*22950*/  F2FP.F16.F32.PACK_AB R17, RZ, R17 ;  /* 0x00000011ff11723e */ /* 0x000fce00000000ff */
[----:B------:R0:W-:Y:S01]  /*22960*/  @P5 STG.E.U16 desc[UR36][R18.64+0x42], R17 ;  /* 0x0000421112005986 */ /* 0x0001e2000c101524 */
[C---:B------:R-:W-:Y:S02]  /*22970*/  ISETP.GT.AND P5, PT, R0.reuse, 0x80, P0 ;  /* 0x000000800000780c */ /* 0x040fe400007a4270 */
[----:B------:R-:W-:Y:S01]  /*22980*/  ISETP.GT.AND P4, PT, R0, 0x80, P1 ;  /* 0x000000800000780c */ /* 0x000fe20000f84270 */
[----:B0-----:R-:W-:-:S05]  /*22990*/  FMUL R17, R233, R2 ;  /* 0x00000002e9117220 */ /* 0x001fca0000400000 */
[----:B------:R-:W-:-:S04]  /*229a0*/  F2FP.F16.F32.PACK_AB R17, RZ, R17 ;  /* 0x00000011ff11723e */ /* 0x000fc800000000ff */
[----:B------:R-:W-:Y:S01]  /*229b0*/  PRMT R23, R17, 0x7610, R23 ;  /* 0x0000761011177816 */ /* 0x000fe20000000017 */
[-C--:B----4-:R-:W-:Y:S02]  /*229c0*/  FMUL R17, R235, R2.reuse ;  /* 0x00000002eb117220 */ /* 0x090fe40000400000 */
[----:B------:R-:W3:Y:S04]  /*229d0*/  LDL.LU R235, [R1+0xcc] ;  /* 0x0000cc0001eb7983 */ /* 0x000ee80000300800 */
[----:B------:R-:W-:Y:S01]  /*229e0*/  @P4 STG.E.U16 desc[UR36][R8.64+0x52], R23 ;  /* 0x0000521708004986 */ /* 0x000fe2000c101524 */
[----:B-----5:R-:W-:-:S05]  /*229f0*/  FMUL R22, R22, R2 ;  /* 0x0000000216167220 */ /* 0x020fca0000400000 */
[----:B------:R-:W-:-:S04]  /*22a00*/  F2FP.F16.F32.PACK_AB R22, RZ, R22 ;  /* 0x00000016ff16723e */ /* 0x000fc800000000ff */
[----:B------:R-:W-:Y:S01]  /*22a10*/  PRMT R232, R22, 0x7610, R232 ;  /* 0x0000761016e87816 */ /* 0x000fe200000000e8 */
[----:B--2---:R-:W-:Y:S02]  /*22a20*/  FMUL R22, R234, R2 ;  /* 0x00000002ea167220 */ /* 0x004fe40000400000 */
        /* <DEDUP_REMOVED lines=16> */
[----:B------:R-:W-:Y:S01]  /*22b30*/  ISETP.GT.AND P5, PT, R0, 0x100, P2 ;  /* 0x000001000000780c */ /* 0x000fe200017a4270 */
[----:B---3--:R-:W-:-:S05]  /*22b40*/  FMUL R17, R17, R2 ;  /* 0x0000000211117220 */ /* 0x008fca0000400000 */
[----:B------:R-:W-:Y:S02]  /*22b50*/  F2FP.F16.F32.PACK_AB R17, RZ, R17 ;  /* 0x00000011ff11723e */ /* 0x000fe400000000ff */
[----:B------:R-:W-:-:S05]  /*22b60*/  ISETP.GT.AND P4, PT, R0, 0x108, P3 ;  /* 0x000001080000780c */ /* 0x000fca0001f84270 */
        /* <DEDUP_REMOVED lines=9> */
[----:B------:R0:W-:Y:S04]  /*22c00*/  @P5 STG.E.U16 desc[UR36][R14.64+0x42], R17 ;  /* 0x000042110e005986 */ /* 0x0001e8000c101524 */
[----:B0-----:R-:W3:Y:S01]  /*22c10*/  LDL.LU R17, [R1+0xf4] ;  /* 0x0000f40001117983 */ /* 0x001ee20000300800 */
[----:B-----5:R-:W-:-:S05]  /*22c20*/  FMUL R22, R22, R2 ;  /* 0x0000000216167220 */ /* 0x020fca0000400000 */
[----:B------:R-:W-:-:S04]  /*22c30*/  F2FP.F16.F32.PACK_AB R22, RZ, R22 ;  /* 0x00000016ff16723e */ /* 0x000fc800000000ff */
[----:B------:R-:W-:Y:S02]  /*22c40*/  PRMT R232, R22, 0x7610, R232 ;  /* 0x0000761016e87816 */ /* 0x000fe400000000e8 */
[----:B------:R-:W5:Y:S01]  /*22c50*/  LDL.LU R22, [R1+0xf8] ;  /* 0x0000f80001167983 */ /* 0x000f620000300800 */
[C---:B------:R-:W-:Y:S02]  /*22c60*/  ISETP.GT.AND P5, PT, R0.reuse, 0x100, P0 ;  /* 0x000001000000780c */ /* 0x040fe400007a4270 */
[----:B------:R-:W-:Y:S01]  /*22c70*/  ISETP.GT.AND P4, PT, R0, 0x100, P1 ;  /* 0x000001000000780c */ /* 0x000fe20000f84270 */
[----:B---3--:R-:W-:-:S05]  /*22c80*/  FMUL R17, R17, R2 ;  /* 0x0000000211117220 */ /* 0x008fca0000400000 */
[----:B------:R-:W-:-:S05]  /*22c90*/  F2FP.F16.F32.PACK_AB R17, RZ, R17 ;  /* 0x00000011ff11723e */ /* 0x000fca00000000ff */
[----:B------:R0:W-:Y:S01]  /*22ca0*/  @P5 STG.E.U16 desc[UR36][R4.64+0x50], R232 ;  /* 0x000050e804005986 */ /* 0x0001e2000c101524 */
[----:B------:R-:W-:Y:S02]  /*22cb0*/  ISETP.GT.AND P5, PT, R0, 0x108, P0 ;  /* 0x000001080000780c */ /* 0x000fe400007a4270 */
[----:B------:R-:W-:Y:S02]  /*22cc0*/  PRMT R23, R17, 0x7610, R23 ;  /* 0x0000761011177816 */ /* 0x000fe40000000017 */
[----:B------:R-:W3:Y:S04]  /*22cd0*/  LDL.LU R17, [R1+0xfc] ;  /* 0x0000fc0001117983 */ /* 0x000ee80000300800 */
[----:B------:R1:W-:Y:S04]  /*22ce0*/  @P4 STG.E.U16 desc[UR36][R4.64+0x52], R23 ;  /* 0x0000521704004986 */ /* 0x0003e8000c101524 */
[----:B0-----:R-:W4:Y:S04]  /*22cf0*/  LDL.LU R232, [R1+0xd0] ;  /* 0x0000d00001e87983 */ /* 0x001f280000300800 */
[----:B-1----:R-:W2:Y:S01]  /*22d00*/  LDL.LU R23, [R1+0xc0] ;  /* 0x0000c00001177983 */ /* 0x002ea20000300800 */
        /* <DEDUP_REMOVED lines=8> */
[----:B--2---:R-:W-:-:S03]  /*22d90*/  FMUL R23, R23, R2 ;  /* 0x0000000217177220 */ /* 0x004fc60000400000 */
[----:B0-----:R-:W2:Y:S02]  /*22da0*/  LDL.LU R17, [R1+0xc8] ;  /* 0x0000c80001117983 */ /* 0x001ea40000300800 */
[----:B------:R-:W-:-:S04]  /*22db0*/  F2FP.F16.F32.PACK_AB R23, RZ, R23 ;  /* 0x00000017ff17723e */ /* 0x000fc800000000ff */
[----:B------:R-:W-:Y:S01]  /*22dc0*/  PRMT R236, R23, 0x7610, R236 ;  /* 0x0000761017ec7816 */ /* 0x000fe200000000ec */
[----:B-----5:R-:W-:-:S05]  /*22dd0*/  FMUL R22, R22, R2 ;  /* 0x0000000216167220 */ /* 0x020fca0000400000 */
[----:B------:R-:W-:-:S04]  /*22de0*/  F2FP.F16.F32.PACK_AB R22, RZ, R22 ;  /* 0x00000016ff16723e */ /* 0x000fc800000000ff */
[----:B------:R-:W-:Y:S02]  /*22df0*/  PRMT R23, R22, 0x7610, R23 ;  /* 0x0000761016177816 */ /* 0x000fe40000000017 */
[----:B------:R-:W3:Y:S01]  /*22e00*/  LDL.LU R22, [R1+0xd8] ;  /* 0x0000d80001167983 */ /* 0x000ee20000300800 */
[C---:B------:R-:W-:Y:S02]  /*22e10*/  ISETP.GT.AND P5, PT, R0.reuse, 0x180, P3 ;  /* 0x000001800000780c */ /* 0x040fe40001fa4270 */
[C---:B------:R-:W-:Y:S02]  /*22e20*/  ISETP.GT.AND P4, PT, R0.reuse, 0x180, P2 ;  /* 0x000001800000780c */ /* 0x040fe40001784270 */
[----:B------:R-:W-:Y:S01]  /*22e30*/  ISETP.GT.AND P3, PT, R0, 0x188, P3 ;  /* 0x000001880000780c */ /* 0x000fe20001f64270 */
[-C--:B------:R-:W-:Y:S01]  /*22e40*/  FMUL R235, R235, R2.reuse ;  /* 0x00000002ebeb7220 */ /* 0x080fe20000400000 */
[----:B--2---:R-:W-:-:S07]  /*22e50*/  FMUL R17, R17, R2 ;  /* 0x0000000211117220 */ /* 0x004fce0000400000 */
[----:B------:R-:W-:Y:S01]  /*22e60*/  @P5 STG.E.U16 desc[UR36][R6.64+0x40], R236 ;  /* 0x000040ec06005986 */ /* 0x000fe2000c101524 */
[----:B------:R-:W-:-:S03]  /*22e70*/  F2FP.F16.F32.PACK_AB R17, RZ, R17 ;  /* 0x00000011ff11723e */ /* 0x000fc600000000ff */
[----:B------:R0:W-:Y:S01]  /*22e80*/  @P4 STG.E.U16 desc[UR36][R6.64+0x42], R23 ;  /* 0x0000421706004986 */ /* 0x0001e2000c101524 */
[----:B------:R-:W-:Y:S01]  /*22e90*/  ISETP.GT.AND P2, PT, R0, 0x188, P2 ;  /* 0x000001880000780c */ /* 0x000fe20001744270 */
[-C--:B------:R-:W-:Y:S01]  /*22ea0*/  FMUL R234, R234, R2.reuse ;  /* 0x00000002eaea7220 */ /* 0x080fe20000400000 */
[C---:B------:R-:W-:Y:S01]  /*22eb0*/  ISETP.GT.AND P4, PT, R0.reuse, 0x180, P0 ;  /* 0x000001800000780c */ /* 0x040fe20000784270 */
[----:B------:R1:W-:Y:S01]  /*22ec0*/  @P3 STG.E.U16 desc[UR36][R10.64+0x40], R17 ;  /* 0x000040110a003986 */ /* 0x0003e2000c101524 */
[----:B------:R-:W-:Y:S01]  /*22ed0*/  ISETP.GT.AND P3, PT, R0, 0x180, P1 ;  /* 0x000001800000780c */ /* 0x000fe20000f64270 */
[-C--:B----4-:R-:W-:Y:S01]  /*22ee0*/  FMUL R232, R232, R2.reuse ;  /* 0x00000002e8e87220 */ /* 0x090fe20000400000 */
[----:B------:R-:W-:Y:S01]  /*22ef0*/  ISETP.GT.AND P0, PT, R0, 0x188, P0 ;  /* 0x000001880000780c */ /* 0x000fe20000704270 */
[----:B------:R-:W-:Y:S01]  /*22f00*/  FMUL R233, R233, R2 ;  /* 0x00000002e9e97220 */ /* 0x000fe20000400000 */
[----:B0-----:R-:W-:Y:S02]  /*22f10*/  F2FP.F16.F32.PACK_AB R23, RZ, R234 ;  /* 0x000000eaff17723e */ /* 0x001fe400000000ff */
[----:B-1----:R-:W-:-:S02]  /*22f20*/  F2FP.F16.F32.PACK_AB R17, RZ, R235 ;  /* 0x000000ebff11723e */ /* 0x002fc400000000ff */
[----:B------:R-:W-:Y:S01]  /*22f30*/  F2FP.F16.F32.PACK_AB R232, RZ, R232 ;  /* 0x000000e8ffe8723e */ /* 0x000fe200000000ff */
[----:B------:R-:W2:Y:S01]  /*22f40*/  LDL.LU R235, [R1+0xbc] ;  /* 0x0000bc0001eb7983 */ /* 0x000ea20000300800 */
[----:B------:R-:W-:Y:S02]  /*22f50*/  PRMT R234, R17, 0x7610, R234 ;  /* 0x0000761011ea7816 */ /* 0x000fe400000000ea */
[----:B------:R-:W-:Y:S02]  /*22f60*/  F2FP.F16.F32.PACK_AB R17, RZ, R233 ;  /* 0x000000e9ff11723e */ /* 0x000fe400000000ff */
[----:B------:R-:W4:Y:S04]  /*22f70*/  LDL.LU R233, [R1+0xb8] ;  /* 0x0000b80001e97983 */ /* 0x000f280000300800 */
[----:B------:R0:W-:Y:S04]  /*22f80*/  @P2 STG.E.U16 desc[UR36][R10.64+0x42], R234 ;  /* 0x000042ea0a002986 */ /* 0x0001e8000c101524 */
[----:B------:R1:W-:Y:S04]  /*22f90*/  @P4 STG.E.U16 desc[UR36][R6.64+0x50], R232 ;  /* 0x000050e806004986 */ /* 0x0003e8000c101524 */
[----:B------:R5:W-:Y:S04]  /*22fa0*/  @P3 STG.E.U16 desc[UR36][R6.64+0x52], R23 ;  /* 0x0000521706003986 */ /* 0x000be8000c101524 */
[----:B0-----:R-:W2:Y:S04]  /*22fb0*/  LDL.LU R234, [R1+0xb4] ;  /* 0x0000b40001ea7983 */ /* 0x001ea80000300800 */
[----:B-1----:R-:W4:Y:S04]  /*22fc0*/  LDL.LU R232, [R1+0xa0] ;  /* 0x0000a00001e87983 */ /* 0x002f280000300800 */
[----:B-----5:R-:W5:Y:S01]  /*22fd0*/  LDL.LU R23, [R1+0xa4] ;  /* 0x0000a40001177983 */ /* 0x020f620000300800 */
[----:B---3--:R-:W-:-:S05]  /*22fe0*/  FMUL R22, R22, R2 ;  /* 0x0000000216167220 */ /* 0x008fca0000400000 */
[----:B------:R-:W-:-:S05]  /*22ff0*/  F2FP.F16.F32.PACK_AB R22, RZ, R22 ;  /* 0x00000016ff16723e */ /* 0x000fca00000000ff */
[----:B------:R0:W-:Y:S04]  /*23000*/  @P0 STG.E.U16 desc[UR36][R10.64+0x50], R22 ;  /* 0x000050160a000986 */ /* 0x0001e8000c101524 */
[----:B0-----:R-:W3:Y:S01]  /*23010*/  LDL.LU R22, [R1+0xa8] ;  /* 0x0000a80001167983 */ /* 0x001ee20000300800 */
[C---:B------:R-:W-:Y:S02]  /*23020*/  ISETP.GT.AND P3, PT, R3.reuse, 0x30, PT ;  /* 0x000000300300780c */ /* 0x040fe40003f64270 */
[----:B------:R-:W-:Y:S02]  /*23030*/  ISETP.GT.AND P2, PT, R3, 0x31, PT ;  /* 0x000000310300780c */ /* 0x000fe40003f44270 */
[C---:B------:R-:W-:Y:S02]  /*23040*/  ISETP.GT.AND P1, PT, R0.reuse, 0x188, P1 ;  /* 0x000001880000780c */ /* 0x040fe40000f24270 */
[----:B------:R-:W-:-:S02]  /*23050*/  ISETP.GT.AND P0, PT, R0, RZ, P3 ;  /* 0x000000ff0000720c */ /* 0x000fc40001f04270 */
[C---:B------:R-:W-:Y:S02]  /*23060*/  ISETP.GT.AND P4, PT, R0.reuse, RZ, P2 ;  /* 0x000000ff0000720c */ /* 0x040fe40001784270 */
[----:B------:R-:W-:-:S07]  /*23070*/  ISETP.GT.AND P5, PT, R0, 0x8, P3 ;  /* 0x000000080000780c */ /* 0x000fce0001fa4270 */
[----:B------:R0:W-:Y:S04]  /*23080*/  @P1 STG.E.U16 desc[UR36][R10.64+0x52], R17 ;  /* 0x000052110a001986 */ /* 0x0001e8000c101524 */
[----:B0-----:R-:W2:Y:S01]  /*23090*/  LDL.LU R17, [R1+0xac] ;  /* 0x0000ac0001117983 */ /* 0x001ea20000300800 */
[-C--:B----4-:R-:W-:Y:S01]  /*230a0*/  FMUL R232, R232, R2.reuse ;  /* 0x00000002e8e87220 */ /* 0x090fe20000400000 */
[----:B-----5:R-:W-:-:S04]  /*230b0*/  FMUL R23, R23, R2 ;  /* 0x0000000217177220 */ /* 0x020fc80000400000 */
[----:B------:R-:W-:Y:S02]  /*230c0*/  F2FP.F16.F32.PACK_AB R232, RZ, R232 ;  /* 0x000000e8ffe8723e */ /* 0x000fe400000000ff */
[----:B------:R-:W-:-:S03]  /*230d0*/  F2FP.F16.F32.PACK_AB R23, RZ, R23 ;  /* 0x00000017ff17723e */ /* 0x000fc600000000ff */
[----:B------:R-:W-:Y:S04]  /*230e0*/  @P0 STG.E.U16 desc[UR36][R12.64+0x60], R232 ;  /* 0x000060e80c000986 */ /* 0x000fe8000c101524 */
[----:B------:R-:W-:Y:S01]  /*230f0*/  @P4 STG.E.U16 desc[UR36][R12.64+0x62], R23 ;  /* 0x000062170c004986 */ /* 0x000fe2000c101524 */
[----:B---3--:R-:W-:-:S05]  /*23100*/  FMUL R22, R22, R2 ;  /* 0x0000000216167220 */ /* 0x008fca0000400000 */
[----:B------:R-:W-:-:S05]  /*23110*/  F2FP.F16.F32.PACK_AB R22, RZ, R22 ;  /* 0x00000016ff16723e */ /* 0x000fca00000000ff */
[----:B------:R0:W-:Y:S04]  /*23120*/  @P5 STG.E.U16 desc[UR36][R20.64+0x60], R22 ;  /* 0x0000601614005986 */ /* 0x0001e8000c101524 */
[----:B0-----:R-:W3:Y:S01]  /*23130*/  LDL.LU R22, [R1+0xb0] ;  /* 0x0000b00001167983 */ /* 0x001ee20000300800 */
[----:B------:R-:W-:Y:S02]  /*23140*/  ISETP.GT.AND P1, PT, R0, 0x8, P2 ;  /* 0x000000080000780c */ /* 0x000fe40001724270 */
[----:B------:R-:W-:Y:S01]  /*23150*/  ISETP.GT.AND P0, PT, R3, 0x38, PT ;  /* 0x000000380300780c */ /* 0x000fe20003f04270 */
[----:B--2---:R-:W-:-:S03]  /*23160*/  FMUL R17, R17, R2 ;  /* 0x0000000211117220 */ /* 0x004fc60000400000 */
[----:B------:R-:W-:Y:S02]  /*23170*/  ISETP.GT.AND P5, PT, R0, RZ, P0 ;  /* 0x000000ff0000720c */ /* 0x000fe400007a4270 */
[----:B------:R-:W-:-:S05]  /*23180*/  F2FP.F16.F32.PACK_AB R17, RZ, R17 ;  /* 0x00000011ff11723e */ /* 0x000fca00000000ff */
[----:B------:R0:W-:Y:S01]  /*23190*/  @P1 STG.E.U16 desc[UR36][R20.64+0x62], R17 ;  /* 0x0000621114001986 */ /* 0x0001e2000c101524 */
[----:B------:R-:W-:-:S04]  /*231a0*/  ISETP.GT.AND P1, PT, R3, 0x39, PT ;  /* 0x000000390300780c */ /* 0x000fc80003f24270 */
[----:B------:R-:W-:Y:S01]  /*231b0*/  ISETP.GT.AND P4, PT, R0, RZ, P1 ;  /* 0x000000ff0000720c */ /* 0x000fe20000f84270 */
[----:B0-----:R-:W-:Y:S02]  /*231c0*/  FMUL R17, R234, R2 ;  /* 0x00000002ea117220 */ /* 0x001fe40000400000 */
[----:B------:R-:W2:Y:S03]  /*231d0*/  LDL.LU R234, [R1+0x94] ;  /* 0x0000940001ea7983 */ /* 0x000ea60000300800 */
[----:B------:R-:W-:-:S04]  /*231e0*/  F2FP.F16.F32.PACK_AB R17, RZ, R17 ;  /* 0x00000011ff11723e */ /* 0x000fc800000000ff */
[----:B------:R-:W-:Y:S01]  /*231f0*/  PRMT R23, R17, 0x7610, R23 ;  /* 0x0000761011177816 */ /* 0x000fe20000000017 */
[----:B------:R-:W-:-:S04]  /*23200*/  FMUL R17, R235, R2 ;  /* 0x00000002eb117220 */ /* 0x000fc80000400000 */
[----:B------:R-:W-:Y:S01]  /*23210*/  @P4 STG.E.U16 desc[UR36][R12.64+0x72], R23 ;  /* 0x000072170c004986 */ /* 0x000fe2000c101524 */
[----:B---3--:R-:W-:-:S05]  /*23220*/  FMUL R22, R22, R2 ;  /* 0x0000000216167220 */ /* 0x008fca0000400000 */
[----:B------:R-:W-:-:S04]  /*23230*/  F2FP.F16.F32.PACK_AB R22, RZ, R22 ;  /* 0x00000016ff16723e */ /* 0x000fc800000000ff */
[----:B------:R-:W-:Y:S01]  /*23240*/  PRMT R232, R22, 0x7610, R232 ;  /* 0x0000761016e87816 */ /* 0x000fe200000000e8 */
[----:B------:R-:W-:Y:S02]  /*23250*/  FMUL R22, R233, R2 ;  /* 0x00000002e9167220 */ /* 0x000fe40000400000 */
[----:B------:R-:W3:Y:S04]  /*23260*/  LDL.LU R233, [R1+0x98] ;  /* 0x0000980001e97983 */ /* 0x000ee80000300800 */
        /* <DEDUP_REMOVED lines=10> */
[----:B0-----:R-:W2:Y:S01]  /*23310*/  LDL.LU R17, [R1+0x84] ;  /* 0x0000840001117983 */ /* 0x001ea20000300800 */
[----:B-----5:R-:W-:-:S05]  /*23320*/  FMUL R22, R22, R2 ;  /* 0x0000000216167220 */ /* 0x020fca0000400000 */
[----:B------:R-:W-:-:S05]  /*23330*/  F2FP.F16.F32.PACK_AB R22, RZ, R22 ;  /* 0x00000016ff16723e */ /* 0x000fca00000000ff */
[----:B------:R0:W-:Y:S04]  /*23340*/  @P4 STG.E.U16 desc[UR36][R8.64+0x60], R22 ;  /* 0x0000601608004986 */ /* 0x0001e8000c101524 */
[----:B0-----:R-:W5:Y:S01]  /*23350*/  LDL.LU R22, [R1+0x88] ;  /* 0x0000880001167983 */ /* 0x001f620000300800 */
[C---:B------:R-:W-:Y:S01]  /*23360*/  ISETP.GT.AND P5, PT, R0.reuse, 0x80, P2 ;  /* 0x000000800000780c */ /* 0x040fe200017a4270 */
[----:B--2---:R-:W-:Y:S01]  /*23370*/  FMUL R17, R17, R2 ;  /* 0x0000000211117220 */ /* 0x004fe20000400000 */
[----:B------:R-:W-:-:S04]  /*23380*/  ISETP.GT.AND P4, PT, R0, 0x88, P3 ;  /* 0x000000880000780c */ /* 0x000fc80001f84270 */
[----:B------:R-:W-:-:S07]  /*23390*/  F2FP.F16.F32.PACK_AB R17, RZ, R17 ;  /* 0x00000011ff11723e */ /* 0x000fce00000000ff */
[----:B------:R0:W-:Y:S04]  /*233a0*/  @P5 STG.E.U16 desc[UR36][R8.64+0x62], R17 ;  /* 0x0000621108005986 */ /* 0x0001e8000c101524 */
[----:B0-----:R-:W2:Y:S01]  /*233b0*/  LDL.LU R17, [R1+0x8c] ;  /* 0x00008c0001117983 */ /* 0x001ea20000300800 */
[----:B-----5:R-:W-:-:S05]  /*233c0*/  FMUL R22, R22, R2 ;  /* 0x0000000216167220 */ /* 0x020fca0000400000 */
[----:B------:R-:W-:-:S05]  /*233d0*/  F2FP.F16.F32.PACK_AB R22, RZ, R22 ;  /* 0x00000016ff16723e */ /* 0x000fca00000000ff */
[----:B------:R0:W-:Y:S04]  /*233e0*/  @P4 STG.E.U16 desc[UR36][R18.64+0x60], R22 ;  /* 0x0000601612004986 */ /* 0x0001e8000c101524 */
[----:B0-----:R-:W5:Y:S01]  /*233f0*/  LDL.LU R22, [R1+0x90] ;  /* 0x0000900001167983 */ /* 0x001f620000300800 */
[----:B------:R-:W-:Y:S01]  /*23400*/  ISETP.GT.AND P5, PT, R0, 0x88, P2 ;  /* 0x000000880000780c */ /* 0x000fe200017a4270 */
[----:B--2---:R-:W-:-:S05]  /*23410*/  FMUL R17, R17, R2 ;  /* 0x0000000211117220 */ /* 0x004fca0000400000 */
        /* <DEDUP_REMOVED lines=8> */
[----:B------:R-:W2:Y:S04]  /*234a0*/  LDL.LU R235, [R1+0x4c] ;  /* 0x00004c0001eb7983 */ /* 0x000ea80000300800 */
[----:B------:R-:W4:Y:S04]  /*234b0*/  LDL.LU R234, [R1+0x54] ;  /* 0x0000540001ea7983 */ /* 0x000f280000300800 */
[----:B------:R-:W-:Y:S01]  /*234c0*/  @P4 STG.E.U16 desc[UR36][R8.64+0x72], R23 ;  /* 0x0000721708004986 */ /* 0x000fe2000c101524 */
[----:B-----5:R-:W-:-:S05]  /*234d0*/  FMUL R22, R22, R2 ;  /* 0x0000000216167220 */ /* 0x020fca0000400000 */
[----:B------:R-:W-:-:S04]  /*234e0*/  F2FP.F16.F32.PACK_AB R22, RZ, R22 ;  /* 0x00000016ff16723e */ /* 0x000fc800000000ff */
[----:B------:R-:W-:Y:S01]  /*234f0*/  PRMT R232, R22, 0x7610, R232 ;  /* 0x0000761016e87816 */ /* 0x000fe200000000e8 */
[----:B---3--:R-:W-:Y:S02]  /*23500*/  FMUL R22, R233, R2 ;  /* 0x00000002e9167220 */ /* 0x008fe40000400000 */
[----:B------:R-:W3:Y:S04]  /*23510*/  LDL.LU R233, [R1+0x5c] ;  /* 0x00005c0001e97983 */ /* 0x000ee80000300800 */
[----:B------:R-:W-:Y:S01]  /*23520*/  @P5 STG.E.U16 desc[UR36][R8.64+0x70], R232 ;  /* 0x000070e808005986 */ /* 0x000fe2000c101524 */
[----:B------:R-:W-:Y:S02]  /*23530*/  ISETP.GT.AND P5, PT, R0, 0x88, P0 ;  /* 0x000000880000780c */ /* 0x000fe400007a4270 */
[----:B------:R-:W-:-:S11]  /*23540*/  F2FP.F16.F32.PACK_AB R22, RZ, R22 ;  /* 0x00000016ff16723e */ /* 0x000fd600000000ff */
[----:B------:R0:W-:Y:S04]  /*23550*/  @P5 STG.E.U16 desc[UR36][R18.64+0x70], R22 ;  /* 0x0000701612005986 */ /* 0x0001e8000c101524 */
[----:B0-----:R-:W5:Y:S01]  /*23560*/  LDL.LU R22, [R1+0x60] ;  /* 0x0000600001167983 */ /* 0x001f620000300800 */
[----:B------:R-:W-:Y:S02]  /*23570*/  ISETP.GT.AND P4, PT, R0, 0x88, P1 ;  /* 0x000000880000780c */ /* 0x000fe40000f84270 */
        /* <DEDUP_REMOVED lines=8> */
[----:B------:R-:W-:Y:S01]  /*23600*/  ISETP.GT.AND P5, PT, R0, 0x100, P2 ;  /* 0x000001000000780c */ /* 0x000fe200017a4270 */
[----:B--2---:R-:W-:-:S05]  /*23610*/  FMUL R17, R17, R2 ;  /* 0x0000000211117220 */ /* 0x004fca0000400000 */
[----:B------:R-:W-:Y:S02]  /*23620*/  F2FP.F16.F32.PACK_AB R17, RZ, R17 ;  /* 0x00000011ff11723e */ /* 0x000fe400000000ff */
[----:B------:R-:W-:-:S05]  /*23630*/  ISETP.GT.AND P4, PT, R0, 0x108, P3 ;  /* 0x000001080000780c */ /* 0x000fca0001f84270 */
        /* <DEDUP_REMOVED lines=9> */
[----:B------:R0:W-:Y:S04]  /*236d0*/  @P5 STG.E.U16 desc[UR36][R14.64+0x62], R17 ;  /* 0x000062110e005986 */ /* 0x0001e8000c101524 */
[----:B0-----:R-:W2:Y:S01]  /*236e0*/  LDL.LU R17, [R1+0x74] ;  /* 0x0000740001117983 */ /* 0x001ea20000300800 */
[----:B-----5:R-:W-:-:S05]  /*236f0*/  FMUL R22, R22, R2 ;  /* 0x0000000216167220 */ /* 0x020fca0000400000 */
[----:B------:R-:W-:-:S04]  /*23700*/  F2FP.F16.F32.PACK_AB R22, RZ, R22 ;  /* 0x00000016ff16723e */ /* 0x000fc800000000ff */
[----:B------:R-:W-:Y:S02]  /*23710*/  PRMT R232, R22, 0x7610, R232 ;  /* 0x0000761016e87816 */ /* 0x000fe400000000e8 */
[----:B------:R-:W5:Y:S01]  /*23720*/  LDL.LU R22, [R1+0x78] ;  /* 0x0000780001167983 */ /* 0x000f620000300800 */
[C---:B------:R-:W-:Y:S02]  /*23730*/  ISETP.GT.AND P5, PT, R0.reuse, 0x100, P0 ;  /* 0x000001000000780c */ /* 0x040fe400007a4270 */
[----:B------:R-:W-:Y:S01]  /*23740*/  ISETP.GT.AND P4, PT, R0, 0x100, P1 ;  /* 0x000001000000780c */ /* 0x000fe20000f84270 */
[----:B--2---:R-:W-:-:S05]  /*23750*/  FMUL R17, R17, R2 ;  /* 0x0000000211117220 */ /* 0x004fca0000400000 */
[----:B------:R-:W-:-:S05]  /*23760*/  F2FP.F16.F32.PACK_AB R17, RZ, R17 ;  /* 0x00000011ff11723e */ /* 0x000fca00000000ff */
[----:B------:R0:W-:Y:S01]  /*23770*/  @P5 STG.E.U16 desc[UR36][R4.64+0x70], R232 ;  /* 0x000070e804005986 */ /* 0x0001e2000c101524 */
[----:B------:R-:W-:Y:S02]  /*23780*/  ISETP.GT.AND P5, PT, R0, 0x108, P0 ;  /* 0x000001080000780c */ /* 0x000fe400007a4270 */
[----:B------:R-:W-:Y:S02]  /*23790*/  PRMT R23, R17, 0x7610, R23 ;  /* 0x0000761011177816 */ /* 0x000fe40000000017 */
[----:B------:R-:W2:Y:S04]  /*237a0*/  LDL.LU R17, [R1+0x7c] ;  /* 0x00007c0001117983 */ /* 0x000ea80000300800 */
[----:B------:R1:W-:Y:S04]  /*237b0*/  @P4 STG.E.U16 desc[UR36][R4.64+0x72], R23 ;  /* 0x0000721704004986 */ /* 0x0003e8000c101524 */
[----:B0-----:R-:W3:Y:S04]  /*237c0*/  LDL.LU R232, [R1+0x50] ;  /* 0x0000500001e87983 */ /* 0x001ee80000300800 */
[----:B-1----:R-:W4:Y:S01]  /*237d0*/  LDL.LU R23, [R1+0x40] ;  /* 0x0000400001177983 */ /* 0x002f220000300800 */
        /* <DEDUP_REMOVED lines=8> */
[----:B----4-:R-:W-:-:S03]  /*23860*/  FMUL R23, R23, R2 ;  /* 0x0000000217177220 */ /* 0x010fc60000400000 */
[----:B0-----:R-:W2:Y:S02]  /*23870*/  LDL.LU R17, [R1+0x48] ;  /* 0x0000480001117983 */ /* 0x001ea40000300800 */
[----:B------:R-:W-:-:S04]  /*23880*/  F2FP.F16.F32.PACK_AB R23, RZ, R23 ;  /* 0x00000017ff17723e */ /* 0x000fc800000000ff */
[----:B------:R-:W-:Y:S01]  /*23890*/  PRMT R236, R23, 0x7610, R236 ;  /* 0x0000761017ec7816 */ /* 0x000fe200000000ec */
[----:B-----5:R-:W-:-:S05]  /*238a0*/  FMUL R22, R22, R2 ;  /* 0x0000000216167220 */ /* 0x020fca0000400000 */
[----:B------:R-:W-:-:S04]  /*238b0*/  F2FP.F16.F32.PACK_AB R22, RZ, R22 ;  /* 0x00000016ff16723e */ /* 0x000fc800000000ff */
[----:B------:R-:W-:Y:S02]  /*238c0*/  PRMT R23, R22, 0x7610, R23 ;  /* 0x0000761016177816 */ /* 0x000fe40000000017 */
[----:B------:R-:W4:Y:S01]  /*238d0*/  LDL.LU R22, [R1+0x58] ;  /* 0x0000580001167983 */ /* 0x000f220000300800 */
        /* <DEDUP_REMOVED lines=13> */
[-C--:B---3--:R-:W-:Y:S01]  /*239b0*/  FMUL R232, R232, R2.reuse ;  /* 0x00000002e8e87220 */ /* 0x088fe20000400000 */
        /* <DEDUP_REMOVED lines=8> */
[----:B------:R-:W3:Y:S04]  /*23a40*/  LDL.LU R233, [R1+0x38] ;  /* 0x0000380001e97983 */ /* 0x000ee80000300800 */
[----:B------:R0:W-:Y:S04]  /*23a50*/  @P2 STG.E.U16 desc[UR36][R10.64+0x62], R234 ;  /* 0x000062ea0a002986 */ /* 0x0001e8000c101524 */
[----:B------:R1:W-:Y:S04]  /*23a60*/  @P4 STG.E.U16 desc[UR36][R6.64+0x70], R232 ;  /* 0x000070e806004986 */ /* 0x0003e8000c101524 */
[----:B------:R5:W-:Y:S04]  /*23a70*/  @P3 STG.E.U16 desc[UR36][R6.64+0x72], R23 ;  /* 0x0000721706003986 */ /* 0x000be8000c101524 */
[----:B0-----:R-:W2:Y:S04]  /*23a80*/  LDL.LU R234, [R1+0x34] ;  /* 0x0000340001ea7983 */ /* 0x001ea80000300800 */
[----:B-1----:R-:W3:Y:S04]  /*23a90*/  LDL.LU R232, [R1+0x20] ;  /* 0x0000200001e87983 */ /* 0x002ee80000300800 */
[----:B-----5:R-:W5:Y:S01]  /*23aa0*/  LDL.LU R23, [R1+0x24] ;  /* 0x0000240001177983 */ /* 0x020f620000300800 */
[----:B----4-:R-:W-:-:S05]  /*23ab0*/  FMUL R22, R22, R2 ;  /* 0x0000000216167220 */ /* 0x010fca0000400000 */
[----:B------:R-:W-:-:S05]  /*23ac0*/  F2FP.F16.F32.PACK_AB R22, RZ, R22 ;  /* 0x00000016ff16723e */ /* 0x000fca00000000ff */
[----:B------:R0:W-:Y:S04]  /*23ad0*/  @P0 STG.E.U16 desc[UR36][R10.64+0x70], R22 ;  /* 0x000070160a000986 */ /* 0x0001e8000c101524 */
[----:B0-----:R-:W4:Y:S01]  /*23ae0*/  LDL.LU R22, [R1+0x28] ;  /* 0x0000280001167983 */ /* 0x001f220000300800 */
        /* <DEDUP_REMOVED lines=8> */
[-C--:B---3--:R-:W-:Y:S01]  /*23b70*/  FMUL R232, R232, R2.reuse ;  /* 0x00000002e8e87220 */ /* 0x088fe20000400000 */
[----:B-----5:R-:W-:-:S04]  /*23b80*/  FMUL R23, R23, R2 ;  /* 0x0000000217177220 */ /* 0x020fc80000400000 */
[----:B------:R-:W-:Y:S02]  /*23b90*/  F2FP.F16.F32.PACK_AB R232, RZ, R232 ;  /* 0x000000e8ffe8723e */ /* 0x000fe400000000ff */
[----:B------:R-:W-:-:S03]  /*23ba0*/  F2FP.F16.F32.PACK_AB R23, RZ, R23 ;  /* 0x00000017ff17723e */ /* 0x000fc600000000ff */
[----:B------:R-:W-:Y:S04]  /*23bb0*/  @P0 STG.E.U16 desc[UR36][R12.64+0x80], R232 ;  /* 0x000080e80c000986 */ /* 0x000fe8000c101524 */
[----:B------:R-:W-:Y:S01]  /*23bc0*/  @P4 STG.E.U16 desc[UR36][R12.64+0x82], R23 ;  /* 0x000082170c004986 */ /* 0x000fe2000c101524 */
[----:B----4-:R-:W-:-:S05]  /*23bd0*/  FMUL R22, R22, R2 ;  /* 0x0000000216167220 */ /* 0x010fca0000400000 */
        /* <DEDUP_REMOVED lines=22> */
[----:B------:R0:W-:Y:S01]  /*23d40*/  @P5 STG.E.U16 desc[UR36][R12.64+0x90], R232 ;  /* 0x000090e80c005986 */ /* 0x0001e2000c101524 */
[C---:B------:R-:W-:Y:S02]  /*23d50*/  ISETP.GT.AND P5, PT, R0.reuse, 0x8, P0 ;  /* 0x000000080000780c */ /* 0x040fe400007a4270 */
[----:B------:R-:W-:Y:S01]  /*23d60*/  F2FP.F16.F32.PACK_AB R22, RZ, R22 ;  /* 0x00000016ff16723e */ /* 0x000fe200000000ff */
[----:B------:R-:W4:Y:S04]  /*23d70*/  LDL.LU R235, [R1+0x1c] ;  /* 0x00001c0001eb7983 */ /* 0x000f280000300800 */
[----:B0-----:R-:W5:Y:S04]  /*23d80*/  LDL.LU R232, [R1+0x10] ;  /* 0x0000100001e87983 */ /* 0x001f680000300800 */
[----:B------:R-:W2:Y:S04]  /*23d90*/  LDL.LU R23, [R1+0xc] ;  /* 0x00000c0001177983 */ /* 0x000ea80000300800 */
[----:B------:R0:W-:Y:S04]  /*23da0*/  @P5 STG.E.U16 desc[UR36][R20.64+0x90], R22 ;  /* 0x0000901614005986 */ /* 0x0001e8000c101524 */
[----:B0-----:R-:W3:Y:S01]  /*23db0*/  LDL.LU R22, [R1] ;  /* 0x0000000001167983 */ /* 0x001ee20000300800 */
[----:B------:R-:W-:-:S02]  /*23dc0*/  ISETP.GT.AND P4, PT, R0, 0x8, P1 ;  /* 0x000000080000780c */ /* 0x000fc40000f84270 */
[----:B------:R-:W-:-:S11]  /*23dd0*/  F2FP.F16.F32.PACK_AB R17, RZ, R17 ;  /* 0x00000011ff11723e */ /* 0x000fd600000000ff */
[----:B------:R0:W-:Y:S01]  /*23de0*/  @P4 STG.E.U16 desc[UR36][R20.64+0x92], R17 ;  /* 0x0000921114004986 */ /* 0x0001e2000c101524 */
[----:B------:R-:W-:-:S03]  /*23df0*/  ISETP.GT.AND P4, PT, R0, 0x80, P3 ;  /* 0x000000800000780c */ /* 0x000fc60001f84270 */
[----:B0-----:R-:W4:Y:S01]  /*23e00*/  LDL.LU R17, [R1+0x4] ;  /* 0x0000040001117983 */ /* 0x001f220000300800 */
[----:B---3--:R-:W-:-:S05]  /*23e10*/  FMUL R22, R22, R2 ;  /* 0x0000000216167220 */ /* 0x008fca0000400000 */
[----:B------:R-:W-:-:S05]  /*23e20*/  F2FP.F16.F32.PACK_AB R22, RZ, R22 ;  /* 0x00000016ff16723e */ /* 0x000fca00000000ff */
[----:B------:R0:W-:Y:S04]  /*23e30*/  @P4 STG.E.U16 desc[UR36][R8.64+0x80], R22 ;  /* 0x0000801608004986 */ /* 0x0001e8000c101524 */
[----:B0-----:R-:W3:Y:S01]  /*23e40*/  LDL.LU R22, [R1+0x8] ;  /* 0x0000080001167983 */ /* 0x001ee20000300800 */
[----:B------:R-:W-:Y:S01]  /*23e50*/  ISETP.GT.AND P5, PT, R0, 0x80, P2 ;  /* 0x000000800000780c */ /* 0x000fe200017a4270 */
[----:B----4-:R-:W-:-:S05]  /*23e60*/  FMUL R17, R17, R2 ;  /* 0x0000000211117220 */ /* 0x010fca0000400000 */
[----:B------:R-:W-:Y:S02]  /*23e70*/  F2FP.F16.F32.PACK_AB R17, RZ, R17 ;  /* 0x00000011ff11723e */ /* 0x000fe400000000ff */
[----:B------:R-:W-:-:S05]  /*23e80*/  ISETP.GT.AND P4, PT, R0, 0x88, P3 ;  /* 0x000000880000780c */ /* 0x000fca0001f84270 */
[----:B------:R2:W-:Y:S01]  /*23e90*/  @P5 STG.E.U16 desc[UR36][R8.64+0x82], R17 ;  /* 0x0000821108005986 */ /* 0x0005e2000c101524 */
[----:B------:R-:W-:Y:S01]  /*23ea0*/  ISETP.GT.AND P5, PT, R0, 0x88, P2 ;  /* 0x000000880000780c */ /* 0x000fe200017a4270 */
[----:B--2---:R-:W-:-:S05]  /*23eb0*/  FMUL R17, R23, R2 ;  /* 0x0000000217117220 */ /* 0x004fca0000400000 */
[----:B------:R-:W-:-:S07]  /*23ec0*/  F2FP.F16.F32.PACK_AB R17, RZ, R17 ;  /* 0x00000011ff11723e */ /* 0x000fce00000000ff */
[----:B------:R0:W-:Y:S01]  /*23ed0*/  @P5 STG.E.U16 desc[UR36][R18.64+0x82], R17 ;  /* 0x0000821112005986 */ /* 0x0001e2000c101524 */
[----:B------:R-:W-:Y:S01]  /*23ee0*/  ISETP.GT.AND P5, PT, R0, 0x80, P0 ;  /* 0x000000800000780c */ /* 0x000fe200007a4270 */
[----:B0-----:R-:W-:-:S05]  /*23ef0*/  FMUL R17, R234, R2 ;  /* 0x00000002ea117220 */ /* 0x001fca0000400000 */
[----:B------:R-:W-:Y:S01]  /*23f00*/  F2FP.F16.F32.PACK_AB R17, RZ, R17 ;  /* 0x00000011ff11723e */ /* 0x000fe200000000ff */
[----:B------:R-:W-:-:S05]  /*23f10*/  FMUL R23, R233, R2 ;  /* 0x00000002e9177220 */ /* 0x000fca0000400000 */
[----:B------:R-:W-:Y:S01]  /*23f20*/  F2FP.F16.F32.PACK_AB R23, RZ, R23 ;  /* 0x00000017ff17723e */ /* 0x000fe200000000ff */
[-C--:B------:R-:W-:Y:S01]  /*23f30*/  FMUL R224, R224, R2.reuse ;  /* 0x00000002e0e07220 */ /* 0x080fe20000400000 */
[----:B------:R-:W-:-:S04]  /*23f40*/  FMUL R225, R225, R2 ;  /* 0x00000002e1e17220 */ /* 0x000fc80000400000 */
[----:B------:R-:W-:Y:S02]  /*23f50*/  F2FP.F16.F32.PACK_AB R224, RZ, R224 ;  /* 0x000000e0ffe0723e */ /* 0x000fe400000000ff */
        /* <DEDUP_REMOVED lines=18> */
[-C--:B------:R-:W-:Y:S01]  /*24080*/  FMUL R221, R221, R2.reuse ;  /* 0x00000002dddd7220 */ /* 0x080fe20000400000 */
[-C--:B------:R-:W-:Y:S01]  /*24090*/  FMUL R220, R220, R2.reuse ;  /* 0x00000002dcdc7220 */ /* 0x080fe20000400000 */
[-C--:B------:R-:W-:Y:S01]  /*240a0*/  FMUL R222, R222, R2.reuse ;  /* 0x00000002dede7220 */ /* 0x080fe20000400000 */
[----:B------:R-:W-:Y:S01]  /*240b0*/  FMUL R223, R223, R2 ;  /* 0x00000002dfdf7220 */ /* 0x000fe20000400000 */
[----:B------:R-:W-:Y:S02]  /*240c0*/  F2FP.F16.F32.PACK_AB R219, RZ, R219 ;  /* 0x000000dbffdb723e */ /* 0x000fe400000000ff */
[----:B------:R-:W-:-:S02]  /*240d0*/  F2FP.F16.F32.PACK_AB R221, RZ, R221 ;  /* 0x000000ddffdd723e */ /* 0x000fc400000000ff */
[----:B------:R-:W-:Y:S02]  /*240e0*/  F2FP.F16.F32.PACK_AB R220, RZ, R220 ;  /* 0x000000dcffdc723e */ /* 0x000fe400000000ff */
[----:B------:R-:W-:Y:S02]  /*240f0*/  F2FP.F16.F32.PACK_AB R222, RZ, R222 ;  /* 0x000000deffde723e */ /* 0x000fe400000000ff */
[----:B------:R-:W-:Y:S01]  /*24100*/  F2FP.F16.F32.PACK_AB R223, RZ, R223 ;  /* 0x000000dfffdf723e */ /* 0x000fe200000000ff */
[-C--:B------:R-:W-:Y:S01]  /*24110*/  FMUL R208, R208, R2.reuse ;  /* 0x00000002d0d07220 */ /* 0x080fe20000400000 */
[-C--:B------:R-:W-:Y:S01]  /*24120*/  FMUL R209, R209, R2.reuse ;  /* 0x00000002d1d17220 */ /* 0x080fe20000400000 */
[-C--:B------:R-:W-:Y:S01]  /*24130*/  FMUL R211, R211, R2.reuse ;  /* 0x00000002d3d37220 */ /* 0x080fe20000400000 */
[----:B------:R-:W-:Y:S02]  /*24140*/  FMUL R210, R210, R2 ;  /* 0x00000002d2d27220 */ /* 0x000fe40000400000 */
[----:B------:R-:W-:-:S02]  /*24150*/  F2FP.F16.F32.PACK_AB R208, RZ, R208 ;  /* 0x000000d0ffd0723e */ /* 0x000fc400000000ff */
[----:B------:R-:W-:Y:S02]  /*24160*/  F2FP.F16.F32.PACK_AB R209, RZ, R209 ;  /* 0x000000d1ffd1723e */ /* 0x000fe400000000ff */
        /* <DEDUP_REMOVED lines=8> */
[----:B---3--:R-:W-:-:S05]  /*241f0*/  FMUL R22, R22, R2 ;  /* 0x0000000216167220 */ /* 0x008fca0000400000 */
[----:B------:R-:W-:-:S05]  /*24200*/  F2FP.F16.F32.PACK_AB R22, RZ, R22 ;  /* 0x00000016ff16723e */ /* 0x000fca00000000ff */
[----:B------:R5:W-:Y:S01]  /*24210*/  @P4 STG.E.U16 desc[UR36][R18.64+0x80], R22 ;  /* 0x0000801612004986 */ /* 0x000be2000c101524 */
[----:B------:R-:W-:Y:S01]  /*24220*/  ISETP.GT.AND P4, PT, R0, 0x80, P1 ;  /* 0x000000800000780c */ /* 0x000fe20000f84270 */
[----:B-----5:R-:W-:-:S05]  /*24230*/  FMUL R22, R232, R2 ;  /* 0x00000002e8167220 */ /* 0x020fca0000400000 */
[----:B------:R-:W-:-:S07]  /*24240*/  F2FP.F16.F32.PACK_AB R22, RZ, R22 ;  /* 0x00000016ff16723e */ /* 0x000fce00000000ff */
[----:B------:R0:W-:Y:S01]  /*24250*/  @P4 STG.E.U16 desc[UR36][R8.64+0x92], R17 ;  /* 0x0000921108004986 */ /* 0x0001e2000c101524 */
[----:B------:R-:W-:-:S03]  /*24260*/  ISETP.GT.AND P4, PT, R0, 0x88, P1 ;  /* 0x000000880000780c */ /* 0x000fc60000f84270 */
[----:B------:R1:W-:Y:S01]  /*24270*/  @P5 STG.E.U16 desc[UR36][R8.64+0x90], R22 ;  /* 0x0000901608005986 */ /* 0x0003e2000c101524 */
[----:B------:R-:W-:Y:S01]  /*24280*/  ISETP.GT.AND P5, PT, R0, 0x88, P0 ;  /* 0x000000880000780c */ /* 0x000fe200007a4270 */
[----:B------:R-:W-:-:S05]  /*24290*/  FMUL R232, R235, R2 ;  /* 0x00000002ebe87220 */ /* 0x000fca0000400000 */
[----:B------:R-:W-:-:S05]  /*242a0*/  F2FP.F16.F32.PACK_AB R232, RZ, R232 ;  /* 0x000000e8ffe8723e */ /* 0x000fca00000000ff */
[----:B------:R1:W-:Y:S01]  /*242b0*/  @P4 STG.E.U16 desc[UR36][R18.64+0x92], R232 ;  /* 0x000092e812004986 */ /* 0x0003e2000c101524 */
[----:B------:R-:W-:-:S03]  /*242c0*/  ISETP.GT.AND P4, PT, R0, 0x100, P3 ;  /* 0x000001000000780c */ /* 0x000fc60001f84270 */
[----:B------:R1:W-:Y:S01]  /*242d0*/  @P5 STG.E.U16 desc[UR36][R18.64+0x90], R23 ;  /* 0x0000901712005986 */ /* 0x0003e2000c101524 */
[----:B------:R-:W-:-:S09]  /*242e0*/  ISETP.GT.AND P5, PT, R0, 0x100, P2 ;  /* 0x000001000000780c */ /* 0x000fd200017a4270 */
        /* <DEDUP_REMOVED lines=11> */
[----:B------:R-:W-:Y:S01]  /*243a0*/  ISETP.GT.AND P5, PT, R0, 0x108, P0 ;  /* 0x000001080000780c */ /* 0x000fe200007a4270 */
[----:B0-----:R-:W-:-:S08]  /*243b0*/  FMUL R17, R216, R2 ;  /* 0x00000002d8117220 */ /* 0x001fd00000400000 */
[----:B------:R1:W-:Y:S01]  /*243c0*/  @P4 STG.E.U16 desc[UR36][R14.64+0x92], R231 ;  /* 0x000092e70e004986 */ /* 0x0003e2000c101524 */
[----:B------:R-:W-:-:S03]  /*243d0*/  ISETP.GT.AND P4, PT, R0, 0x180, P2 ;  /* 0x000001800000780c */ /* 0x000fc60001784270 */
[----:B------:R1:W-:Y:S01]  /*243e0*/  @P5 STG.E.U16 desc[UR36][R14.64+0x90], R230 ;  /* 0x000090e60e005986 */ /* 0x0003e2000c101524 */
[C---:B------:R-:W-:Y:S02]  /*243f0*/  ISETP.GT.AND P5, PT, R0.reuse, 0x180, P3 ;  /* 0x000001800000780c */ /* 0x040fe40001fa4270 */
[C---:B------:R-:W-:Y:S02]  /*24400*/  ISETP.GT.AND P3, PT, R0.reuse, 0x188, P3 ;  /* 0x000001880000780c */ /* 0x040fe40001f64270 */
[----:B------:R-:W-:Y:S02]  /*24410*/  F2FP.F16.F32.PACK_AB R17, RZ, R17 ;  /* 0x00000011ff11723e */ /* 0x000fe400000000ff */
[----:B------:R-:W-:-:S03]  /*24420*/  ISETP.GT.AND P2, PT, R0, 0x188, P2 ;  /* 0x000001880000780c */ /* 0x000fc60001744270 */
[----:B------:R1:W-:Y:S04]  /*24430*/  @P4 STG.E.U16 desc[UR36][R6.64+0x82], R217 ;  /* 0x000082d906004986 */ /* 0x0003e8000c101524 */
[----:B------:R1:W-:Y:S04]  /*24440*/  @P5 STG.E.U16 desc[UR36][R6.64+0x80], R17 ;  /* 0x0000801106005986 */ /* 0x0003e8000c101524 */
[----:B------:R1:W-:Y:S01]  /*24450*/  @P3 STG.E.U16 desc[UR36][R10.64+0x80], R218 ;  /* 0x000080da0a003986 */ /* 0x0003e2000c101524 */
[C---:B------:R-:W-:Y:S02]  /*24460*/  ISETP.GT.AND P3, PT, R0.reuse, 0x180, P1 ;  /* 0x000001800000780c */ /* 0x040fe40000f64270 */
[----:B------:R-:W-:-:S02]  /*24470*/  ISETP.GT.AND P4, PT, R0, 0x180, P0 ;  /* 0x000001800000780c */ /* 0x000fc40000784270 */
[C---:B------:R-:W-:Y:S02]  /*24480*/  ISETP.GT.AND P0, PT, R0.reuse, 0x188, P0 ;  /* 0x000001880000780c */ /* 0x040fe40000704270 */
[----:B------:R-:W-:Y:S01]  /*24490*/  ISETP.GT.AND P1, PT, R0, 0x188, P1 ;  /* 0x000001880000780c */ /* 0x000fe20000f24270 */
[----:B------:R1:W-:Y:S01]  /*244a0*/  @P2 STG.E.U16 desc[UR36][R10.64+0x82], R219 ;  /* 0x000082db0a002986 */ /* 0x0003e2000c101524 */
[----:B------:R-:W-:-:S05]  /*244b0*/  ISETP.GT.AND P2, PT, R3, 0x51, PT ;  /* 0x000000510300780c */ /* 0x000fca0003f44270 */
[----:B------:R1:W-:Y:S01]  /*244c0*/  @P3 STG.E.U16 desc[UR36][R6.64+0x92], R221 ;  /* 0x000092dd06003986 */ /* 0x0003e2000c101524 */
[----:B------:R-:W-:-:S03]  /*244d0*/  ISETP.GT.AND P3, PT, R3, 0x50, PT ;  /* 0x000000500300780c */ /* 0x000fc60003f64270 */
[----:B------:R1:W-:Y:S01]  /*244e0*/  @P4 STG.E.U16 desc[UR36][R6.64+0x90], R220 ;  /* 0x000090dc06004986 */ /* 0x0003e2000c101524 */
[----:B------:R-:W-:-:S03]  /*244f0*/  ISETP.GT.AND P4, PT, R0, RZ, P2 ;  /* 0x000000ff0000720c */ /* 0x000fc60001784270 */
[----:B------:R1:W-:Y:S01]  /*24500*/  @P0 STG.E.U16 desc[UR36][R10.64+0x90], R222 ;  /* 0x000090de0a000986 */ /* 0x0003e2000c101524 */
[----:B------:R-:W-:-:S03]  /*24510*/  ISETP.GT.AND P0, PT, R0, RZ, P3 ;  /* 0x000000ff0000720c */ /* 0x000fc60001f04270 */
[----:B------:R1:W-:Y:S01]  /*24520*/  @P1 STG.E.U16 desc[UR36][R10.64+0x92], R223 ;  /* 0x000092df0a001986 */ /* 0x0003e2000c101524 */
[C---:B------:R-:W-:Y:S02]  /*24530*/  ISETP.GT.AND P1, PT, R0.reuse, 0x8, P2 ;  /* 0x000000080000780c */ /* 0x040fe40001724270 */
[----:B------:R-:W-:-:S03]  /*24540*/  ISETP.GT.AND P5, PT, R0, 0x8, P3 ;  /* 0x000000080000780c */ /* 0x000fc60001fa4270 */
[----:B------:R1:W-:Y:S04]  /*24550*/  @P4 STG.E.U16 desc[UR36][R12.64+0xa2], R209 ;  /* 0x0000a2d10c004986 */ /* 0x0003e8000c101524 */
[----:B------:R1:W-:Y:S01]  /*24560*/  @P0 STG.E.U16 desc[UR36][R12.64+0xa0], R208 ;  /* 0x0000a0d00c000986 */ /* 0x0003e2000c101524 */
[----:B------:R-:W-:-:S03]  /*24570*/  ISETP.GT.AND P0, PT, R3, 0x58, PT ;  /* 0x000000580300780c */ /* 0x000fc60003f04270 */
[----:B------:R1:W-:Y:S01]  /*24580*/  @P1 STG.E.U16 desc[UR36][R20.64+0xa2], R211 ;  /* 0x0000a2d314001986 */ /* 0x0003e2000c101524 */
[----:B------:R-:W-:-:S03]  /*24590*/  ISETP.GT.AND P1, PT, R3, 0x59, PT ;  /* 0x000000590300780c */ /* 0x000fc60003f24270 */
[----:B------:R1:W-:Y:S01]  /*245a0*/  @P5 STG.E.U16 desc[UR36][R20.64+0xa0], R210 ;  /* 0x0000a0d214005986 */ /* 0x0003e2000c101524 */
[C---:B------:R-:W-:Y:S02]  /*245b0*/  ISETP.GT.AND P5, PT, R0.reuse, RZ, P0 ;  /* 0x000000ff0000720c */ /* 0x040fe400007a4270 */
[----:B------:R-:W-:Y:S02]  /*245c0*/  ISETP.GT.AND P4, PT, R0, RZ, P1 ;  /* 0x000000ff0000720c */ /* 0x000fe40000f84270 */
[----:B------:R-:W-:-:S09]  /*245d0*/  F2FP.F16.F32.PACK_AB R214, RZ, R214 ;  /* 0x000000d6ffd6723e */ /* 0x000fd200000000ff */
[----:B------:R1:W-:Y:S01]  /*245e0*/  @P5 STG.E.U16 desc[UR36][R12.64+0xb0], R212 ;  /* 0x0000b0d40c005986 */ /* 0x0003e2000c101524 */
[----:B------:R-:W-:-:S03]  /*245f0*/  ISETP.GT.AND P5, PT, R0, 0x8, P0 ;  /* 0x000000080000780c */ /* 0x000fc600007a4270 */
[----:B------:R1:W-:Y:S01]  /*24600*/  @P4 STG.E.U16 desc[UR36][R12.64+0xb2], R213 ;  /* 0x0000b2d50c004986 */ /* 0x0003e2000c101524 */
[----:B------:R-:W-:Y:S02]  /*24610*/  ISETP.GT.AND P4, PT, R0, 0x8, P1 ;  /* 0x000000080000780c */ /* 0x000fe40000f84270 */
[----:B------:R-:W-:Y:S01]  /*24620*/  F2FP.F16.F32.PACK_AB R215, RZ, R215 ;  /* 0x000000d7ffd7723e */ /* 0x000fe200000000ff */
[-C--:B------:R-:W-:Y:S01]  /*24630*/  FMUL R200, R200, R2.reuse ;  /* 0x00000002c8c87220 */ /* 0x080fe20000400000 */
[----:B------:R-:W-:-:S05]  /*24640*/  FMUL R201, R201, R2 ;  /* 0x00000002c9c97220 */ /* 0x000fca0000400000 */
[----:B------:R1:W-:Y:S01]  /*24650*/  @P5 STG.E.U16 desc[UR36][R20.64+0xb0], R214 ;  /* 0x0000b0d614005986 */ /* 0x0003e2000c101524 */
[----:B------:R-:W-:-:S03]  /*24660*/  ISETP.GT.AND P5, PT, R0, 0x80, P2 ;  /* 0x000000800000780c */ /* 0x000fc600017a4270 */
[----:B------:R1:W-:Y:S01]  /*24670*/  @P4 STG.E.U16 desc[UR36][R20.64+0xb2], R215 ;  /* 0x0000b2d714004986 */ /* 0x0003e2000c101524 */
[----:B------:R-:W-:Y:S02]  /*24680*/  ISETP.GT.AND P4, PT, R0, 0x80, P3 ;  /* 0x000000800000780c */ /* 0x000fe40001f84270 */
[----:B------:R-:W-:Y:S02]  /*24690*/  F2FP.F16.F32.PACK_AB R200, RZ, R200 ;  /* 0x000000c8ffc8723e */ /* 0x000fe400000000ff */
[----:B------:R-:W-:Y:S01]  /*246a0*/  F2FP.F16.F32.PACK_AB R201, RZ, R201 ;  /* 0x000000c9ffc9723e */ /* 0x000fe200000000ff */
[----:B------:R-:W-:-:S04]  /*246b0*/  FMUL R202, R202, R2 ;  /* 0x00000002caca7220 */ /* 0x000fc80000400000 */
[----:B------:R1:W-:Y:S01]  /*246c0*/  @P5 STG.E.U16 desc[UR36][R8.64+0xa2], R201 ;  /* 0x0000a2c908005986 */ /* 0x0003e2000c101524 */
[----:B------:R-:W-:-:S03]  /*246d0*/  ISETP.GT.AND P5, PT, R0, 0x88, P2 ;  /* 0x000000880000780c */ /* 0x000fc600017a4270 */
[----:B------:R1:W-:Y:S01]  /*246e0*/  @P4 STG.E.U16 desc[UR36][R8.64+0xa0], R200 ;  /* 0x0000a0c808004986 */ /* 0x0003e2000c101524 */
[----:B------:R-:W-:Y:S01]  /*246f0*/  ISETP.GT.AND P4, PT, R0, 0x88, P3 ;  /* 0x000000880000780c */ /* 0x000fe20001f84270 */
[----:B------:R-:W-:Y:S01]  /*24700*/  FMUL R203, R203, R2 ;  /* 0x00000002cbcb7220 */ /* 0x000fe20000400000 */
[----:B------:R-:W-:-:S04]  /*24710*/  F2FP.F16.F32.PACK_AB R202, RZ, R202 ;  /* 0x000000caffca723e */ /* 0x000fc800000000ff */
        /* <DEDUP_REMOVED lines=8> */
[----:B------:R-:W-:-:S03]  /*247a0*/  F2FP.F16.F32.PACK_AB R205, RZ, R205 ;  /* 0x000000cdffcd723e */ /* 0x000fc600000000ff */
[----:B------:R1:W-:Y:S01]  /*247b0*/  @P5 STG.E.U16 desc[UR36][R8.64+0xb0], R204 ;  /* 0x0000b0cc08005986 */ /* 0x0003e2000c101524 */
[----:B------:R-:W-:-:S03]  /*247c0*/  ISETP.GT.AND P5, PT, R0, 0x88, P0 ;  /* 0x000000880000780c */ /* 0x000fc600007a4270 */
[----:B------:R1:W-:Y:S01]  /*247d0*/  @P4 STG.E.U16 desc[UR36][R8.64+0xb2], R205 ;  /* 0x0000b2cd08004986 */ /* 0x0003e2000c101524 */
[----:B------:R-:W-:Y:S01]  /*247e0*/  ISETP.GT.AND P4, PT, R0, 0x88, P1 ;  /* 0x000000880000780c */ /* 0x000fe20000f84270 */
[-C--:B------:R-:W-:Y:S01]  /*247f0*/  FMUL R206, R206, R2.reuse ;  /* 0x00000002cece7220 */ /* 0x080fe20000400000 */
[----:B------:R-:W-:-:S04]  /*24800*/  FMUL R207, R207, R2 ;  /* 0x00000002cfcf7220 */ /* 0x000fc80000400000 */
[----:B------:R-:W-:Y:S02]  /*24810*/  F2FP.F16.F32.PACK_AB R206, RZ, R206 ;  /* 0x000000ceffce723e */ /* 0x000fe400000000ff */
        /* <DEDUP_REMOVED lines=36> */
[C---:B------:R-:W-:Y:S02]  /*24a60*/  ISETP.GT.AND P4, PT, R0.reuse, 0x180, P2 ;  /* 0x000001800000780c */ /* 0x040fe40001784270 */
[----:B------:R-:W-:Y:S01]  /*24a70*/  ISETP.GT.AND P3, PT, R0, 0x188, P3 ;  /* 0x000001880000780c */ /* 0x000fe20001f64270 */
[-C--:B------:R-:W-:Y:S01]  /*24a80*/  FMUL R184, R184, R2.reuse ;  /* 0x00000002b8b87220 */ /* 0x080fe20000400000 */
[-C--:B------:R-:W-:Y:S01]  /*24a90*/  FMUL R185, R185, R2.reuse ;  /* 0x00000002b9b97220 */ /* 0x080fe20000400000 */
[----:B------:R-:W-:-:S03]  /*24aa0*/  FMUL R186, R186, R2 ;  /* 0x00000002baba7220 */ /* 0x000fc60000400000 */
[----:B------:R-:W-:Y:S02]  /*24ab0*/  F2FP.F16.F32.PACK_AB R184, RZ, R184 ;  /* 0x000000b8ffb8723e */ /* 0x000fe400000000ff */
[----:B------:R-:W-:Y:S02]  /*24ac0*/  F2FP.F16.F32.PACK_AB R185, RZ, R185 ;  /* 0x000000b9ffb9723e */ /* 0x000fe400000000ff */
[----:B------:R-:W-:Y:S01]  /*24ad0*/  F2FP.F16.F32.PACK_AB R186, RZ, R186 ;  /* 0x000000baffba723e */ /* 0x000fe200000000ff */
[----:B------:R1:W-:Y:S01]  /*24ae0*/  @P5 STG.E.U16 desc[UR36][R6.64+0xa0], R184 ;  /* 0x0000a0b806005986 */ /* 0x0003e2000c101524 */
[----:B------:R-:W-:-:S03]  /*24af0*/  ISETP.GT.AND P2, PT, R0, 0x188, P2 ;  /* 0x000001880000780c */ /* 0x000fc60001744270 */
[----:B------:R1:W-:Y:S01]  /*24b00*/  @P4 STG.E.U16 desc[UR36][R6.64+0xa2], R185 ;  /* 0x0000a2b906004986 */ /* 0x0003e2000c101524 */
[----:B------:R-:W-:-:S03]  /*24b10*/  FMUL R187, R187, R2 ;  /* 0x00000002bbbb7220 */ /* 0x000fc60000400000 */
[----:B------:R1:W-:Y:S01]  /*24b20*/  @P3 STG.E.U16 desc[UR36][R10.64+0xa0], R186 ;  /* 0x0000a0ba0a003986 */ /* 0x0003e2000c101524 */
[C---:B------:R-:W-:Y:S01]  /*24b30*/  ISETP.GT.AND P3, PT, R0.reuse, 0x180, P1 ;  /* 0x000001800000780c */ /* 0x040fe20000f64270 */
[-C--:B------:R-:W-:Y:S01]  /*24b40*/  FMUL R189, R189, R2.reuse ;  /* 0x00000002bdbd7220 */ /* 0x080fe20000400000 */
[C---:B------:R-:W-:Y:S02]  /*24b50*/  ISETP.GT.AND P4, PT, R0.reuse, 0x180, P0 ;  /* 0x000001800000780c */ /* 0x040fe40000784270 */
[----:B------:R-:W-:Y:S01]  /*24b60*/  ISETP.GT.AND P0, PT, R0, 0x188, P0 ;  /* 0x000001880000780c */ /* 0x000fe20000704270 */
[-C--:B------:R-:W-:Y:S01]  /*24b70*/  FMUL R188, R188, R2.reuse ;  /* 0x00000002bcbc7220 */ /* 0x080fe20000400000 */
[----:B------:R-:W-:Y:S01]  /*24b80*/  ISETP.GT.AND P1, PT, R0, 0x188, P1 ;  /* 0x000001880000780c */ /* 0x000fe20000f24270 */
[-C--:B------:R-:W-:Y:S01]  /*24b90*/  FMUL R190, R190, R2.reuse ;  /* 0x00000002bebe7220 */ /* 0x080fe20000400000 */
[----:B------:R-:W-:Y:S01]  /*24ba0*/  F2FP.F16.F32.PACK_AB R187, RZ, R187 ;  /* 0x000000bbffbb723e */ /* 0x000fe200000000ff */
[----:B------:R-:W-:Y:S01]  /*24bb0*/  FMUL R191, R191, R2 ;  /* 0x00000002bfbf7220 */ /* 0x000fe20000400000 */
[----:B------:R-:W-:-:S02]  /*24bc0*/  F2FP.F16.F32.PACK_AB R189, RZ, R189 ;  /* 0x000000bdffbd723e */ /* 0x000fc400000000ff */
[----:B------:R-:W-:Y:S01]  /*24bd0*/  F2FP.F16.F32.PACK_AB R188, RZ, R188 ;  /* 0x000000bcffbc723e */ /* 0x000fe200000000ff */
[----:B------:R1:W-:Y:S01]  /*24be0*/  @P2 STG.E.U16 desc[UR36][R10.64+0xa2], R187 ;  /* 0x0000a2bb0a002986 */ /* 0x0003e2000c101524 */
[----:B------:R-:W-:Y:S02]  /*24bf0*/  F2FP.F16.F32.PACK_AB R190, RZ, R190 ;  /* 0x000000beffbe723e */ /* 0x000fe400000000ff */
[----:B------:R-:W-:Y:S01]  /*24c00*/  F2FP.F16.F32.PACK_AB R191, RZ, R191 ;  /* 0x000000bfffbf723e */ /* 0x000fe200000000ff */
[----:B------:R1:W-:Y:S01]  /*24c10*/  @P3 STG.E.U16 desc[UR36][R6.64+0xb2], R189 ;  /* 0x0000b2bd06003986 */ /* 0x0003e2000c101524 */
[C---:B------:R-:W-:Y:S02]  /*24c20*/  ISETP.GT.AND P3, PT, R3.reuse, 0x60, PT ;  /* 0x000000600300780c */ /* 0x040fe40003f64270 */
[----:B------:R-:W-:Y:S01]  /*24c30*/  ISETP.GT.AND P2, PT, R3, 0x61, PT ;  /* 0x000000610300780c */ /* 0x000fe20003f44270 */
[----:B------:R1:W-:Y:S03]  /*24c40*/  @P4 STG.E.U16 desc[UR36][R6.64+0xb0], R188 ;  /* 0x0000b0bc06004986 */ /* 0x0003e6000c101524 */
[C---:B------:R-:W-:Y:S01]  /*24c50*/  ISETP.GT.AND P4, PT, R0.reuse, RZ, P2 ;  /* 0x000000ff0000720c */ /* 0x040fe20001784270 */
[----:B------:R1:W-:Y:S01]  /*24c60*/  @P0 STG.E.U16 desc[UR36][R10.64+0xb0], R190 ;  /* 0x0000b0be0a000986 */ /* 0x0003e2000c101524 */
[----:B------:R-:W-:-:S03]  /*24c70*/  ISETP.GT.AND P0, PT, R0, RZ, P3 ;  /* 0x000000ff0000720c */ /* 0x000fc60001f04270 */
[----:B------:R1:W-:Y:S01]  /*24c80*/  @P1 STG.E.U16 desc[UR36][R10.64+0xb2], R191 ;  /* 0x0000b2bf0a001986 */ /* 0x0003e2000c101524 */
[----:B------:R-:W-:Y:S01]  /*24c90*/  ISETP.GT.AND P1, PT, R0, 0x8, P2 ;  /* 0x000000080000780c */ /* 0x000fe20001724270 */
[-C--:B------:R-:W-:Y:S01]  /*24ca0*/  FMUL R176, R176, R2.reuse ;  /* 0x00000002b0b07220 */ /* 0x080fe20000400000 */
[-C--:B------:R-:W-:Y:S01]  /*24cb0*/  FMUL R177, R177, R2.reuse ;  /* 0x00000002b1b17220 */ /* 0x080fe20000400000 */
[-C--:B------:R-:W-:Y:S01]  /*24cc0*/  FMUL R179, R179, R2.reuse ;  /* 0x00000002b3b37220 */ /* 0x080fe20000400000 */
[----:B------:R-:W-:Y:S01]  /*24cd0*/  ISETP.GT.AND P5, PT, R0, 0x8, P3 ;  /* 0x000000080000780c */ /* 0x000fe20001fa4270 */
[----:B------:R-:W-:Y:S01]  /*24ce0*/  FMUL R178, R178, R2 ;  /* 0x00000002b2b27220 */ /* 0x000fe20000400000 */
[----:B------:R-:W-:Y:S02]  /*24cf0*/  F2FP.F16.F32.PACK_AB R176, RZ, R176 ;  /* 0x000000b0ffb0723e */ /* 0x000fe400000000ff */
[----:B------:R-:W-:Y:S02]  /*24d00*/  F2FP.F16.F32.PACK_AB R177, RZ, R177 ;  /* 0x000000b1ffb1723e */ /* 0x000fe400000000ff */
[----:B------:R-:W-:Y:S01]  /*24d10*/  F2FP.F16.F32.PACK_AB R179, RZ, R179 ;  /* 0x000000b3ffb3723e */ /* 0x000fe200000000ff */
[----:B------:R1:W-:Y:S01]  /*24d20*/  @P0 STG.E.U16 desc[UR36][R12.64+0xc0], R176 ;  /* 0x0000c0b00c000986 */ /* 0x0003e2000c101524 */
[----:B------:R-:W-:-:S03]  /*24d30*/  F2FP.F16.F32.PACK_AB R178, RZ, R178 ;  /* 0x000000b2ffb2723e */ /* 0x000fc600000000ff */
[----:B------:R1:W-:Y:S01]  /*24d40*/  @P4 STG.E.U16 desc[UR36][R12.64+0xc2], R177 ;  /* 0x0000c2b10c004986 */ /* 0x0003e2000c101524 */
[----:B------:R-:W-:-:S03]  /*24d50*/  ISETP.GT.AND P0, PT, R3, 0x68, PT ;  /* 0x000000680300780c */ /* 0x000fc60003f04270 */
[----:B------:R1:W-:Y:S01]  /*24d60*/  @P1 STG.E.U16 desc[UR36][R20.64+0xc2], R179 ;  /* 0x0000c2b314001986 */ /* 0x0003e2000c101524 */
[----:B------:R-:W-:-:S03]  /*24d70*/  ISETP.GT.AND P1, PT, R3, 0x69, PT ;  /* 0x000000690300780c */ /* 0x000fc60003f24270 */
[----:B------:R1:W-:Y:S01]  /*24d80*/  @P5 STG.E.U16 desc[UR36][R20.64+0xc0], R178 ;  /* 0x0000c0b214005986 */ /* 0x0003e2000c101524 */
[C---:B------:R-:W-:Y:S02]  /*24d90*/  ISETP.GT.AND P5, PT, R0.reuse, RZ, P0 ;  /* 0x000000ff0000720c */ /* 0x040fe400007a4270 */
[----:B------:R-:W-:Y:S01]  /*24da0*/  ISETP.GT.AND P4, PT, R0, RZ, P1 ;  /* 0x000000ff0000720c */ /* 0x000fe20000f84270 */
        /* <DEDUP_REMOVED lines=227> */
[C---:B------:R-:W-:Y:S02]  /*25be0*/  ISETP.GT.AND P1, PT, R0.reuse, 0x188, P1 ;  /* 0x000001880000780c */ /* 0x040fe40000f24270 */
[----:B------:R-:W-:Y:S01]  /*25bf0*/  ISETP.GT.AND P0, PT, R0, 0x188, P0 ;  /* 0x000001880000780c */ /* 0x000fe20000704270 */
[-C--:B------:R-:W-:Y:S01]  /*25c00*/  FMUL R124, R124, R2.reuse ;  /* 0x000000027c7c7220 */ /* 0x080fe20000400000 */
[-C--:B------:R-:W-:Y:S01]  /*25c10*/  FMUL R126, R126, R2.reuse ;  /* 0x000000027e7e7220 */ /* 0x080fe20000400000 */
[----:B------:R-:W-:Y:S01]  /*25c20*/  FMUL R127, R127, R2 ;  /* 0x000000027f7f7220 */ /* 0x000fe20000400000 */
[----:B------:R-:W-:-:S02]  /*25c30*/  F2FP.F16.F32.PACK_AB R123, RZ, R123 ;  /* 0x0000007bff7b723e */ /* 0x000fc400000000ff */
[----:B------:R-:W-:Y:S02]  /*25c40*/  F2FP.F16.F32.PACK_AB R125, RZ, R125 ;  /* 0x0000007dff7d723e */ /* 0x000fe400000000ff */
[----:B------:R-:W-:Y:S01]  /*25c50*/  F2FP.F16.F32.PACK_AB R124, RZ, R124 ;  /* 0x0000007cff7c723e */ /* 0x000fe200000000ff */
[----:B------:R1:W-:Y:S01]  /*25c60*/  @P3 STG.E.U16 desc[UR36][R10.64+0xe2], R123 ;  /* 0x0000e27b0a003986 */ /* 0x0003e2000c101524 */
[----:B------:R-:W-:Y:S02]  /*25c70*/  F2FP.F16.F32.PACK_AB R126, RZ, R126 ;  /* 0x0000007eff7e723e */ /* 0x000fe400000000ff */
[----:B------:R-:W-:Y:S01]  /*25c80*/  F2FP.F16.F32.PACK_AB R127, RZ, R127 ;  /* 0x0000007fff7f723e */ /* 0x000fe200000000ff */
[----:B------:R1:W-:Y:S01]  /*25c90*/  @P2 STG.E.U16 desc[UR36][R6.64+0xf2], R125 ;  /* 0x0000f27d06002986 */ /* 0x0003e2000c101524 */
[C---:B------:R-:W-:Y:S02]  /*25ca0*/  ISETP.GT.AND P3, PT, R3.reuse, 0x80, PT ;  /* 0x000000800300780c */ /* 0x040fe40003f64270 */
[----:B------:R-:W-:Y:S01]  /*25cb0*/  ISETP.GT.AND P2, PT, R3, 0x81, PT ;  /* 0x000000810300780c */ /* 0x000fe20003f44270 */
[----:B------:R1:W-:Y:S04]  /*25cc0*/  @P4 STG.E.U16 desc[UR36][R6.64+0xf0], R124 ;  /* 0x0000f07c06004986 */ /* 0x0003e8000c101524 */
[----:B------:R1:W-:Y:S01]  /*25cd0*/  @P1 STG.E.U16 desc[UR36][R10.64+0xf0], R126 ;  /* 0x0000f07e0a001986 */ /* 0x0003e2000c101524 */
[----:B------:R-:W-:-:S03]  /*25ce0*/  ISETP.GT.AND P1, PT, R0, RZ, P2 ;  /* 0x000000ff0000720c */ /* 0x000fc60001724270 */
[----:B------:R1:W-:Y:S01]  /*25cf0*/  @P0 STG.E.U16 desc[UR36][R10.64+0xf2], R127 ;  /* 0x0000f27f0a000986 */ /* 0x0003e2000c101524 */
[----:B------:R-:W-:Y:S01]  /*25d00*/  ISETP.GT.AND P0, PT, R0, RZ, P3 ;  /* 0x000000ff0000720c */ /* 0x000fe20001f04270 */
[-C--:B------:R-:W-:Y:S01]  /*25d10*/  FMUL R112, R112, R2.reuse ;  /* 0x0000000270707220 */ /* 0x080fe20000400000 */
[-C--:B------:R-:W-:Y:S01]  /*25d20*/  FMUL R113, R113, R2.reuse ;  /* 0x0000000271717220 */ /* 0x080fe20000400000 */
[C---:B------:R-:W-:Y:S02]  /*25d30*/  ISETP.GT.AND P5, PT, R0.reuse, 0x8, P3 ;  /* 0x000000080000780c */ /* 0x040fe40001fa4270 */
[----:B------:R-:W-:Y:S01]  /*25d40*/  ISETP.GT.AND P4, PT, R0, 0x8, P2 ;  /* 0x000000080000780c */ /* 0x000fe20001784270 */
[-C--:B------:R-:W-:Y:S01]  /*25d50*/  FMUL R114, R114, R2.reuse ;  /* 0x0000000272727220 */ /* 0x080fe20000400000 */
[----:B------:R-:W-:Y:S01]  /*25d60*/  FMUL R115, R115, R2 ;  /* 0x0000000273737220 */ /* 0x000fe20000400000 */
[----:B------:R-:W-:Y:S02]  /*25d70*/  F2FP.F16.F32.PACK_AB R112, RZ, R112 ;  /* 0x00000070ff70723e */ /* 0x000fe400000000ff */
[----:B------:R-:W-:-:S02]  /*25d80*/  F2FP.F16.F32.PACK_AB R113, RZ, R113 ;  /* 0x00000071ff71723e */ /* 0x000fc400000000ff */
[----:B------:R-:W-:Y:S01]  /*25d90*/  F2FP.F16.F32.PACK_AB R114, RZ, R114 ;  /* 0x00000072ff72723e */ /* 0x000fe200000000ff */
[----:B------:R1:W-:Y:S01]  /*25da0*/  @P0 STG.E.U16 desc[UR36][R12.64+0x100], R112 ;  /* 0x000100700c000986 */ /* 0x0003e2000c101524 */
[----:B------:R-:W-:Y:S02]  /*25db0*/  F2FP.F16.F32.PACK_AB R115, RZ, R115 ;  /* 0x00000073ff73723e */ /* 0x000fe400000000ff */
[C---:B------:R-:W-:Y:S01]  /*25dc0*/  ISETP.GT.AND P0, PT, R3.reuse, 0x88, PT ;  /* 0x000000880300780c */ /* 0x040fe20003f04270 */
[----:B------:R1:W-:Y:S01]  /*25dd0*/  @P1 STG.E.U16 desc[UR36][R12.64+0x102], R113 ;  /* 0x000102710c001986 */ /* 0x0003e2000c101524 */
[----:B------:R-:W-:-:S03]  /*25de0*/  ISETP.GT.AND P1, PT, R3, 0x89, PT ;  /* 0x000000890300780c */ /* 0x000fc60003f24270 */
[----:B------:R1:W-:Y:S01]  /*25df0*/  @P5 STG.E.U16 desc[UR36][R20.64+0x100], R114 ;  /* 0x0001007214005986 */ /* 0x0003e2000c101524 */
[----:B------:R-:W-:-:S03]  /*25e00*/  ISETP.GT.AND P5, PT, R0, RZ, P0 ;  /* 0x000000ff0000720c */ /* 0x000fc600007a4270 */
[----:B------:R1:W-:Y:S01]  /*25e10*/  @P4 STG.E.U16 desc[UR36][R20.64+0x102], R115 ;  /* 0x0001027314004986 */ /* 0x0003e2000c101524 */
        /* <DEDUP_REMOVED lines=348> */
[----:B------:R-:W-:Y:S02]  /*273e0*/  F2FP.F16.F32.PACK_AB R25, RZ, R25 ;  /* 0x00000019ff19723e */ /* 0x000fe400000000ff */
[C---:B------:R-:W-:Y:S02]  /*273f0*/  ISETP.GT.AND P2, PT, R0.reuse, 0x188, P2 ;  /* 0x000001880000780c */ /* 0x040fe40001744270 */
[C---:B------:R-:W-:Y:S01]  /*27400*/  ISETP.GT.AND P3, PT, R0.reuse, 0x188, P3 ;  /* 0x000001880000780c */ /* 0x040fe20001f64270 */
[----:B------:R1:W-:Y:S01]  /*27410*/  @P4 STG.E.U16 desc[UR36][R6.64+0x140], R24 ;  /* 0x0001401806004986 */ /* 0x0003e2000c101524 */
[----:B------:R-:W-:-:S03]  /*27420*/  ISETP.GT.AND P4, PT, R0, 0x180, P0 ;  /* 0x000001800000780c */ /* 0x000fc60000784270 */
[----:B------:R1:W-:Y:S01]  /*27430*/  @P5 STG.E.U16 desc[UR36][R6.64+0x142], R25 ;  /* 0x0001421906005986 */ /* 0x0003e2000c101524 */
[----:B------:R-:W-:Y:S01]  /*27440*/  ISETP.GT.AND P5, PT, R0, 0x180, P1 ;  /* 0x000001800000780c */ /* 0x000fe20000fa4270 */
[-C--:B------:R-:W-:Y:S01]  /*27450*/  FMUL R26, R26, R2.reuse ;  /* 0x000000021a1a7220 */ /* 0x080fe20000400000 */
[C---:B------:R-:W-:Y:S01]  /*27460*/  ISETP.GT.AND P1, PT, R0.reuse, 0x188, P1 ;  /* 0x000001880000780c */ /* 0x040fe20000f24270 */
[-C--:B------:R-:W-:Y:S01]  /*27470*/  FMUL R27, R27, R2.reuse ;  /* 0x000000021b1b7220 */ /* 0x080fe20000400000 */
[----:B------:R-:W-:Y:S01]  /*27480*/  ISETP.GT.AND P0, PT, R0, 0x188, P0 ;  /* 0x000001880000780c */ /* 0x000fe20000704270 */
[-C--:B------:R-:W-:Y:S01]  /*27490*/  FMUL R28, R28, R2.reuse ;  /* 0x000000021c1c7220 */ /* 0x080fe20000400000 */
[-C--:B------:R-:W-:Y:S01]  /*274a0*/  FMUL R29, R29, R2.reuse ;  /* 0x000000021d1d7220 */ /* 0x080fe20000400000 */
[-C--:B------:R-:W-:Y:S01]  /*274b0*/  FMUL R30, R30, R2.reuse ;  /* 0x000000021e1e7220 */ /* 0x080fe20000400000 */
[----:B------:R-:W-:Y:S01]  /*274c0*/  FMUL R31, R31, R2 ;  /* 0x000000021f1f7220 */ /* 0x000fe20000400000 */
[----:B------:R-:W-:-:S02]  /*274d0*/  F2FP.F16.F32.PACK_AB R26, RZ, R26 ;  /* 0x0000001aff1a723e */ /* 0x000fc400000000ff */
[----:B------:R-:W-:Y:S02]  /*274e0*/  F2FP.F16.F32.PACK_AB R27, RZ, R27 ;  /* 0x0000001bff1b723e */ /* 0x000fe400000000ff */
[----:B------:R-:W-:Y:S02]  /*274f0*/  F2FP.F16.F32.PACK_AB R28, RZ, R28 ;  /* 0x0000001cff1c723e */ /* 0x000fe400000000ff */
[----:B------:R-:W-:Y:S02]  /*27500*/  F2FP.F16.F32.PACK_AB R29, RZ, R29 ;  /* 0x0000001dff1d723e */ /* 0x000fe400000000ff */
[----:B------:R-:W-:Y:S02]  /*27510*/  F2FP.F16.F32.PACK_AB R30, RZ, R30 ;  /* 0x0000001eff1e723e */ /* 0x000fe400000000ff */
[----:B------:R-:W-:Y:S01]  /*27520*/  F2FP.F16.F32.PACK_AB R31, RZ, R31 ;  /* 0x0000001fff1f723e */ /* 0x000fe200000000ff */
[----:B------:R1:W-:Y:S04]  /*27530*/  @P2 STG.E.U16 desc[UR36][R10.64+0x140], R26 ;  /* 0x0001401a0a002986 */ /* 0x0003e8000c101524 */
[----:B------:R1:W-:Y:S04]  /*27540*/  @P3 STG.E.U16 desc[UR36][R10.64+0x142], R27 ;  /* 0x0001421b0a003986 */ /* 0x0003e8000c101524 */
[----:B------:R1:W-:Y:S04]  /*27550*/  @P5 STG.E.U16 desc[UR36][R6.64+0x150], R28 ;  /* 0x0001501c06005986 */ /* 0x0003e8000c101524 */
[----:B------:R1:W-:Y:S04]  /*27560*/  @P4 STG.E.U16 desc[UR36][R6.64+0x152], R29 ;  /* 0x0001521d06004986 */ /* 0x0003e8000c101524 */
[----:B------:R1:W-:Y:S04]  /*27570*/  @P1 STG.E.U16 desc[UR36][R10.64+0x150], R30 ;  /* 0x0001501e0a001986 */ /* 0x0003e8000c101524 */
[----:B------:R1:W-:Y:S02]  /*27580*/  @P0 STG.E.U16 desc[UR36][R10.64+0x152], R31 ;  /* 0x0001521f0a000986 */ /* 0x0003e4000c101524 */
.L_x_718:
[----:B------:R-:W-:Y:S05]  /*27590*/  BSYNC B0 ;  /* 0x0000000000007941 */ /* 0x000fea0003800000 */
.L_x_28:
[----:B-1----:R-:W2:Y:S04]  /*275a0*/  LDL.LU R5, [R1+0x26c] ;  /* 0x00026c0001057983 */ /* 0x002ea80000300800 */
[----:B0-----:R-:W2:Y:S01]  /*275b0*/  LDL.LU R4, [R1+0x280] ;  /* 0x0002800001047983 */ /* 0x001ea20000300800 */
[----:B------:R-:W-:Y:S01]  /*275c0*/  ULDC UR4, c[0x0][0xc] ;  /* 0x0000030000047ab9 */ /* 0x000fe20000000800 */
[----:B------:R-:W-:Y:S01]  /*275d0*/  ULDC UR5, c[0x0][0x10] ;  /* 0x0000040000057ab9 */ /* 0x000fe20000000800 */
[----:B------:R-:W2:Y:S01]  /*275e0*/  LDC R3, c[0x0][0x14] ;  /* 0x00000500ff037b82 */ /* 0x000ea20000000800 */
[----:B------:R-:W-:Y:S01]  /*275f0*/  UIMAD.WIDE.U32 UR4, UR4, UR5, URZ ;  /* 0x00000005040472a5 */ /* 0x000fe2000f8e003f */
[----:B------:R-:W-:-:S05]  /*27600*/  PRMT R0, RZ, 0x7610, R0 ;  /* 0x00007610ff007816 */ /* 0x000fca0000000000 */
[----:B--2---:R-:W-:-:S04]  /*27610*/  IMAD.WIDE.U32 R4, R3, UR4, R4 ;  /* 0x0000000403047c25 */ /* 0x004fc8000f8e0004 */
[----:B------:R-:W-:Y:S01]  /*27620*/  IMAD R3, R3, UR5, RZ ;  /* 0x0000000503037c24 */ /* 0x000fe2000f8e02ff */
[----:B------:R-:W-:Y:S01]  /*27630*/  ULDC.64 UR4, c[0x0][0x650] ;  /* 0x0001940000047ab9 */ /* 0x000fe20000000a00 */
[----:B------:R-:W-:Y:S01]  /*27640*/  IMAD.MOV.U32 R21, RZ, RZ, R4 ;  /* 0x000000ffff157224 */ /* 0x000fe200078e0004 */
[----:B------:R-:W-:Y:S01]  /*27650*/  ISETP.GE.U32.AND P0, PT, R4, UR4, PT ;  /* 0x0000000404007c0c */ /* 0x000fe2000bf06070 */
[----:B------:R-:W-:Y:S01]  /*27660*/  UMOV UR4, 0xffffffff ;  /* 0xffffffff00047882 */ /* 0x000fe20000000000 */
[----:B------:R-:W-:Y:S01]  /*27670*/  IADD3 R23, R5, R3, RZ ;  /* 0x0000000305177210 */ /* 0x000fe20007ffe0ff */
[----:B------:R-:W-:-:S03]  /*27680*/  IMAD.U32 R3, RZ, RZ, UR4 ;  /* 0x00000004ff037e24 */ /* 0x000fc6000f8e00ff */
[----:B------:R-:W-:Y:S01]  /*27690*/  ISETP.GE.U32.AND.EX P0, PT, R23, UR5, PT, P0 ;  /* 0x0000000517007c0c */ /* 0x000fe2000bf06100 */
[----:B------:R0:W-:Y:S01]  /*276a0*/  STL [R1+0x26c], R23 ;  /* 0x00026c1701007387 */ /* 0x0001e20000100800 */
[----:B------:R-:W-:Y:S02]  /*276b0*/  UMOV UR5, 0xffffffff ;  /* 0xffffffff00057882 */ /* 0x000fe40000000000 */
[----:B-----5:R-:W-:Y:S01]  /*276c0*/  IMAD.U32 R17, RZ, RZ, UR5 ;  /* 0x00000005ff117e24 */ /* 0x020fe2000f8e00ff */
[----:B------:R0:W-:Y:S04]  /*276d0*/  STL [R1+0x280], R21 ;  /* 0x0002801501007387 */ /* 0x0001e80000100800 */
[----:B------:R0:W-:Y:S04]  /*276e0*/  STL [R1+0x260], R3 ;  /* 0x0002600301007387 */ /* 0x0001e80000100800 */
[----:B------:R-:W-:Y:S05]  /*276f0*/  @P0 BRA `(.L_x_719) ;  /* 0x0000000400840947 */ /* 0x000fea0003800000 */
[----:B------:R-:W1:Y:S01]  /*27700*/  S2R R17, SR_CTAID.X ;  /* 0x0000000000117919 */ /* 0x000e620000002500 */
[----:B------:R-:W2:Y:S01]  /*27710*/  LDC.64 R10, c[0x0][0x628] ;  /* 0x00018a00ff0a7b82 */ /* 0x000ea20000000a00 */
[----:B------:R-:W-:Y:S01]  /*27720*/  ULDC UR4, c[0x0][0x150] ;  /* 0x0000540000047ab9 */ /* 0x000fe20000000800 */
[----:B------:R-:W-:Y:S01]  /*27730*/  IMAD.MOV.U32 R8, RZ, RZ, R21 ;  /* 0x000000ffff087224 */ /* 0x000fe200078e0015 */
[----:B------:R-:W0:Y:S01]  /*27740*/  S2R R19, SR_CTAID.Y ;  /* 0x0000000000137919 */ /* 0x000e220000002600 */
[----:B------:R-:W-:-:S04]  /*27750*/  IMAD.MOV.U32 R9, RZ, RZ, R23 ;  /* 0x000000ffff097224 */ /* 0x000fc800078e0017 */
[----:B------:R-:W0:Y:S08]  /*27760*/  LDC R20, c[0x0][0x144] ;  /* 0x00005100ff147b82 */ /* 0x000e300000000800 */
[----:B------:R-:W0:Y:S08]  /*27770*/  LDC R12, c[0x0][0x630] ;  /* 0x00018c00ff0c7b82 */ /* 0x000e300000000800 */
[----:B------:R-:W0:Y:S01]  /*27780*/  LDC.64 R14, c[0x0][0x620] ;  /* 0x00018800ff0e7b82 */ /* 0x000e220000000a00 */
[----:B--2---:R-:W-:-:S04]  /*27790*/  ISETP.NE.U32.AND P0, PT, R10, RZ, PT ;  /* 0x000000ff0a00720c */ /* 0x004fc80003f05070 */
[----:B------:R-:W-:Y:S02]  /*277a0*/  ISETP.NE.AND.EX P0, PT, R11, RZ, PT, P0 ;  /* 0x000000ff0b00720c */ /* 0x000fe40003f05300 */
[----:B-1----:R-:W-:-:S05]  /*277b0*/  I2FP.F32.U32 R0, R17 ;  /* 0x0000001100007245 */ /* 0x002fca0000201000 */
[----:B------:R-:W-:-:S04]  /*277c0*/  FMUL R0, R0, UR4 ;  /* 0x0000000400007c20 */ /* 0x000fc80008400000 */
[----:B------:R1:W2:Y:S02]  /*277d0*/  F2I.U32.TRUNC.NTZ R18, R0 ;  /* 0x0000000000127305 */ /* 0x0002a4000020f000 */
[----:B------:R-:W-:Y:S05]  /*277e0*/  @!P0 BRA `(.L_x_720) ;  /* 0x0000000000288947 */ /* 0x000fea0003800000 */
[----:B-1----:R-:W0:Y:S02]  /*277f0*/  LDC R0, c[0x0][0x634] ;  /* 0x00018d00ff007b82 */ /* 0x002e240000000800 */
[----:B0-----:R-:W-:-:S04]  /*27800*/  IADD3 R3, P0, R21, R0, RZ ;  /* 0x0000000015037210 */ /* 0x001fc80007f1e0ff */
[----:B------:R-:W-:-:S05]  /*27810*/  IADD3.X R13, RZ, R23, RZ, P0, !PT ;  /* 0x00000017ff0d7210 */ /* 0x000fca00007fe4ff */
[----:B------:R-:W-:-:S04]  /*27820*/  IMAD.WIDE.U32 R4, R13, R10, RZ ;  /* 0x0000000a0d047225 */ /* 0x000fc800078e00ff */
[----:B------:R-:W-:-:S04]  /*27830*/  IMAD.WIDE.U32 R6, P0, R3, R11, R4 ;  /* 0x0000000b03067225 */ /* 0x000fc80007800004 */
[----:B------:R-:W-:-:S04]  /*27840*/  IMAD.WIDE.U32 R4, R3, R10, RZ ;  /* 0x0000000a03047225 */ /* 0x000fc800078e00ff */
[----:B------:R-:W-:Y:S01]  /*27850*/  IMAD.X R9, RZ, RZ, RZ, P0 ;  /* 0x000000ffff097224 */ /* 0x000fe200000e06ff */
[----:B------:R-:W-:Y:S01]  /*27860*/  IADD3 RZ, P0, R5, R6, RZ ;  /* 0x0000000605ff7210 */ /* 0x000fe20007f1e0ff */
[----:B------:R-:W-:-:S04]  /*27870*/  IMAD.MOV.U32 R8, RZ, RZ, R7 ;  /* 0x000000ffff087224 */ /* 0x000fc800078e0007 */
[----:B------:R-:W-:-:S08]  /*27880*/  IMAD.WIDE.U32.X R8, R13, R11, R8, P0 ;  /* 0x0000000b0d087225 */ /* 0x000fd000000e0408 */
.L_x_720:
[-CC-:B0-----:R-:W-:Y:S01]  /*27890*/  SHF.R.U64 R27, R8, R12.reuse, R9.reuse ;  /* 0x0000000c081b7219 */ /* 0x181fe20000001209 */
[----:B------:R-:W0:Y:S01]  /*278a0*/  LDC.64 R24, c[0x0][0x640] ;  /* 0x00019000ff187b82 */ /* 0x000e220000000a00 */
[----:B-1----:R-:W-:Y:S01]  /*278b0*/  SHF.R.U32.HI R0, RZ, R12, R9 ;  /* 0x0000000cff007219 */ /* 0x002fe20000011609 */
[----:B------:R-:W-:Y:S01]  /*278c0*/  IMAD.MOV.U32 R4, RZ, RZ, R21 ;  /* 0x000000ffff047224 */ /* 0x000fe200078e0015 */
[----:B------:R-:W-:Y:S01]  /*278d0*/  IADD3 R3, P0, RZ, -R27, RZ ;  /* 0x8000001bff037210 */ /* 0x000fe20007f1e0ff */
[----:B--2---:R-:W-:Y:S01]  /*278e0*/  IMAD.MOV R18, RZ, RZ, -R18 ;  /* 0x000000ffff127224 */ /* 0x004fe200078e0a12 */
[----:B------:R-:W-:Y:S01]  /*278f0*/  ULDC UR4, c[0x0][0x154] ;  /* 0x0000550000047ab9 */ /* 0x000fe20000000800 */
[----:B------:R-:W-:Y:S02]  /*27900*/  IMAD.MOV.U32 R7, RZ, RZ, 0x1 ;  /* 0x00000001ff077424 */ /* 0x000fe400078e00ff */
[----:B------:R-:W1:Y:S01]  /*27910*/  LDC R6, c[0x0][0x618] ;  /* 0x00018600ff067b82 */ /* 0x000e620000000800 */
[----:B------:R-:W-:-:S02]  /*27920*/  IMAD.X R5, RZ, RZ, ~R0, P0 ;  /* 0x000000ffff057224 */ /* 0x000fc400000e0e00 */
[----:B------:R-:W-:Y:S02]  /*27930*/  IMAD R17, R20, R18, R17 ;  /* 0x0000001214117224 */ /* 0x000fe400078e0211 */
[-C--:B------:R-:W-:Y:S01]  /*27940*/  IMAD R0, R5, R14.reuse, RZ ;  /* 0x0000000e05007224 */ /* 0x080fe200078e02ff */
[----:B------:R-:W-:Y:S02]  /*27950*/  MOV R5, R23 ;  /* 0x0000001700057202 */ /* 0x000fe40000000f00 */
[----:B------:R-:W2:Y:S01]  /*27960*/  LDC R8, c[0x0][0x608] ;  /* 0x00018200ff087b82 */ /* 0x000ea20000000800 */
[----:B------:R-:W-:-:S04]  /*27970*/  IMAD.WIDE.U32 R4, R3, R14, R4 ;  /* 0x0000000e03047225 */ /* 0x000fc800078e0004 */
[----:B------:R-:W-:-:S03]  /*27980*/  IMAD R3, R3, R15, R0 ;  /* 0x0000000f03037224 */ /* 0x000fc600078e0200 */
[----:B------:R-:W5:Y:S01]  /*27990*/  LDC R22, c[0x0][0x658] ;  /* 0x00019600ff167b82 */ /* 0x000f620000000800 */
[----:B------:R-:W-:Y:S01]  /*279a0*/  I2FP.F32.U32 R0, R19 ;  /* 0x0000001300007245 */ /* 0x000fe20000201000 */
[----:B------:R-:W-:Y:S01]  /*279b0*/  IMAD.IADD R3, R5, 0x1, R3 ;  /* 0x0000000105037824 */ /* 0x000fe200078e0203 */
[----:B0-----:R-:W-:Y:S01]  /*279c0*/  ISETP.NE.U32.AND P0, PT, R24, RZ, PT ;  /* 0x000000ff1800720c */ /* 0x001fe20003f05070 */
[----:B------:R-:W-:Y:S02]  /*279d0*/  IMAD.MOV.U32 R5, RZ, RZ, -0x1 ;  /* 0xffffffffff057424 */ /* 0x000fe400078e00ff */
[----:B------:R-:W-:Y:S02]  /*279e0*/  FMUL R0, R0, UR4 ;  /* 0x0000000400007c20 */ /* 0x000fe40008400000 */
[----:B------:R-:W0:Y:S01]  /*279f0*/  LDC R18, c[0x0][0x148] ;  /* 0x00005200ff127b82 */ /* 0x000e220000000800 */
[----:B-1----:R-:W-:Y:S01]  /*27a00*/  SHF.R.U64 R12, R4, R6, R3 ;  /* 0x00000006040c7219 */ /* 0x002fe20000001203 */
[----:B------:R1:W0:Y:S01]  /*27a10*/  F2I.U32.TRUNC.NTZ R13, R0 ;  /* 0x00000000000d7305 */ /* 0x000222000020f000 */
[----:B------:R-:W-:-:S02]  /*27a20*/  ISETP.NE.AND.EX P0, PT, R25, RZ, PT, P0 ;  /* 0x000000ff1900720c */ /* 0x000fc40003f05300 */
[----:B------:R-:W-:-:S03]  /*27a30*/  SHF.R.U32.HI R3, RZ, R6, R3 ;  /* 0x00000006ff037219 */ /* 0x000fc60000011603 */
[----:B------:R-:W0:Y:S01]  /*27a40*/  LDC R15, c[0x0][0x600] ;  /* 0x00018000ff0f7b82 */ /* 0x000e220000000800 */
[-CC-:B--2---:R-:W-:Y:S02]  /*27a50*/  SHF.R.U64 R10, R12, R8.reuse, R3.reuse ;  /* 0x000000080c0a7219 */ /* 0x184fe40000001203 */
[----:B------:R-:W-:-:S05]  /*27a60*/  SHF.R.U32.HI R3, RZ, R8, R3 ;  /* 0x00000008ff037219 */ /* 0x000fca0000011603 */
[----:B------:R-:W2:Y:S01]  /*27a70*/  LDC R20, c[0x0][0x648] ;  /* 0x00019200ff147b82 */ /* 0x000ea20000000800 */
[-C--:B-----5:R-:W-:Y:S02]  /*27a80*/  SHF.L.U32 R4, R5, R22.reuse, RZ ;  /* 0x0000001605047219 */ /* 0x0a0fe400000006ff */
[-CC-:B------:R-:W-:Y:S02]  /*27a90*/  SHF.R.U64 R14, R10, R22.reuse, R3.reuse ;  /* 0x000000160a0e7219 */ /* 0x180fe40000001203 */
[----:B------:R-:W-:Y:S02]  /*27aa0*/  SHF.R.U32.HI R5, RZ, R22, R3 ;  /* 0x00000016ff057219 */ /* 0x000fe40000011603 */
[----:B------:R-:W-:Y:S01]  /*27ab0*/  LOP3.LUT R21, RZ, R4, RZ, 0x33, !PT ;  /* 0x00000004ff157212 */ /* 0x000fe200078e33ff */
[----:B------:R-:W0:Y:S01]  /*27ac0*/  LDC R23, c[0x0][0x638] ;  /* 0x00018e00ff177b82 */ /* 0x000e220000000800 */
[----:B------:R-:W-:Y:S01]  /*27ad0*/  SHF.L.U32 R22, R7, R22, RZ ;  /* 0x0000001607167219 */ /* 0x000fe200000006ff */
[----:B------:R-:W-:-:S06]  /*27ae0*/  IMAD.MOV.U32 R4, RZ, RZ, R14 ;  /* 0x000000ffff047224 */ /* 0x000fcc00078e000e */
[----:B------:R-:W0:Y:S01]  /*27af0*/  LDC R26, c[0x0][0x610] ;  /* 0x00018400ff1a7b82 */ /* 0x000e220000000800 */
[----:B-1----:R-:W-:Y:S05]  /*27b00*/  @!P0 BRA `(.L_x_721) ;  /* 0x0000000000288947 */ /* 0x002fea0003800000 */
[----:B------:R-:W1:Y:S02]  /*27b10*/  LDC R3, c[0x0][0x64c] ;  /* 0x00019300ff037b82 */ /* 0x000e640000000800 */
[----:B-1----:R-:W-:-:S05]  /*27b20*/  IADD3 R3, P0, R14, R3, RZ ;  /* 0x000000030e037210 */ /* 0x002fca0007f1e0ff */
[----:B------:R-:W-:-:S04]  /*27b30*/  IMAD.X R11, RZ, RZ, R5, P0 ;  /* 0x000000ffff0b7224 */ /* 0x000fc800000e0605 */
[----:B------:R-:W-:-:S04]  /*27b40*/  IMAD.WIDE.U32 R4, R11, R24, RZ ;  /* 0x000000180b047225 */ /* 0x000fc800078e00ff */
[----:B------:R-:W-:-:S04]  /*27b50*/  IMAD.WIDE.U32 R6, P0, R3, R25, R4 ;  /* 0x0000001903067225 */ /* 0x000fc80007800004 */
[----:B------:R-:W-:Y:S01]  /*27b60*/  IMAD.WIDE.U32 R4, R3, R24, RZ ;  /* 0x0000001803047225 */ /* 0x000fe200078e00ff */
[----:B------:R-:W-:-:S03]  /*27b70*/  IADD3.X R9, RZ, RZ, RZ, P0, !PT ;  /* 0x000000ffff097210 */ /* 0x000fc600007fe4ff */
[----:B------:R-:W-:Y:S01]  /*27b80*/  IMAD.MOV.U32 R8, RZ, RZ, R7 ;  /* 0x000000ffff087224 */ /* 0x000fe200078e0007 */
[----:B------:R-:W-:-:S05]  /*27b90*/  IADD3 RZ, P0, R5, R6, RZ ;  /* 0x0000000605ff7210 */ /* 0x000fca0007f1e0ff */
[----:B------:R-:W-:-:S08]  /*27ba0*/  IMAD.WIDE.U32.X R4, R11, R25, R8, P0 ;  /* 0x000000190b047225 */ /* 0x000fd000000e0408 */
.L_x_721:
[----:B------:R-:W1:Y:S01]  /*27bb0*/  LDC R3, c[0x0][0x65c] ;  /* 0x00019700ff037b82 */ /* 0x000e620000000800 */
[----:B--2---:R-:W-:Y:S01]  /*27bc0*/  SHF.R.U64 R0, R4, R20, R5 ;  /* 0x0000001404007219 */ /* 0x004fe20000001205 */
[----:B0-----:R-:W-:Y:S01]  /*27bd0*/  VIADD R7, R15, 0xffffffff ;  /* 0xffffffff0f077836 */ /* 0x001fe20000000000 */
[----:B------:R-:W-:Y:S01]  /*27be0*/  LOP3.LUT R5, R10, R21, RZ, 0xc0, !PT ;  /* 0x000000150a057212 */ /* 0x000fe200078ec0ff */
[----:B------:R-:W-:Y:S01]  /*27bf0*/  IMAD.MOV R13, RZ, RZ, -R13 ;  /* 0x000000ffff0d7224 */ /* 0x000fe200078e0a0d */
[----:B------:R-:W-:Y:S02]  /*27c00*/  R2UR UR5, R27 ;  /* 0x000000001b0572ca */ /* 0x000fe400000e0000 */
[----:B------:R-:W-:Y:S02]  /*27c10*/  LOP3.LUT R12, R12, R7, RZ, 0xc0, !PT ;  /* 0x000000070c0c7212 */ /* 0x000fe400078ec0ff */
[----:B-1----:R-:W-:Y:S01]  /*27c20*/  ISETP.NE.AND P0, PT, R3, 0x1, PT ;  /* 0x000000010300780c */ /* 0x002fe20003f05270 */
[----:B------:R-:W-:-:S02]  /*27c30*/  IMAD.MOV R3, RZ, RZ, -R0 ;  /* 0x000000ffff037224 */ /* 0x000fc400078e0a00 */
[----:B------:R-:W-:Y:S02]  /*27c40*/  IMAD R0, R22, R0, R5 ;  /* 0x0000000016007224 */ /* 0x000fe400078e0205 */
[----:B------:R-:W-:-:S04]  /*27c50*/  IMAD R3, R3, R23, R14 ;  /* 0x0000001703037224 */ /* 0x000fc800078e020e */
[----:B------:R-:W-:-:S04]  /*27c60*/  IMAD R3, R3, R15, R12 ;  /* 0x0000000f03037224 */ /* 0x000fc800078e020c */
[----:B------:R-:W-:-:S04]  /*27c70*/  @P0 IMAD R17, R18, R13, R19 ;  /* 0x0000000d12110224 */ /* 0x000fc800078e0213 */
[----:B------:R-:W-:-:S05]  /*27c80*/  IMAD R0, R0, R26, R17 ;  /* 0x0000001a00007224 */ /* 0x000fca00078e0211 */
[----:B------:R-:W-:Y:S02]  /*27c90*/  SEL R4, R3, R0, !P0 ;  /* 0x0000000003047207 */ /* 0x000fe40004000000 */
[----:B------:R-:W-:Y:S02]  /*27ca0*/  SEL R0, R0, R3, !P0 ;  /* 0x0000000300007207 */ /* 0x000fe40004000000 */
[----:B------:R-:W-:Y:S02]  /*27cb0*/  MOV R3, UR5 ;  /* 0x0000000500037c02 */ /* 0x000fe40008000f00 */
[----:B------:R-:W-:Y:S02]  /*27cc0*/  R2UR UR4, R4 ;  /* 0x00000000040472ca */ /* 0x000fe400000e0000 */
[----:B------:R-:W-:Y:S01]  /*27cd0*/  R2UR UR6, R0 ;  /* 0x00000000000672ca */ /* 0x000fe200000e0000 */
[----:B------:R1:W-:Y:S01]  /*27ce0*/  STL [R1+0x260], R3 ;  /* 0x0002600301007387 */ /* 0x0003e20000100800 */
[----:B------:R-:W-:-:S09]  /*27cf0*/  IMAD.MOV.U32 R0, RZ, RZ, 0x1 ;  /* 0x00000001ff007424 */ /* 0x000fd200078e00ff */
[----:B-1----:R-:W-:-:S07]  /*27d00*/  IMAD.U32 R17, RZ, RZ, UR4 ;  /* 0x00000004ff117e24 */ /* 0x002fce000f8e00ff */
.L_x_719:
[----:B------:R-:W-:Y:S01]  /*27d10*/  LOP3.LUT P0, RZ, R0, 0xff, RZ, 0xc0, !PT ;  /* 0x000000ff00ff7812 */ /* 0x000fe2000780c0ff */
[----:B------:R-:W-:-:S12]  /*27d20*/  IMAD.U32 R18, RZ, RZ, UR6 ;  /* 0x00000006ff127e24 */ /* 0x000fd8000f8e00ff */
[----:B------:R-:W-:Y:S05]  /*27d30*/  @P0 BRA `(.L_x_722) ;  /* 0xfffffd9000ec0947 */ /* 0x000fea000383ffff */
[----:B------:R-:W-:Y:S05]  /*27d40*/  EXIT ;  /* 0x000000000000794d */ /* 0x000fea0003800000 */
.L_x_3:
[----:B------:R-:W2:Y:S01]  /*27d50*/  LDL R17, [R1+0x280] ;  /* 0x0002800001117983 */ /* 0x000ea20000100800 */
[----:B------:R-:W-:-:S03]  /*27d60*/  ULDC.64 UR4, c[0x0][0x650] ;  /* 0x0001940000047ab9 */ /* 0x000fc60000000a00 */
[----:B------:R-:W3:Y:S01]  /*27d70*/  LDL R18, [R1+0x26c] ;  /* 0x00026c0001127983 */ /* 0x000ee20000100800 */
[----:B------:R-:W-:Y:S01]  /*27d80*/  PRMT R6, RZ, 0x7610, R6 ;  /* 0x00007610ff067816 */ /* 0x000fe20000000006 */
[----:B------:R-:W-:Y:S01]  /*27d90*/  IMAD.MOV.U32 R2, RZ, RZ, -0x1 ;  /* 0xffffffffff027424 */ /* 0x000fe200078e00ff */
[----:B------:R-:W-:Y:S01]  /*27da0*/  MOV R3, 0xffffffff ;  /* 0xffffffff00037802 */ /* 0x000fe20000000f00 */
[----:B------:R-:W-:Y:S01]  /*27db0*/  IMAD.MOV.U32 R10, RZ, RZ, -0x1 ;  /* 0xffffffffff0a7424 */ /* 0x000fe200078e00ff */
[----:B--2---:R-:W-:-:S04]  /*27dc0*/  ISETP.GE.U32.AND P0, PT, R17, UR4, PT ;  /* 0x0000000411007c0c */ /* 0x004fc8000bf06070 */
[----:B---3--:R-:W-:-:S13]  /*27dd0*/  ISETP.GE.U32.AND.EX P0, PT, R18, UR5, PT, P0 ;  /* 0x0000000512007c0c */ /* 0x008fda000bf06100 */
[----:B------:R-:W-:Y:S05]  /*27de0*/  @P0 BRA `(.L_x_723) ;  /* 0x0000000400640947 */ /* 0x000fea0003800000 */
        /* <DEDUP_REMOVED lines=18> */
.L_x_724:
[--C-:B------:R-:W-:Y:S01]  /*27f10*/  SHF.R.U64 R10, R8, R12, R9.reuse ;  /* 0x0000000c080a7219 */ /* 0x100fe20000001209 */
[----:B------:R-:W-:Y:S01]  /*27f20*/  IMAD.MOV.U32 R3, RZ, RZ, R18 ;  /* 0x000000ffff037224 */ /* 0x000fe200078e0012 */
[----:B------:R-:W-:Y:S01]  /*27f30*/  I2FP.F32.U32 R6, R4 ;  /* 0x0000000400067245 */ /* 0x000fe20000201000 */
[----:B------:R-:W0:Y:S01]  /*27f40*/  LDC R16, c[0x0][0x618] ;  /* 0x00018600ff107b82 */ /* 0x000e220000000800 */
[----:B------:R-:W-:Y:S01]  /*27f50*/  SHF.R.U32.HI R2, RZ, R12, R9 ;  /* 0x0000000cff027219 */ /* 0x000fe20000011609 */
[----:B------:R-:W-:Y:S01]  /*27f60*/  ULDC UR4, c[0x0][0x150] ;  /* 0x0000540000047ab9 */ /* 0x000fe20000000800 */
[----:B------:R-:W-:Y:S01]  /*27f70*/  IADD3 R5, P0, RZ, -R10, RZ ;  /* 0x8000000aff057210 */ /* 0x000fe20007f1e0ff */
[----:B------:R-:W-:Y:S01]  /*27f80*/  FMUL R9, R6, UR4 ;  /* 0x0000000406097c20 */ /* 0x000fe20008400000 */
[----:B------:R-:W-:-:S03]  /*27f90*/  ULDC UR4, c[0x0][0x154] ;  /* 0x0000550000047ab9 */ /* 0x000fc60000000800 */
[----:B------:R-:W1:Y:S01]  /*27fa0*/  LDC.64 R18, c[0x0][0x640] ;  /* 0x00019000ff127b82 */ /* 0x000e620000000a00 */
[----:B------:R-:W-:Y:S01]  /*27fb0*/  IMAD.X R7, RZ, RZ, ~R2, P0 ;  /* 0x000000ffff077224 */ /* 0x000fe200000e0e02 */
[----:B------:R-:W2:Y:S01]  /*27fc0*/  F2I.U32.TRUNC.NTZ R9, R9 ;  /* 0x0000000900097305 */ /* 0x000ea2000020f000 */
[----:B------:R-:W-:Y:S02]  /*27fd0*/  IMAD.MOV.U32 R2, RZ, RZ, R17 ;  /* 0x000000ffff027224 */ /* 0x000fe400078e0011 */
[-C--:B------:R-:W-:Y:S02]  /*27fe0*/  IMAD R6, R7, R14.reuse, RZ ;  /* 0x0000000e07067224 */ /* 0x080fe400078e02ff */
[C---:B------:R-:W-:Y:S01]  /*27ff0*/  IMAD.WIDE.U32 R2, R5.reuse, R14, R2 ;  /* 0x0000000e05027225 */ /* 0x040fe200078e0002 */
[----:B------:R-:W3:Y:S03]  /*28000*/  LDC R11, c[0x0][0x144] ;  /* 0x00005100ff0b7b82 */ /* 0x000ee60000000800 */
[----:B------:R-:W-:-:S02]  /*28010*/  IMAD R5, R5, R15, R6 ;  /* 0x0000000f05057224 */ /* 0x000fc400078e0206 */
[----:B------:R-:W-:-:S03]  /*28020*/  IMAD.MOV.U32 R6, RZ, RZ, -0x1 ;  /* 0xffffffffff067424 */ /* 0x000fc600078e00ff */
[----:B------:R-:W4:Y:S01]  /*28030*/  LDC R12, c[0x0][0x608] ;  /* 0x00018200ff0c7b82 */ /* 0x000f220000000800 */
[----:B------:R-:W-:Y:S02]  /*28040*/  IADD3 R3, R3, R5, RZ ;  /* 0x0000000503037210 */ /* 0x000fe40007ffe0ff */
[----:B------:R-:W-:Y:S02]  /*28050*/  I2FP.F32.U32 R5, R0 ;  /* 0x0000000000057245 */ /* 0x000fe40000201000 */
[-C--:B0-----:R-:W-:Y:S01]  /*28060*/  SHF.R.U64 R8, R2, R16.reuse, R3 ;  /* 0x0000001002087219 */ /* 0x081fe20000001203 */
[----:B--2---:R-:W-:Y:S01]  /*28070*/  IMAD.MOV R2, RZ, RZ, -R9 ;  /* 0x000000ffff027224 */ /* 0x004fe200078e0a09 */
[----:B------:R-:W-:Y:S01]  /*28080*/  SHF.R.U32.HI R3, RZ, R16, R3 ;  /* 0x00000010ff037219 */ /* 0x000fe20000011603 */
[----:B------:R-:W0:Y:S01]  /*28090*/  LDC R7, c[0x0][0x658] ;  /* 0x00019600ff077b82 */ /* 0x000e220000000800 */
[----:B-1----:R-:W-:Y:S01]  /*280a0*/  ISETP.NE.U32.AND P0, PT, R18, RZ, PT ;  /* 0x000000ff1200720c */ /* 0x002fe20003f05070 */
[----:B------:R-:W-:-:S03]  /*280b0*/  FMUL R5, R5, UR4 ;  /* 0x0000000405057c20 */ /* 0x000fc60008400000 */
[----:B------:R-:W-:-:S03]  /*280c0*/  ISETP.NE.AND.EX P0, PT, R19, RZ, PT, P0 ;  /* 0x000000ff1300720c */ /* 0x000fc60003f05300 */
[----:B------:R-:W1:Y:S01]  /*280d0*/  LDC R15, c[0x0][0x148] ;  /* 0x00005200ff0f7b82 */ /* 0x000e620000000800 */
[----:B---3--:R-:W-:Y:S02]  /*280e0*/  IMAD R17, R11, R2, R4 ;  /* 0x000000020b117224 */ /* 0x008fe400078e0204 */
[----:B------:R-:W-:-:S05]  /*280f0*/  IMAD.MOV.U32 R4, RZ, RZ, 0x1 ;  /* 0x00000001ff047424 */ /* 0x000fca00078e00ff */
[----:B------:R-:W2:Y:S01]  /*28100*/  LDC R14, c[0x0][0x600] ;  /* 0x00018000ff0e7b82 */ /* 0x000ea20000000800 */
[-CC-:B----4-:R-:W-:Y:S02]  /*28110*/  SHF.R.U64 R11, R8, R12.reuse, R3.reuse ;  /* 0x0000000c080b7219 */ /* 0x190fe40000001203 */
[----:B------:R-:W-:Y:S02]  /*28120*/  SHF.R.U32.HI R2, RZ, R12, R3 ;  /* 0x0000000cff027219 */ /* 0x000fe40000011603 */
[----:B------:R3:W4:Y:S03]  /*28130*/  F2I.U32.TRUNC.NTZ R12, R5 ;  /* 0x00000005000c7305 */ /* 0x000726000020f000 */
[----:B------:R-:W1:Y:S01]  /*28140*/  LDC R20, c[0x0][0x648] ;  /* 0x00019200ff147b82 */ /* 0x000e620000000800 */
[-C--:B0-----:R-:W-:Y:S02]  /*28150*/  SHF.R.U64 R13, R11, R7.reuse, R2 ;  /* 0x000000070b0d7219 */ /* 0x081fe40000001202 */
[----:B------:R-:W-:-:S02]  /*28160*/  SHF.L.U32 R6, R6, R7, RZ ;  /* 0x0000000706067219 */ /* 0x000fc400000006ff */
[-C--:B------:R-:W-:Y:S01]  /*28170*/  SHF.R.U32.HI R3, RZ, R7.reuse, R2 ;  /* 0x00000007ff037219 */ /* 0x080fe20000011602 */
[----:B------:R-:W-:Y:S01]  /*28180*/  IMAD.MOV.U32 R2, RZ, RZ, R13 ;  /* 0x000000ffff027224 */ /* 0x000fe200078e000d */
[----:B------:R-:W-:Y:S01]  /*28190*/  SHF.L.U32 R16, R4, R7, RZ ;  /* 0x0000000704107219 */ /* 0x000fe200000006ff */
[----:B------:R-:W0:Y:S01]  /*281a0*/  LDC R21, c[0x0][0x638] ;  /* 0x00018e00ff157b82 */ /* 0x000e220000000800 */
[----:B------:R-:W-:-:S07]  /*281b0*/  LOP3.LUT R22, RZ, R6, RZ, 0x33, !PT ;  /* 0x00000006ff167212 */ /* 0x000fce00078e33ff */
[----:B------:R-:W0:Y:S01]  /*281c0*/  LDC R23, c[0x0][0x610] ;  /* 0x00018400ff177b82 */ /* 0x000e220000000800 */
[----:B---34-:R-:W-:Y:S05]  /*281d0*/  @!P0 BRA `(.L_x_725) ;  /* 0x0000000000288947 */ /* 0x018fea0003800000 */
[----:B------:R-:W3:Y:S02]  /*281e0*/  LDC R2, c[0x0][0x64c] ;  /* 0x00019300ff027b82 */ /* 0x000ee40000000800 */
[----:B---3--:R-:W-:-:S04]  /*281f0*/  IADD3 R7, P0, R13, R2, RZ ;  /* 0x000000020d077210 */ /* 0x008fc80007f1e0ff */
        /* <DEDUP_REMOVED lines=8> */
.L_x_725:
[----:B------:R-:W3:Y:S01]  /*28280*/  LDC R4, c[0x0][0x65c] ;  /* 0x00019700ff047b82 */ /* 0x000ee20000000800 */
[----:B-1----:R-:W-:Y:S01]  /*28290*/  SHF.R.U64 R3, R2, R20, R3 ;  /* 0x0000001402037219 */ /* 0x002fe20000001203 */
[----:B--2---:R-:W-:Y:S01]  /*282a0*/  VIADD R5, R14, 0xffffffff ;  /* 0xffffffff0e057836 */ /* 0x004fe20000000000 */
[----:B------:R-:W-:Y:S01]  /*282b0*/  LOP3.LUT R2, R11, R22, RZ, 0xc0, !PT ;  /* 0x000000160b027212 */ /* 0x000fe200078ec0ff */
[----:B------:R-:W-:Y:S02]  /*282c0*/  IMAD.MOV R12, RZ, RZ, -R12 ;  /* 0x000000ffff0c7224 */ /* 0x000fe400078e0a0c */
[----:B------:R-:W-:Y:S01]  /*282d0*/  IMAD.MOV.U32 R6, RZ, RZ, 0x1 ;  /* 0x00000001ff067424 */ /* 0x000fe200078e00ff */
[----:B------:R-:W-:Y:S01]  /*282e0*/  LOP3.LUT R5, R8, R5, RZ, 0xc0, !PT ;  /* 0x0000000508057212 */ /* 0x000fe200078ec0ff */
[----:B------:R-:W-:Y:S01]  /*282f0*/  IMAD R2, R16, R3, R2 ;  /* 0x0000000310027224 */ /* 0x000fe200078e0202 */
[----:B---3--:R-:W-:Y:S02]  /*28300*/  ISETP.NE.AND P0, PT, R4, 0x1, PT ;  /* 0x000000010400780c */ /* 0x008fe40003f05270 */
[----:B------:R-:W-:-:S11]  /*28310*/  IADD3 R4, -R3, RZ, RZ ;  /* 0x000000ff03047210 */ /* 0x000fd60007ffe1ff */
[----:B------:R-:W-:Y:S02]  /*28320*/  @P0 IMAD R17, R15, R12, R0 ;  /* 0x0000000c0f110224 */ /* 0x000fe400078e0200 */
[----:B0-----:R-:W-:Y:S02]  /*28330*/  IMAD R0, R4, R21, R13 ;  /* 0x0000001504007224 */ /* 0x001fe400078e020d */
[----:B------:R-:W-:Y:S02]  /*28340*/  IMAD R2, R2, R23, R17 ;  /* 0x0000001702027224 */ /* 0x000fe400078e0211 */
[----:B------:R-:W-:-:S05]  /*28350*/  IMAD R5, R0, R14, R5 ;  /* 0x0000000e00057224 */ /* 0x000fca00078e0205 */
[----:B------:R-:W-:Y:S02]  /*28360*/  SEL R3, R5, R2, !P0 ;  /* 0x0000000205037207 */ /* 0x000fe40004000000 */
[----:B------:R-:W-:-:S07]  /*28370*/  SEL R2, R2, R5, !P0 ;  /* 0x0000000502027207 */ /* 0x000fce0004000000 */
.L_x_723:
[----:B------:R-:W-:-:S08]  /*28380*/  NOP ;  /* 0x0000000000007918 */ /* 0x000fd00000000000 */
[----:B------:R-:W0:-:S00]  /*28390*/  USETMAXREG.DEALLOC.CTAPOOL 0x18 ;  /* 0x00000018000079c8 */ /* 0x000e0000080e0500 */
[----:B------:R-:W-:-:S13]  /*283a0*/  ISETP.NE.AND P0, PT, RZ, UR8, PT ;  /* 0x00000008ff007c0c */ /* 0x000fda000bf05270 */
[----:B------:R-:W-:Y:S05]  /*283b0*/  @P0 EXIT ;  /* 0x000000000000094d */ /* 0x000fea0003800000 */
[----:B0-----:R-:W-:Y:S01]  /*283c0*/  LOP3.LUT P0, RZ, R6, 0xff, RZ, 0xc0, !PT ;  /* 0x000000ff06ff7812 */ /* 0x001fe2000780c0ff */
[----:B------:R-:W-:Y:S02]  /*283d0*/  IMAD.MOV.U32 R0, RZ, RZ, 0x1 ;  /* 0x00000001ff007424 */ /* 0x000fe400078e00ff */
[----:B------:R-:W-:-:S10]  /*283e0*/  IMAD.MOV.U32 R6, RZ, RZ, RZ ;  /* 0x000000ffff067224 */ /* 0x000fd400078e00ff */
[----:B------:R-:W-:Y:S05]  /*283f0*/  @!P0 BRA `(.L_x_726) ;  /* 0x0000000c005c8947 */ /* 0x000fea0003800000 */
[----:B------:R-:W2:Y:S01]  /*28400*/  LDL R5, [R1+0x25c] ;  /* 0x00025c0001057983 */ /* 0x000ea20000100800 */
[----:B------:R-:W0:Y:S01]  /*28410*/  LDC R0, c[0x0][0x28c] ;  /* 0x0000a300ff007b82 */ /* 0x000e220000000800 */
[----:B------:R-:W-:Y:S01]  /*28420*/  ULDC UR5, c[0x0][0x658] ;  /* 0x0001960000057ab9 */ /* 0x000fe20000000800 */
[----:B------:R-:W-:Y:S01]  /*28430*/  UMOV UR7, 0xffffffff ;  /* 0xffffffff00077882 */ /* 0x000fe20000000000 */
[----:B------:R-:W1:Y:S01]  /*28440*/  S2R R4, SR_TID.X ;  /* 0x0000000000047919 */ /* 0x000e620000002100 */
[----:B------:R-:W-:Y:S01]  /*28450*/  ULDC UR6, c[0x0][0xc] ;  /* 0x0000030000067ab9 */ /* 0x000fe20000000800 */
[----:B------:R-:W-:Y:S01]  /*28460*/  UMOV UR9, 0x1 ;  /* 0x0000000100097882 */ /* 0x000fe20000000000 */
[----:B------:R-:W-:Y:S01]  /*28470*/  BSSY B0, `(.L_x_726) ;  /* 0x00000cf000007945 */ /* 0x000fe20003800000 */
[----:B------:R-:W-:Y:S01]  /*28480*/  USHF.L.U32 UR18, UR9, UR5, URZ ;  /* 0x0000000509127299 */ /* 0x000fe2000800063f */
[----:B------:R-:W-:Y:S01]  /*28490*/  MOV R9, 0x1 ;  /* 0x0000000100097802 */ /* 0x000fe20000000f00 */
[----:B------:R-:W-:Y:S01]  /*284a0*/  IMAD.MOV.U32 R6, RZ, RZ, RZ ;  /* 0x000000ffff067224 */ /* 0x000fe200078e00ff */
[----:B------:R-:W-:Y:S01]  /*284b0*/  ULDC UR4, c[0x0][0x600] ;  /* 0x0001800000047ab9 */ /* 0x000fe20000000800 */
[----:B------:R-:W-:Y:S01]  /*284c0*/  ULDC.64 UR22, c[0x0][0x198] ;  /* 0x0000660000167ab9 */ /* 0x000fe20000000a00 */
[----:B------:R-:W-:Y:S01]  /*284d0*/  UIADD3 UR4, UR4, -0x1, URZ ;  /* 0xffffffff04047890 */ /* 0x000fe2000fffe03f */
[----:B0-----:R-:W-:Y:S01]  /*284e0*/  VIADD R0, R0, 0x1f ;  /* 0x0000001f00007836 */ /* 0x001fe20000000000 */
[----:B-1----:R-:W-:-:S02]  /*284f0*/  LOP3.LUT P2, RZ, R4, 0x7f, RZ, 0xc0, !PT ;  /* 0x0000007f04ff7812 */ /* 0x002fc4000784c0ff */
[----:B------:R-:W-:-:S04]  /*28500*/  LOP3.LUT P0, RZ, R4, 0x1f, RZ, 0xc0, !PT ;  /* 0x0000001f04ff7812 */ /* 0x000fc8000780c0ff */
[----:B------:R-:W-:Y:S02]  /*28510*/  PLOP3.LUT P0, PT, P0, P2, PT, 0x8a, 0x0 ;  /* 0x000000000000781c */ /* 0x000fe40000705172 */
[----:B--2---:R-:W-:Y:S02]  /*28520*/  R2UR UR8, R5 ;  /* 0x00000000050872ca */ /* 0x004fe400000e0000 */
[----:B------:R-:W-:-:S04]  /*28530*/  SHF.R.S32.HI R5, RZ, 0x1f, R0 ;  /* 0x0000001fff057819 */ /* 0x000fc80000011400 */
[----:B------:R-:W-:Y:S01]  /*28540*/  LEA.HI R5, R5, R0, RZ, 0x5 ;  /* 0x0000000005057211 */ /* 0x000fe200078f28ff */
[----:B------:R-:W-:-:S03]  /*28550*/  IMAD.MOV.U32 R0, RZ, RZ, 0x1 ;  /* 0x00000001ff007424 */ /* 0x000fc600078e00ff */
[----:B------:R-:W-:-:S03]  /*28560*/  SHF.R.S32.HI R7, RZ, 0x5, R5 ;  /* 0x00000005ff077819 */ /* 0x000fc60000011405 */
[----:B------:R-:W-:Y:S02]  /*28570*/  ULOP3.LUT UR24, UR8, 0x2, URZ, 0xfc, !UPT ;  /* 0x0000000208187892 */ /* 0x000fe4000f8efc3f */
[----:B------:R-:W-:Y:S01]  /*28580*/  USHF.L.U32 UR8, UR7, UR5, URZ ;  /* 0x0000000507087299 */ /* 0x000fe2000800063f */
[----:B------:R-:W-:Y:S02]  /*28590*/  VIADD R16, R7, 0x1 ;  /* 0x0000000107107836 */ /* 0x000fe40000000000 */
[----:B------:R-:W-:Y:S01]  /*285a0*/  ULDC UR7, c[0x0][0x10] ;  /* 0x0000040000077ab9 */ /* 0x000fe20000000800 */
[----:B------:R-:W-:Y:S01]  /*285b0*/  ULDC UR5, c[0x0][0x14] ;  /* 0x0000050000057ab9 */ /* 0x000fe20000000800 */
[----:B------:R-:W-:Y:S02]  /*285c0*/  UIMAD.WIDE.U32 UR6, UR6, UR7, URZ ;  /* 0x00000007060672a5 */ /* 0x000fe4000f8e003f */
[----:B------:R-:W-:Y:S02]  /*285d0*/  ULOP3.LUT UR17, URZ, UR8, URZ, 0x33, !UPT ;  /* 0x000000083f117292 */ /* 0x000fe4000f8e333f */
[----:B------:R-:W-:-:S02]  /*285e0*/  UIMAD.WIDE.U32 UR20, UR6, UR5, URZ ;  /* 0x00000005061472a5 */ /* 0x000fc4000f8e003f */
[----:B------:R-:W-:-:S04]  /*285f0*/  UIMAD UR13, UR7, UR5, URZ ;  /* 0x00000005070d72a4 */ /* 0x000fc8000f8e023f */
[----:B------:R-:W-:-:S12]  /*28600*/  UIADD3 UR13, UR21, UR13, URZ ;  /* 0x0000000d150d7290 */ /* 0x000fd8000fffe03f */
.L_x_738:
[----:B------:R-:W-:-:S03]  /*28610*/  UMOV UR5, 0xffffffff ;  /* 0xffffffff00057882 */ /* 0x000fc60000000000 */
[----:B------:R-:W-:Y:S05]  /*28620*/  BRA.DIV UR5, `(.L_x_727) ;  /* 0x0000000e05ec7947 */ /* 0x000fea000b800000 */
[----:B------:R-:W-:-:S13]  /*28630*/  ELECT P6, URZ, PT ;  /* 0x00000000003f782f */ /* 0x000fda00038c0000 */
.L_x_750:
[----:B------:R-:W0:Y:S01]  /*28640*/  LDC R4, c[0x0][0x28c] ;  /* 0x0000a300ff047b82 */ /* 0x000e220000000800 */
[----:B------:R-:W-:Y:S01]  /*28650*/  BSSY B1, `(.L_x_728) ;  /* 0x0000038000017945 */ /* 0x000fe20003800000 */
[----:B0-----:R-:W-:-:S13]  /*28660*/  ISETP.LT.OR P6, PT, R4, 0x1, !P6 ;  /* 0x000000010400780c */ /* 0x001fda00077c1670 */
[----:B------:R-:W-:Y:S05]  /*28670*/  @P6 BRA `(.L_x_729) ;  /* 0x0000000000d46947 */ /* 0x000fea0003800000 */
[----:B------:R-:W-:Y:S01]  /*28680*/  IMAD R3, R3, 0xb0, RZ ;  /* 0x000000b003037824 */ /* 0x000fe200078e02ff */
[----:B------:R-:W-:Y:S01]  /*28690*/  MOV R13, RZ ;  /* 0x000000ff000d7202 */ /* 0x000fe20000000f00 */
[----:B------:R-:W-:Y:S02]  /*286a0*/  IMAD.SHL.U32 R2, R2, 0x200, RZ ;  /* 0x0000020002027824 */ /* 0x000fe400078e00ff */
[----:B------:R-:W-:Y:S02]  /*286b0*/  IMAD.MOV.U32 R4, RZ, RZ, R16 ;  /* 0x000000ffff047224 */ /* 0x000fe400078e0010 */
[----:B------:R-:W-:Y:S02]  /*286c0*/  IMAD.MOV.U32 R5, RZ, RZ, R0 ;  /* 0x000000ffff057224 */ /* 0x000fe400078e0000 */
[----:B------:R-:W-:-:S07]  /*286d0*/  IMAD.MOV.U32 R8, RZ, RZ, R6 ;  /* 0x000000ffff087224 */ /* 0x000fce00078e0006 */
.L_x_733:
[----:B------:R-:W0:Y:S01]  /*286e0*/  S2R R12, SR_CgaCtaId ;  /* 0x00000000000c7919 */ /* 0x000e220000008800 */
[----:B------:R-:W-:Y:S01]  /*286f0*/  MOV R11, 0x400 ;  /* 0x00000400000b7802 */ /* 0x000fe20000000f00 */
[----:B------:R-:W1:Y:S03]  /*28700*/  @!P2 LDC R14, c[0x0][0x500] ;  /* 0x00014000ff0eab82 */ /* 0x000e660000000800 */
[----:B0-----:R-:W-:Y:S02]  /*28710*/  LEA R15, R12, R11, 0x18 ;  /* 0x0000000b0c0f7211 */ /* 0x001fe400078ec0ff */
[----:B------:R-:W-:-:S03]  /*28720*/  SHF.L.U32 R12, R5, 0x1f, RZ ;  /* 0x0000001f050c7819 */ /* 0x000fc600000006ff */
[----:B------:R-:W-:-:S04]  /*28730*/  IMAD R11, R8, 0x8, R15 ;  /* 0x00000008080b7824 */ /* 0x000fc800078e020f */
[----:B------:R-:W0:Y:S02]  /*28740*/  SYNCS.PHASECHK.TRANS64.TRYWAIT P1, [R11+URZ+0x28], R12 ;  /* 0x0000280c0b0075a7 */ /* 0x000e24000802017f */
[----:B01----:R-:W-:Y:S05]  /*28750*/  @!P1 BRA `(.L_x_730) ;  /* 0x0000000c00c09947 */ /* 0x003fea0003800000 */
.L_x_751:
[----:B------:R-:W-:Y:S01]  /*28760*/  UPRMT UR5, UR24, 0x9910, URZ ;  /* 0x0000991018057896 */ /* 0x000fe2000800003f */
[----:B------:R1:W-:Y:S03]  /*28770*/  @!P2 SYNCS.ARRIVE.TRANS64 RZ, [R11+URZ], R14 ;  /* 0x0000000e0bffa9a7 */ /* 0x0003e6000800003f */
[----:B------:R-:W-:-:S06]  /*28780*/  UISETP.NE.AND UP0, UPT, UR5, 0x2, UPT ;  /* 0x000000020500788c */ /* 0x000fcc000bf05270 */
[----:B------:R-:W-:-:S13]  /*28790*/  PLOP3.LUT P1, PT, PT, PT, UP0, 0x80, 0x0 ;  /* 0x000000000000781c */ /* 0x000fda0003f2f008 */
[----:B-1----:R-:W-:Y:S05]  /*287a0*/  @P1 BRA `(.L_x_731) ;  /* 0x0000000000041947 */ /* 0x002fea0003800000 */
[----:B------:R-:W-:Y:S01]  /*287b0*/  BPT.TRAP 0x1 ;  /* 0x000000040000795c */ /* 0x000fe20000300000 */
.L_x_731:
[----:B------:R-:W-:Y:S05]  /*287c0*/  @P0 BRA `(.L_x_732) ;  /* 0x0000000000040947 */ /* 0x000fea0003800000 */
[----:B------:R-:W-:Y:S01]  /*287d0*/  BPT.TRAP 0x1 ;  /* 0x000000040000795c */ /* 0x000fe20000300000 */
.L_x_732:
[C---:B0-----:R-:W-:Y:S01]  /*287e0*/  LEA R12, R8.reuse, R15, 0xf ;  /* 0x0000000f080c7211 */ /* 0x041fe200078e78ff */
[----:B------:R-:W-:Y:S01]  /*287f0*/  IMAD R15, R8, 0x2c00, R15 ;  /* 0x00002c00080f7824 */ /* 0x000fe200078e020f */
[----:B------:R-:W-:Y:S01]  /*28800*/  R2UR UR9, R11 ;  /* 0x000000000b0972ca */ /* 0x000fe200000e0000 */
[----:B------:R-:W-:Y:S01]  /*28810*/  VIADD R4, R4, 0xffffffff ;  /* 0xffffffff04047836 */ /* 0x000fe20000000000 */
[----:B------:R-:W-:Y:S01]  /*28820*/  R2UR UR5, R12 ;  /* 0x000000000c0572ca */ /* 0x000fe200000e0000 */
[----:B------:R-:W-:Y:S01]  /*28830*/  UIADD3 UR6, UP0, UR22, 0xf0, URZ ;  /* 0x000000f016067890 */ /* 0x000fe2000ff1e03f */
[----:B------:R-:W-:Y:S01]  /*28840*/  R2UR UR8, R15 ;  /* 0x000000000f0872ca */ /* 0x000fe200000e0000 */
[----:B------:R-:W-:Y:S01]  /*28850*/  UIADD3 UR26, UP1, UR22, 0x1f0, URZ ;  /* 0x000001f0161a7890 */ /* 0x000fe2000ff3e03f */
[----:B------:R-:W-:Y:S01]  /*28860*/  R2UR UR11, R2 ;  /* 0x00000000020b72ca */ /* 0x000fe200000e0000 */
[----:B------:R-:W-:Y:S01]  /*28870*/  UIADD3.X UR7, URZ, UR23, URZ, UP0, !UPT ;  /* 0x000000173f077290 */ /* 0x000fe200087fe43f */
[----:B------:R-:W-:Y:S01]  /*28880*/  R2UR UR10, R13 ;  /* 0x000000000d0a72ca */ /* 0x000fe200000e0000 */
[----:B------:R-:W-:Y:S01]  /*28890*/  VIADD R8, R8, 0x1 ;  /* 0x0000000108087836 */ /* 0x000fe20000000000 */
[----:B------:R-:W-:Y:S01]  /*288a0*/  R2UR UR12, R10 ;  /* 0x000000000a0c72ca */ /* 0x000fe200000e0000 */
[----:B------:R-:W-:Y:S01]  /*288b0*/  UIADD3.X UR27, URZ, UR23, URZ, UP1, !UPT ;  /* 0x000000173f1b7290 */ /* 0x000fe20008ffe43f */
[----:B------:R-:W-:Y:S01]  /*288c0*/  R2UR UR19, R3 ;  /* 0x00000000031372ca */ /* 0x000fe200000e0000 */
[----:B------:R-:W-:Y:S01]  /*288d0*/  UMOV UR14, 0x0 ;  /* 0x00000000000e7882 */ /* 0x000fe20000000000 */
[----:B------:R-:W-:Y:S01]  /*288e0*/  ISETP.GT.AND P3, PT, R4, 0x1, PT ;  /* 0x000000010400780c */ /* 0x000fe20003f64270 */
[----:B------:R-:W-:Y:S01]  /*288f0*/  UIADD3 UR5, UR5, 0x100, URZ ;  /* 0x0000010005057890 */ /* 0x000fe2000fffe03f */
[----:B------:R-:W-:Y:S01]  /*28900*/  ISETP.NE.AND P1, PT, R8, 0x5, PT ;  /* 0x000000050800780c */ /* 0x000fe20003f25270 */
[----:B------:R-:W-:Y:S01]  /*28910*/  UIADD3 UR16, UR8, 0x28100, URZ ;  /* 0x0002810008107890 */ /* 0x000fe2000fffe03f */
[----:B------:R-:W-:Y:S01]  /*28920*/  VIADD R13, R13, 0x20 ;  /* 0x000000200d0d7836 */ /* 0x000fe20000000000 */
[----:B------:R-:W-:Y:S01]  /*28930*/  UMOV UR15, 0x10000000 ;  /* 0x10000000000f7882 */ /* 0x000fe20000000000 */
[----:B------:R-:W-:-:S02]  /*28940*/  SEL R12, RZ, 0x1, P1 ;  /* 0x00000001ff0c7807 */ /* 0x000fc40000800000 */
[----:B------:R-:W-:Y:S01]  /*28950*/  UMOV UR8, UR5 ;  /* 0x0000000500087c82 */ /* 0x000fe20008000000 */
[----:B------:R-:W-:Y:S01]  /*28960*/  SEL R8, R8, RZ, P1 ;  /* 0x000000ff08087207 */ /* 0x000fe20000800000 */
[----:B------:R0:W-:Y:S01]  /*28970*/  UTMALDG.3D [UR8], [UR6], desc[UR14] ;  /* 0x00000e08060075b4 */ /* 0x0001e20008011000 */
[----:B------:R-:W-:Y:S01]  /*28980*/  LOP3.LUT R5, R5, R12, RZ, 0x3c, !PT ;  /* 0x0000000c05057212 */ /* 0x000fe200078e3cff */
[----:B0-----:R-:W-:Y:S01]  /*28990*/  UMOV UR8, UR16 ;  /* 0x0000001000087c82 */ /* 0x001fe20008000000 */
[----:B------:R-:W-:Y:S02]  /*289a0*/  UMOV UR11, UR19 ;  /* 0x00000013000b7c82 */ /* 0x000fe40008000000 */
[----:B------:R0:W-:Y:S02]  /*289b0*/  UTMALDG.3D [UR8], [UR26], desc[UR14] ;  /* 0x00000e081a0075b4 */ /* 0x0001e40008011000 */
[----:B0-----:R-:W-:Y:S05]  /*289c0*/  @P3 BRA `(.L_x_733) ;  /* 0xfffffffc00443947 */ /* 0x001fea000383ffff */
.L_x_729:
[----:B------:R-:W-:Y:S05]  /*289d0*/  BSYNC B1 ;  /* 0x0000000000017941 */ /* 0x000fea0003800000 */
.L_x_728:
[----:B------:R-:W2:Y:S01]  /*289e0*/  LDL.LU R14, [R1+0x26c] ;  /* 0x00026c00010e7983 */ /* 0x000ea20000300800 */
[----:B------:R-:W-:Y:S01]  /*289f0*/  LOP3.LUT P1, RZ, R9, 0xff, RZ, 0xc0, !PT ;  /* 0x000000ff09ff7812 */ /* 0x000fe2000782c0ff */
[C---:B------:R-:W-:Y:S01]  /*28a00*/  IMAD.IADD R6, R7.reuse, 0x1, R6 ;  /* 0x0000000107067824 */ /* 0x040fe200078e0206 */
[----:B------:R-:W-:Y:S01]  /*28a10*/  ULDC.64 UR6, c[0x0][0x650] ;  /* 0x0001940000067ab9 */ /* 0x000fe20000000a00 */
[----:B------:R-:W3:Y:S01]  /*28a20*/  LDL.LU R12, [R1+0x280] ;  /* 0x00028000010c7983 */ /* 0x000ee20000300800 */
[----:B------:R-:W-:Y:S01]  /*28a30*/  ISETP.GE.U32.AND P3, PT, R7, 0x5, PT ;  /* 0x000000050700780c */ /* 0x000fe20003f66070 */
[----:B------:R-:W-:Y:S01]  /*28a40*/  BSSY B1, `(.L_x_734) ;  /* 0x000006f000017945 */ /* 0x000fe20003800000 */
[----:B------:R-:W-:Y:S01]  /*28a50*/  IMAD.MOV.U32 R10, RZ, RZ, -0x1 ;  /* 0xffffffffff0a7424 */ /* 0x000fe200078e00ff */
[----:B------:R-:W-:Y:S02]  /*28a60*/  PRMT R4, RZ, 0x7610, R4 ;  /* 0x00007610ff047816 */ /* 0x000fe40000000004 */
[----:B------:R-:W-:-:S04]  /*28a70*/  PRMT R9, RZ, 0x7610, R9 ;  /* 0x00007610ff097816 */ /* 0x000fc80000000009 */
[----:B------:R-:W0:Y:S01]  /*28a80*/  @P1 S2R R3, SR_CgaCtaId ;  /* 0x0000000000031919 */ /* 0x000e220000008800 */
[----:B------:R-:W-:-:S04]  /*28a90*/  @P1 MOV R2, 0x400 ;  /* 0x0000040000021802 */ /* 0x000fc80000000f00 */
[----:B0-----:R-:W-:-:S04]  /*28aa0*/  @P1 LEA R2, R3, R2, 0x18 ;  /* 0x0000000203021211 */ /* 0x001fc800078ec0ff */
[----:B------:R0:W-:Y:S01]  /*28ab0*/  @P1 SYNCS.ARRIVE.TRANS64.A1T0 RZ, [R2+URZ+0x68], RZ ;  /* 0x000068ff02ff19a7 */ /* 0x0001e2000810003f */
[----:B------:R-:W-:-:S04]  /*28ac0*/  ISETP.GT.U32.AND P1, PT, R6, 0x4, PT ;  /* 0x000000040600780c */ /* 0x000fc80003f24070 */
[----:B------:R-:W-:Y:S01]  /*28ad0*/  ISETP.LT.U32.AND P1, PT, R7, 0x5, P1 ;  /* 0x000000050700780c */ /* 0x000fe20000f21070 */
[----:B0-----:R-:W-:Y:S01]  /*28ae0*/  IMAD.WIDE.U32 R2, R6, -0x33333333, RZ ;  /* 0xcccccccd06027825 */ /* 0x001fe200078e00ff */
[----:B------:R-:W-:-:S04]  /*28af0*/  MOV R2, 0xffffffff ;  /* 0xffffffff00027802 */ /* 0x000fc80000000f00 */
[----:B------:R-:W-:Y:S02]  /*28b00*/  SHF.R.U32.HI R5, RZ, 0x2, R3 ;  /* 0x00000002ff057819 */ /* 0x000fe40000011603 */
[----:B------:R-:W-:-:S03]  /*28b10*/  SEL R3, RZ, 0x1, !P1 ;  /* 0x00000001ff037807 */ /* 0x000fc60004800000 */
[----:B------:R-:W-:Y:S01]  /*28b20*/  IMAD R6, R5, -0x5, R6 ;  /* 0xfffffffb05067824 */ /* 0x000fe200078e0206 */
[----:B------:R-:W-:Y:S01]  /*28b30*/  LOP3.LUT R0, R0, R3, RZ, 0x3c, !PT ;  /* 0x0000000300007212 */ /* 0x000fe200078e3cff */
[----:B------:R-:W-:-:S03]  /*28b40*/  IMAD.MOV.U32 R3, RZ, RZ, -0x1 ;  /* 0xffffffffff037424 */ /* 0x000fc600078e00ff */
[----:B------:R-:W-:Y:S02]  /*28b50*/  @P3 LOP3.LUT R0, R0, 0x1, R5, 0x78, !PT ;  /* 0x0000000100003812 */ /* 0x000fe400078e7805 */
[----:B---3--:R-:W-:-:S04]  /*28b60*/  IADD3 R12, P1, R12, UR20, RZ ;  /* 0x000000140c0c7c10 */ /* 0x008fc8000ff3e0ff */
[----:B--2---:R-:W-:Y:S01]  /*28b70*/  IADD3.X R14, R14, UR13, RZ, P1, !PT ;  /* 0x0000000d0e0e7c10 */ /* 0x004fe20008ffe4ff */
[----:B------:R0:W-:Y:S01]  /*28b80*/  STL [R1+0x280], R12 ;  /* 0x0002800c01007387 */ /* 0x0001e20000100800 */
[----:B------:R-:W-:-:S03]  /*28b90*/  ISETP.GE.U32.AND P1, PT, R12, UR6, PT ;  /* 0x000000060c007c0c */ /* 0x000fc6000bf26070 */
[----:B------:R0:W-:Y:S01]  /*28ba0*/  STL [R1+0x26c], R14 ;  /* 0x00026c0e01007387 */ /* 0x0001e20000100800 */
[----:B------:R-:W-:-:S13]  /*28bb0*/  ISETP.GE.U32.AND.EX P1, PT, R14, UR7, PT, P1 ;  /* 0x000000070e007c0c */ /* 0x000fda000bf26110 */
[----:B0-----:R-:W-:Y:S05]  /*28bc0*/  @P1 BRA `(.L_x_735) ;  /* 0x0000000400581947 */ /* 0x001fea0003800000 */
[----:B------:R-:W0:Y:S01]  /*28bd0*/  S2R R8, SR_CTAID.X ;  /* 0x0000000000087919 */ /* 0x000e220000002500 */
[----:B------:R-:W1:Y:S01]  /*28be0*/  LDC R15, c[0x0][0x65c] ;  /* 0x00019700ff0f7b82 */ /* 0x000e620000000800 */
[----:B------:R-:W-:Y:S01]  /*28bf0*/  ULDC UR5, c[0x0][0x150] ;  /* 0x0000540000057ab9 */ /* 0x000fe20000000800 */
[----:B------:R-:W-:Y:S01]  /*28c00*/  ULDC.64 UR6, c[0x0][0x628] ;  /* 0x00018a0000067ab9 */ /* 0x000fe20000000a00 */
[----:B------:R-:W2:Y:S01]  /*28c10*/  S2R R2, SR_CTAID.Y ;  /* 0x0000000000027919 */ /* 0x000ea20000002600 */
[----:B------:R-:W-:Y:S01]  /*28c20*/  ISETP.NE.U32.AND P1, PT, RZ, UR6, PT ;  /* 0x00000006ff007c0c */ /* 0x000fe2000bf25070 */
[----:B------:R-:W-:-:S03]  /*28c30*/  ULDC UR8, c[0x0][0x630] ;  /* 0x00018c0000087ab9 */ /* 0x000fc60000000800 */
[----:B------:R-:W3:Y:S01]  /*28c40*/  LDC R5, c[0x0][0x144] ;  /* 0x00005100ff057b82 */ /* 0x000ee20000000800 */
[----:B------:R-:W-:-:S07]  /*28c50*/  ISETP.NE.AND.EX P1, PT, RZ, UR7, PT, P1 ;  /* 0x00000007ff007c0c */ /* 0x000fce000bf25310 */
[----:B------:R-:W4:Y:S01]  /*28c60*/  LDC R11, c[0x0][0x148] ;  /* 0x00005200ff0b7b82 */ /* 0x000f220000000800 */
[----:B-1----:R-:W-:Y:S02]  /*28c70*/  ISETP.NE.AND P4, PT, R15, 0x1, PT ;  /* 0x000000010f00780c */ /* 0x002fe40003f85270 */
[----:B0-----:R-:W-:Y:S02]  /*28c80*/  I2FP.F32.U32 R3, R8 ;  /* 0x0000000800037245 */ /* 0x001fe40000201000 */
[----:B--2---:R-:W-:-:S03]  /*28c90*/  I2FP.F32.U32 R4, R2 ;  /* 0x0000000200047245 */ /* 0x004fc60000201000 */
[----:B------:R-:W-:Y:S01]  /*28ca0*/  FMUL R3, R3, UR5 ;  /* 0x0000000503037c20 */ /* 0x000fe20008400000 */
[----:B------:R-:W-:Y:S02]  /*28cb0*/  ULDC UR5, c[0x0][0x154] ;  /* 0x0000550000057ab9 */ /* 0x000fe40000000800 */
[----:B------:R-:W-:-:S03]  /*28cc0*/  FMUL R10, R4, UR5 ;  /* 0x00000005040a7c20 */ /* 0x000fc60008400000 */
[----:B------:R-:W0:Y:S08]  /*28cd0*/  F2I.U32.TRUNC.NTZ R3, R3 ;  /* 0x0000000300037305 */ /* 0x000e30000020f000 */
[----:B------:R-:W1:Y:S01]  /*28ce0*/  F2I.U32.TRUNC.NTZ R10, R10 ;  /* 0x0000000a000a7305 */ /* 0x000e62000020f000 */
[----:B0-----:R-:W-:Y:S02]  /*28cf0*/  IMAD.MOV R4, RZ, RZ, -R3 ;  /* 0x000000ffff047224 */ /* 0x001fe400078e0a03 */
[----:B------:R-:W-:-:S02]  /*28d00*/  IMAD.MOV.U32 R3, RZ, RZ, R14 ;  /* 0x000000ffff037224 */ /* 0x000fc400078e000e */
[----:B---3--:R-:W-:Y:S02]  /*28d10*/  IMAD R8, R5, R4, R8 ;  /* 0x0000000405087224 */ /* 0x008fe400078e0208 */
[----:B-1----:R-:W-:-:S04]  /*28d20*/  IMAD.MOV R4, RZ, RZ, -R10 ;  /* 0x000000ffff047224 */ /* 0x002fc800078e0a0a */
[----:B----4-:R-:W-:Y:S01]  /*28d30*/  @P4 IMAD R8, R11, R4, R2 ;  /* 0x000000040b084224 */ /* 0x010fe200078e0202 */
[----:B------:R-:W-:Y:S01]  /*28d40*/  MOV R2, R12 ;  /* 0x0000000c00027202 */ /* 0x000fe20000000f00 */
[----:B------:R-:W-:Y:S06]  /*28d50*/  @!P1 BRA `(.L_x_736) ;  /* 0x0000000000289947 */ /* 0x000fec0003800000 */
[----:B------:R-:W-:Y:S02]  /*28d60*/  ULDC UR5, c[0x0][0x634] ;  /* 0x00018d0000057ab9 */ /* 0x000fe40000000800 */
[----:B------:R-:W-:-:S05]  /*28d70*/  IADD3 R3, P1, R12, UR5, RZ ;  /* 0x000000050c037c10 */ /* 0x000fca000ff3e0ff */
[----:B------:R-:W-:-:S04]  /*28d80*/  IMAD.X R11, RZ, RZ, R14, P1 ;  /* 0x000000ffff0b7224 */ /* 0x000fc800008e060e */
[----:B------:R-:W-:-:S04]  /*28d90*/  IMAD.WIDE.U32 R4, R11, UR6, RZ ;  /* 0x000000060b047c25 */ /* 0x000fc8000f8e00ff */
[----:B------:R-:W-:-:S04]  /*28da0*/  IMAD.WIDE.U32 R4, P1, R3, UR7, R4 ;  /* 0x0000000703047c25 */ /* 0x000fc8000f820004 */
[----:B------:R-:W-:-:S04]  /*28db0*/  IMAD.WIDE.U32 R2, R3, UR6, RZ ;  /* 0x0000000603027c25 */ /* 0x000fc8000f8e00ff */
[----:B------:R-:W-:Y:S01]  /*28dc0*/  IMAD.MOV.U32 R2, RZ, RZ, R5 ;  /* 0x000000ffff027224 */ /* 0x000fe200078e0005 */
[----:B------:R-:W-:Y:S01]  /*28dd0*/  IADD3 RZ, P3, R3, R4, RZ ;  /* 0x0000000403ff7210 */ /* 0x000fe20007f7e0ff */
[----:B------:R-:W-:-:S04]  /*28de0*/  IMAD.X R3, RZ, RZ, RZ, P1 ;  /* 0x000000ffff037224 */ /* 0x000fc800008e06ff */
[----:B------:R-:W-:-:S08]  /*28df0*/  IMAD.WIDE.U32.X R2, R11, UR7, R2, P3 ;  /* 0x000000070b027c25 */ /* 0x000fd000098e0402 */
.L_x_736:
[--C-:B------:R-:W-:Y:S01]  /*28e00*/  SHF.R.U64 R10, R2, UR8, R3.reuse ;  /* 0x00000008020a7c19 */ /* 0x100fe20008001203 */
[----:B------:R-:W-:Y:S01]  /*28e10*/  ULDC.64 UR6, c[0x0][0x620] ;  /* 0x0001880000067ab9 */ /* 0x000fe20000000a00 */
[----:B------:R-:W-:Y:S01]  /*28e20*/  SHF.R.U32.HI R2, RZ, UR8, R3 ;  /* 0x00000008ff027c19 */ /* 0x000fe20008011603 */
[----:B------:R-:W-:Y:S01]  /*28e30*/  IMAD.MOV.U32 R3, RZ, RZ, R14 ;  /* 0x000000ffff037224 */ /* 0x000fe200078e000e */
[----:B------:R-:W-:Y:S01]  /*28e40*/  IADD3 R11, P1, RZ, -R10, RZ ;  /* 0x8000000aff0b7210 */ /* 0x000fe20007f3e0ff */
[----:B------:R-:W-:-:S03]  /*28e50*/  ULDC UR5, c[0x0][0x618] ;  /* 0x0001860000057ab9 */ /* 0x000fc60000000800 */
[----:B------:R-:W-:-:S05]  /*28e60*/  IADD3.X R2, RZ, ~R2, RZ, P1, !PT ;  /* 0x80000002ff027210 */ /* 0x000fca0000ffe4ff */
[----:B------:R-:W-:-:S04]  /*28e70*/  IMAD R2, R2, UR6, RZ ;  /* 0x0000000602027c24 */ /* 0x000fc8000f8e02ff */
[----:B------:R-:W-:Y:S02]  /*28e80*/  IMAD R5, R11, UR7, R2 ;  /* 0x000000070b057c24 */ /* 0x000fe4000f8e0202 */
[----:B------:R-:W-:-:S04]  /*28e90*/  IMAD.MOV.U32 R2, RZ, RZ, R12 ;  /* 0x000000ffff027224 */ /* 0x000fc800078e000c */
[----:B------:R-:W-:Y:S01]  /*28ea0*/  IMAD.WIDE.U32 R2, R11, UR6, R2 ;  /* 0x000000060b027c25 */ /* 0x000fe2000f8e0002 */
[----:B------:R-:W-:Y:S02]  /*28eb0*/  ULDC.64 UR6, c[0x0][0x640] ;  /* 0x0001900000067ab9 */ /* 0x000fe40000000a00 */
[----:B------:R-:W-:Y:S01]  /*28ec0*/  ISETP.NE.U32.AND P1, PT, RZ, UR6, PT ;  /* 0x00000006ff007c0c */ /* 0x000fe2000bf25070 */
[----:B------:R-:W-:-:S03]  /*28ed0*/  IMAD.IADD R3, R3, 0x1, R5 ;  /* 0x0000000103037824 */ /* 0x000fc600078e0205 */
[----:B------:R-:W-:Y:S02]  /*28ee0*/  ISETP.NE.AND.EX P1, PT, RZ, UR7, PT, P1 ;  /* 0x00000007ff007c0c */ /* 0x000fe4000bf25310 */
[--C-:B------:R-:W-:Y:S02]  /*28ef0*/  SHF.R.U64 R11, R2, UR5, R3.reuse ;  /* 0x00000005020b7c19 */ /* 0x100fe40008001203 */
[----:B------:R-:W-:Y:S01]  /*28f00*/  SHF.R.U32.HI R2, RZ, UR5, R3 ;  /* 0x00000005ff027c19 */ /* 0x000fe20008011603 */
[----:B------:R-:W-:-:S03]  /*28f10*/  ULDC UR5, c[0x0][0x608] ;  /* 0x0001820000057ab9 */ /* 0x000fc60000000800 */
[--C-:B------:R-:W-:Y:S02]  /*28f20*/  SHF.R.U64 R12, R11, UR5, R2.reuse ;  /* 0x000000050b0c7c19 */ /* 0x100fe40008001202 */
[----:B------:R-:W-:Y:S01]  /*28f30*/  SHF.R.U32.HI R3, RZ, UR5, R2 ;  /* 0x00000005ff037c19 */ /* 0x000fe20008011602 */
[----:B------:R-:W-:-:S03]  /*28f40*/  ULDC UR5, c[0x0][0x658] ;  /* 0x0001960000057ab9 */ /* 0x000fc60000000800 */
[--C-:B------:R-:W-:Y:S02]  /*28f50*/  SHF.R.U64 R13, R12, UR5, R3.reuse ;  /* 0x000000050c0d7c19 */ /* 0x100fe40008001203 */
[----:B------:R-:W-:-:S03]  /*28f60*/  SHF.R.U32.HI R14, RZ, UR5, R3 ;  /* 0x00000005ff0e7c19 */ /* 0x000fc60008011603 */
[----:B------:R-:W-:Y:S01]  /*28f70*/  IMAD.MOV.U32 R2, RZ, RZ, R13 ;  /* 0x000000ffff027224 */ /* 0x000fe200078e000d */
        /* <DEDUP_REMOVED lines=12> */
.L_x_737:
[----:B------:R-:W-:Y:S01]  /*29040*/  ULDC UR5, c[0x0][0x648] ;  /* 0x0001920000057ab9 */ /* 0x000fe20000000800 */
[----:B------:R-:W-:Y:S02]  /*29050*/  LOP3.LUT R12, R12, UR17, RZ, 0xc0, !PT ;  /* 0x000000110c0c7c12 */ /* 0x000fe4000f8ec0ff */
[----:B------:R-:W-:Y:S01]  /*29060*/  SHF.R.U64 R3, R2, UR5, R3 ;  /* 0x0000000502037c19 */ /* 0x000fe20008001203 */
[----:B------:R-:W-:Y:S01]  /*29070*/  ULDC UR5, c[0x0][0x638] ;  /* 0x00018e0000057ab9 */ /* 0x000fe20000000800 */
[----:B------:R-:W-:-:S03]  /*29080*/  MOV R4, 0x1 ;  /* 0x0000000100047802 */ /* 0x000fc60000000f00 */
[----:B------:R-:W-:Y:S02]  /*29090*/  IMAD.MOV R2, RZ, RZ, -R3 ;  /* 0x000000ffff027224 */ /* 0x000fe400078e0a03 */
[----:B------:R-:W-:Y:S02]  /*290a0*/  IMAD R5, R3, UR18, R12 ;  /* 0x0000001203057c24 */ /* 0x000fe4000f8e020c */
[----:B------:R-:W-:Y:S01]  /*290b0*/  IMAD R13, R2, UR5, R13 ;  /* 0x00000005020d7c24 */ /* 0x000fe2000f8e020d */
[----:B------:R-:W-:Y:S01]  /*290c0*/  ULDC UR5, c[0x0][0x610] ;  /* 0x0001840000057ab9 */ /* 0x000fe20000000800 */
[----:B------:R-:W-:Y:S01]  /*290d0*/  LOP3.LUT R2, R11, UR4, RZ, 0xc0, !PT ;  /* 0x000000040b027c12 */ /* 0x000fe2000f8ec0ff */
[----:B------:R-:W-:Y:S01]  /*290e0*/  IMAD R8, R5, UR5, R8 ;  /* 0x0000000505087c24 */ /* 0x000fe2000f8e0208 */
[----:B------:R-:W-:-:S03]  /*290f0*/  ULDC UR5, c[0x0][0x600] ;  /* 0x0001800000057ab9 */ /* 0x000fc60000000800 */
[----:B------:R-:W-:-:S05]  /*29100*/  IMAD R13, R13, UR5, R2 ;  /* 0x000000050d0d7c24 */ /* 0x000fca000f8e0202 */
[----:B------:R-:W-:Y:S02]  /*29110*/  SEL R3, R13, R8, !P4 ;  /* 0x000000080d037207 */ /* 0x000fe40006000000 */
[----:B------:R-:W-:-:S07]  /*29120*/  SEL R2, R8, R13, !P4 ;  /* 0x0000000d08027207 */ /* 0x000fce0006000000 */
.L_x_735:
[----:B------:R-:W-:Y:S05]  /*29130*/  BSYNC B1 ;  /* 0x0000000000017941 */ /* 0x000fea0003800000 */
.L_x_734:
[----:B------:R-:W-:-:S13]  /*29140*/  LOP3.LUT P1, RZ, R4, 0xff, RZ, 0xc0, !PT ;  /* 0x000000ff04ff7812 */ /* 0x000fda000782c0ff */
[----:B------:R-:W-:Y:S05]  /*29150*/  @P1 BRA `(.L_x_738) ;  /* 0xfffffff4002c1947 */ /* 0x000fea000383ffff */
[----:B------:R-:W-:Y:S05]  /*29160*/  BSYNC B0 ;  /* 0x0000000000007941 */ /* 0x000fea0003800000 */
.L_x_726:
[----:B------:R-:W-:-:S03]  /*29170*/  UMOV UR5, 0xffffffff ;  /* 0xffffffff00057882 */ /* 0x000fc60000000000 */
[----:B------:R-:W-:Y:S05]  /*29180*/  BRA.DIV UR5, `(.L_x_739) ;  /* 0x0000000605487947 */ /* 0x000fea000b800000 */
[----:B------:R-:W-:-:S13]  /*29190*/  ELECT P6, URZ, PT ;  /* 0x00000000003f782f */ /* 0x000fda00038c0000 */
.L_x_754:
[----:B------:R-:W-:Y:S04]  /*291a0*/  BSSY B0, `(.L_x_740) ;  /* 0x0000037000007945 */ /* 0x000fe80003800000 */
[----:B------:R-:W-:Y:S05]  /*291b0*/  @!P6 BRA `(.L_x_741) ;  /* 0x0000000000d4e947 */ /* 0x000fea0003800000 */
[----:B------:R-:W2:Y:S02]  /*291c0*/  LDL R2, [R1+0x25c] ;  /* 0x00025c0001027983 */ /* 0x000ea40000100800 */
[----:B--2---:R-:W-:-:S13]  /*291d0*/  R2UR UR5, R2 ;  /* 0x00000000020572ca */ /* 0x004fda00000e0000 */
[----:B------:R-:W-:-:S04]  /*291e0*/  ULOP3.LUT UR5, UR5, 0x2, URZ, 0xfc, !UPT ;  /* 0x0000000205057892 */ /* 0x000fc8000f8efc3f */
[----:B------:R-:W-:-:S06]  /*291f0*/  UISETP.NE.AND UP0, UPT, UR5, 0x3, UPT ;  /* 0x000000030500788c */ /* 0x000fcc000bf05270 */
[----:B------:R-:W-:-:S13]  /*29200*/  PLOP3.LUT P0, PT, PT, PT, UP0, 0x80, 0x0 ;  /* 0x000000000000781c */ /* 0x000fda0003f0f008 */
[----:B------:R-:W-:Y:S05]  /*29210*/  @!P0 BRA `(.L_x_742) ;  /* 0x0000000000048947 */ /* 0x000fea0003800000 */
[----:B------:R-:W-:Y:S01]  /*29220*/  BPT.TRAP 0x1 ;  /* 0x000000040000795c */ /* 0x000fe20000300000 */
.L_x_742:
[----:B------:R-:W0:Y:S01]  /*29230*/  S2R R3, SR_CgaCtaId ;  /* 0x0000000000037919 */ /* 0x000e220000008800 */
[----:B------:R-:W-:-:S04]  /*29240*/  MOV R2, 0x400 ;  /* 0x0000040000027802 */ /* 0x000fc80000000f00 */
[----:B0-----:R-:W-:Y:S02]  /*29250*/  LEA R3, R3, R2, 0x18 ;  /* 0x0000000203037211 */ /* 0x001fe400078ec0ff */
[----:B------:R-:W-:-:S03]  /*29260*/  SHF.L.U32 R2, R0, 0x1f, RZ ;  /* 0x0000001f00027819 */ /* 0x000fc600000006ff */
[----:B------:R-:W-:-:S04]  /*29270*/  VIADD R3, R3, 0x28 ;  /* 0x0000002803037836 */ /* 0x000fc80000000000 */
[----:B------:R-:W-:-:S04]  /*29280*/  IMAD R5, R6, 0x8, R3 ;  /* 0x0000000806057824 */ /* 0x000fc800078e0203 */
[----:B------:R-:W0:Y:S02]  /*29290*/  SYNCS.PHASECHK.TRANS64.TRYWAIT P0, [R5+URZ], R2 ;  /* 0x00000002050075a7 */ /* 0x000e24000800017f */
[----:B0-----:R-:W-:Y:S05]  /*292a0*/  @!P0 BRA `(.L_x_743) ;  /* 0x0000000400208947 */ /* 0x001fea0003800000 */
.L_x_755:
[----:B------:R-:W-:-:S05]  /*292b0*/  VIADD R6, R6, 0x1 ;  /* 0x0000000106067836 */ /* 0x000fca0000000000 */
[----:B------:R-:W-:-:S04]  /*292c0*/  ISETP.NE.AND P0, PT, R6, 0x5, PT ;  /* 0x000000050600780c */ /* 0x000fc80003f05270 */
[----:B0-----:R-:W-:Y:S02]  /*292d0*/  SEL R5, RZ, 0x1, P0 ;  /* 0x00000001ff057807 */ /* 0x001fe40000000000 */
[----:B------:R-:W-:Y:S02]  /*292e0*/  SEL R6, R6, RZ, P0 ;  /* 0x000000ff06067207 */ /* 0x000fe40000000000 */
[----:B------:R-:W-:-:S03]  /*292f0*/  LOP3.LUT R5, R0, R5, RZ, 0x3c, !PT ;  /* 0x0000000500057212 */ /* 0x000fc600078e3cff */
[----:B------:R-:W-:Y:S01]  /*29300*/  IMAD R7, R6, 0x8, R3 ;  /* 0x0000000806077824 */ /* 0x000fe200078e0203 */
[----:B------:R-:W-:-:S04]  /*29310*/  SHF.L.U32 R0, R5, 0x1f, RZ ;  /* 0x0000001f05007819 */ /* 0x000fc800000006ff */
[----:B------:R-:W0:Y:S02]  /*29320*/  SYNCS.PHASECHK.TRANS64.TRYWAIT P0, [R7+URZ], R0 ;  /* 0x00000000070075a7 */ /* 0x000e24000800017f */
[----:B0-----:R-:W-:Y:S05]  /*29330*/  @!P0 BRA `(.L_x_744) ;  /* 0x0000000400108947 */ /* 0x001fea0003800000 */
.L_x_756:
[----:B0-----:R-:W-:-:S04]  /*29340*/  IADD3 R0, R6, 0x1, RZ ;  /* 0x0000000106007810 */ /* 0x001fc80007ffe0ff */
[----:B------:R-:W-:-:S04]  /*29350*/  ISETP.NE.AND P0, PT, R0, 0x5, PT ;  /* 0x000000050000780c */ /* 0x000fc80003f05270 */
[----:B------:R-:W-:Y:S02]  /*29360*/  SEL R2, RZ, 0x1, P0 ;  /* 0x00000001ff027807 */ /* 0x000fe40000000000 */
[----:B------:R-:W-:Y:S02]  /*29370*/  SEL R4, R0, RZ, P0 ;  /* 0x000000ff00047207 */ /* 0x000fe40000000000 */
[----:B------:R-:W-:-:S03]  /*29380*/  LOP3.LUT R5, R5, R2, RZ, 0x3c, !PT ;  /* 0x0000000205057212 */ /* 0x000fc600078e3cff */
[----:B------:R-:W-:Y:S01]  /*29390*/  IMAD R7, R4, 0x8, R3 ;  /* 0x0000000804077824 */ /* 0x000fe200078e0203 */
[----:B------:R-:W-:-:S04]  /*293a0*/  SHF.L.U32 R0, R5, 0x1f, RZ ;  /* 0x0000001f05007819 */ /* 0x000fc800000006ff */
[----:B------:R-:W0:Y:S02]  /*293b0*/  SYNCS.PHASECHK.TRANS64.TRYWAIT P0, [R7+URZ], R0 ;  /* 0x00000000070075a7 */ /* 0x000e24000800017f */
[----:B0-----:R-:W-:Y:S05]  /*293c0*/  @!P0 BRA `(.L_x_745) ;  /* 0x0000000400008947 */ /* 0x001fea0003800000 */
.L_x_757:
[----:B0-----:R-:W-:-:S05]  /*293d0*/  VIADD R0, R4, 0x1 ;  /* 0x0000000104007836 */ /* 0x001fca0000000000 */
        /* <DEDUP_REMOVED lines=8> */
.L_x_758:
[----:B0-----:R-:W-:-:S05]  /*29460*/  VIADD R0, R4, 0x1 ;  /* 0x0000000104007836 */ /* 0x001fca0000000000 */
[----:B------:R-:W-:-:S04]  /*29470*/  ISETP.NE.AND P0, PT, R0, 0x5, PT ;  /* 0x000000050000780c */ /* 0x000fc80003f05270 */
[----:B------:R-:W-:Y:S02]  /*29480*/  SEL R2, RZ, 0x1, P0 ;  /* 0x00000001ff027807 */ /* 0x000fe40000000000 */
[----:B------:R-:W-:Y:S02]  /*29490*/  SEL R0, R0, RZ, P0 ;  /* 0x000000ff00007207 */ /* 0x000fe40000000000 */
[----:B------:R-:W-:Y:S02]  /*294a0*/  LOP3.LUT R2, R5, R2, RZ, 0x3c, !PT ;  /* 0x0000000205027212 */ /* 0x000fe400078e3cff */
[----:B------:R-:W-:Y:S02]  /*294b0*/  LEA R3, R0, R3, 0x3 ;  /* 0x0000000300037211 */ /* 0x000fe400078e18ff */
[----:B------:R-:W-:-:S07]  /*294c0*/  SHF.L.U32 R0, R2, 0x1f, RZ ;  /* 0x0000001f02007819 */ /* 0x000fce00000006ff */
.L_x_747:
[----:B0-----:R0:W1:Y:S02]  /*294d0*/  SYNCS.PHASECHK.TRANS64.TRYWAIT P0, [R3+URZ], R0 ;  /* 0x00000000030075a7 */ /* 0x001064000800017f */
[----:B-1----:R-:W-:Y:S05]  /*294e0*/  @!P0 NANOSLEEP.SYNCS 0x989680 ;  /* 0x009896800000895d */ /* 0x002fea0003900000 */
[----:B------:R-:W1:Y:S02]  /*294f0*/  @!P0 SYNCS.PHASECHK.TRANS64 P0, [R3+URZ], R0 ;  /* 0x00000000030085a7 */ /* 0x000e64000800007f */
[----:B-1----:R-:W-:Y:S05]  /*29500*/  @!P0 BRA `(.L_x_747) ;  /* 0xfffffffc00f08947 */ /* 0x002fea000383ffff */
.L_x_741:
[----:B------:R-:W-:Y:S05]  /*29510*/  BSYNC B0 ;  /* 0x0000000000007941 */ /* 0x000fea0003800000 */
.L_x_740:
[----:B------:R-:W-:Y:S05]  /*29520*/  EXIT ;  /* 0x000000000000794d */ /* 0x000fea0003800000 */
.L_x_17:
[----:B-1----:R1:W2:Y:S02]  /*29530*/  SYNCS.PHASECHK.TRANS64.TRYWAIT P1, [R3+URZ], R0 ;  /* 0x00000000030075a7 */ /* 0x0022a4000802017f */
[----:B--2---:R-:W-:Y:S05]  /*29540*/  @!P1 NANOSLEEP.SYNCS 0x989680 ;  /* 0x009896800000995d */ /* 0x004fea0003900000 */
[----:B------:R-:W2:Y:S02]  /*29550*/  @!P1 SYNCS.PHASECHK.TRANS64 P1, [R3+URZ], R0 ;  /* 0x00000000030095a7 */ /* 0x000ea4000802007f */
[----:B--2---:R-:W-:Y:S05]  /*29560*/  @!P1 BRA `(.L_x_17) ;  /* 0xfffffffc00f09947 */ /* 0x004fea000383ffff */
[----:B------:R-:W-:Y:S05]  /*29570*/  BRA `(.L_x_16) ;  /* 0xfffffd7c00b87947 */ /* 0x000fea000383ffff */
.L_x_22:
[----:B--2---:R-:W-:-:S04]  /*29580*/  IMAD.U32 R6, RZ, RZ, UR5 ;  /* 0x00000005ff067e24 */ /* 0x004fc8000f8e00ff */
[----:B------:R2:W3:Y:S03]  /*29590*/  SYNCS.PHASECHK.TRANS64.TRYWAIT P1, [R6+URZ], R4 ;  /* 0x00000004060075a7 */ /* 0x0004e6000802017f */
[----:B---3--:R-:W-:Y:S05]  /*295a0*/  @!P1 NANOSLEEP.SYNCS 0x989680 ;  /* 0x009896800000995d */ /* 0x008fea0003900000 */
[----:B------:R-:W3:Y:S02]  /*295b0*/  @!P1 SYNCS.PHASECHK.TRANS64 P1, [R6+URZ], R4 ;  /* 0x00000004060095a7 */ /* 0x000ee4000802007f */
[----:B---3--:R-:W-:Y:S05]  /*295c0*/  @!P1 BRA `(.L_x_22) ;  /* 0xfffffffc00ec9947 */ /* 0x008fea000383ffff */
[----:B------:R-:W-:Y:S05]  /*295d0*/  BRA `(.L_x_21) ;  /* 0xfffffdd400307947 */ /* 0x000fea000383ffff */
.L_x_727:
[----:B------:R-:W-:Y:S01]  /*295e0*/  BSSY B1, `(.L_x_748) ;  /* 0x0000006000017945 */ /* 0x000fe20003800000 */
[----:B------:R-:W-:-:S07]  /*295f0*/  IMAD.MOV.U32 R15, RZ, RZ, -0x1 ;  /* 0xffffffffff0f7424 */ /* 0x000fce00078e00ff */
[----:B------:R-:W-:Y:S05]  /*29600*/  WARPSYNC.COLLECTIVE R15, `(.L_x_749) ;  /* 0x000000000f0c7348 */ /* 0x000fea0003c00000 */
[----:B------:R-:W-:Y:S02]  /*29610*/  ELECT P6, UR62, PT ;  /* 0x00000000003e782f */ /* 0x000fe400038c0000 */
[----:B------:R-:W-:Y:S01]  /*29620*/  MOV R14, UR62 ;  /* 0x0000003e000e7c02 */ /* 0x000fe20008000f00 */
[----:B------:R-:W-:Y:S10]  /*29630*/  ENDCOLLECTIVE ;  /* 0x000000000000791b */ /* 0x000ff40003800000 */
.L_x_749:
[----:B------:R-:W-:Y:S05]  /*29640*/  BSYNC B1 ;  /* 0x0000000000017941 */ /* 0x000fea0003800000 */
.L_x_748:
[----:B------:R-:W-:Y:S05]  /*29650*/  BRA `(.L_x_750) ;  /* 0xffffffec00f87947 */ /* 0x000fea000383ffff */
.L_x_730:
[----:B0-----:R0:W1:Y:S02]  /*29660*/  SYNCS.PHASECHK.TRANS64.TRYWAIT P1, [R11+URZ+0x28], R12 ;  /* 0x0000280c0b0075a7 */ /* 0x001064000802017f */
[----:B-1----:R-:W-:Y:S05]  /*29670*/  @!P1 NANOSLEEP.SYNCS 0x989680 ;  /* 0x009896800000995d */ /* 0x002fea0003900000 */
[----:B------:R-:W1:Y:S02]  /*29680*/  @!P1 SYNCS.PHASECHK.TRANS64 P1, [R11+URZ+0x28], R12 ;  /* 0x0000280c0b0095a7 */ /* 0x000e64000802007f */
[----:B-1----:R-:W-:Y:S05]  /*29690*/  @!P1 BRA `(.L_x_730) ;  /* 0xfffffffc00f09947 */ /* 0x002fea000383ffff */
[----:B------:R-:W-:Y:S05]  /*296a0*/  BRA `(.L_x_751) ;  /* 0xfffffff0002c7947 */ /* 0x000fea000383ffff */
.L_x_739:
[----:B------:R-:W-:Y:S01]  /*296b0*/  BSSY B0, `(.L_x_752) ;  /* 0x0000006000007945 */ /* 0x000fe20003800000 */
[----:B------:R-:W-:-:S07]  /*296c0*/  IMAD.MOV.U32 R15, RZ, RZ, -0x1 ;  /* 0xffffffffff0f7424 */ /* 0x000fce00078e00ff */
[----:B------:R-:W-:Y:S05]  /*296d0*/  WARPSYNC.COLLECTIVE R15, `(.L_x_753) ;  /* 0x000000000f0c7348 */ /* 0x000fea0003c00000 */
[----:B------:R-:W-:Y:S02]  /*296e0*/  ELECT P6, UR62, PT ;  /* 0x00000000003e782f */ /* 0x000fe400038c0000 */
[----:B------:R-:W-:Y:S01]  /*296f0*/  MOV R14, UR62 ;  /* 0x0000003e000e7c02 */ /* 0x000fe20008000f00 */
[----:B------:R-:W-:Y:S10]  /*29700*/  ENDCOLLECTIVE ;  /* 0x000000000000791b */ /* 0x000ff40003800000 */
.L_x_753:
[----:B------:R-:W-:Y:S05]  /*29710*/  BSYNC B0 ;  /* 0x0000000000007941 */ /* 0x000fea0003800000 */
.L_x_752:
[----:B------:R-:W-:Y:S05]  /*29720*/  BRA `(.L_x_754) ;  /* 0xfffffff8009c7947 */ /* 0x000fea000383ffff */
.L_x_743:
[----:B0-----:R0:W1:Y:S02]  /*29730*/  SYNCS.PHASECHK.TRANS64.TRYWAIT P0, [R5+URZ], R2 ;  /* 0x00000002050075a7 */ /* 0x001064000800017f */
[----:B-1----:R-:W-:Y:S05]  /*29740*/  @!P0 NANOSLEEP.SYNCS 0x989680 ;  /* 0x009896800000895d */ /* 0x002fea0003900000 */
[----:B------:R-:W1:Y:S02]  /*29750*/  @!P0 SYNCS.PHASECHK.TRANS64 P0, [R5+URZ], R2 ;  /* 0x00000002050085a7 */ /* 0x000e64000800007f */
[----:B-1----:R-:W-:Y:S05]  /*29760*/  @!P0 BRA `(.L_x_743) ;  /* 0xfffffffc00f08947 */ /* 0x002fea000383ffff */
[----:B------:R-:W-:Y:S05]  /*29770*/  BRA `(.L_x_755) ;  /* 0xfffffff800cc7947 */ /* 0x000fea000383ffff */
.L_x_744:
[----:B0-----:R0:W1:Y:S02]  /*29780*/  SYNCS.PHASECHK.TRANS64.TRYWAIT P0, [R7+URZ], R0 ;  /* 0x00000000070075a7 */ /* 0x001064000800017f */
[----:B-1----:R-:W-:Y:S05]  /*29790*/  @!P0 NANOSLEEP.SYNCS 0x989680 ;  /* 0x009896800000895d */ /* 0x002fea0003900000 */
[----:B------:R-:W1:Y:S02]  /*297a0*/  @!P0 SYNCS.PHASECHK.TRANS64 P0, [R7+URZ], R0 ;  /* 0x00000000070085a7 */ /* 0x000e64000800007f */
[----:B-1----:R-:W-:Y:S05]  /*297b0*/  @!P0 BRA `(.L_x_744) ;  /* 0xfffffffc00f08947 */ /* 0x002fea000383ffff */
[----:B------:R-:W-:Y:S05]  /*297c0*/  BRA `(.L_x_756) ;  /* 0xfffffff800dc7947 */ /* 0x000fea000383ffff */
.L_x_745:
[----:B0-----:R0:W1:Y:S02]  /*297d0*/  SYNCS.PHASECHK.TRANS64.TRYWAIT P0, [R7+URZ], R0 ;  /* 0x00000000070075a7 */ /* 0x001064000800017f */
[----:B-1----:R-:W-:Y:S05]  /*297e0*/  @!P0 NANOSLEEP.SYNCS 0x989680 ;  /* 0x009896800000895d */ /* 0x002fea0003900000 */
[----:B------:R-:W1:Y:S02]  /*297f0*/  @!P0 SYNCS.PHASECHK.TRANS64 P0, [R7+URZ], R0 ;  /* 0x00000000070085a7 */ /* 0x000e64000800007f */
[----:B-1----:R-:W-:Y:S05]  /*29800*/  @!P0 BRA `(.L_x_745) ;  /* 0xfffffffc00f08947 */ /* 0x002fea000383ffff */
[----:B------:R-:W-:Y:S05]  /*29810*/  BRA `(.L_x_757) ;  /* 0xfffffff800ec7947 */ /* 0x000fea000383ffff */
.L_x_746:
[----:B0-----:R0:W1:Y:S02]  /*29820*/  SYNCS.PHASECHK.TRANS64.TRYWAIT P0, [R7+URZ], R0 ;  /* 0x00000000070075a7 */ /* 0x001064000800017f */
[----:B-1----:R-:W-:Y:S05]  /*29830*/  @!P0 NANOSLEEP.SYNCS 0x989680 ;  /* 0x009896800000895d */ /* 0x002fea0003900000 */
[----:B------:R-:W1:Y:S02]  /*29840*/  @!P0 SYNCS.PHASECHK.TRANS64 P0, [R7+URZ], R0 ;  /* 0x00000000070085a7 */ /* 0x000e64000800007f */
[----:B-1----:R-:W-:Y:S05]  /*29850*/  @!P0 BRA `(.L_x_746) ;  /* 0xfffffffc00f08947 */ /* 0x002fea000383ffff */
[----:B------:R-:W-:Y:S05]  /*29860*/  BRA `(.L_x_758) ;  /* 0xfffffff800fc7947 */ /* 0x000fea000383ffff */
.L_x_759:
[----:B------:R-:W-:-:S00]  /*29870*/  BRA `(.L_x_759) ;  /* 0xfffffffc00fc7947 */ /* 0x000fc0000383ffff */
[----:B------:R-:W-:-:S00]  /*29880*/  NOP ;  /* 0x0000000000007918 */ /* 0x000fc00000000000 */
[----:B------:R-:W-:-:S00]  /*29890*/  NOP ;  /* 0x0000000000007918 */ /* 0x000fc00000000000 */
[----:B------:R-:W-:-:S00]  /*298a0*/  NOP ;  /* 0x0000000000007918 */ /* 0x000fc00000000000 */
[----:B------:R-:W-:-:S00]  /*298b0*/  NOP ;  /* 0x0000000000007918 */ /* 0x000fc00000000000 */
[----:B------:R-:W-:-:S00]  /*298c0*/  NOP ;  /* 0x0000000000007918 */ /* 0x000fc00000000000 */
[----:B------:R-:W-:-:S00]  /*298d0*/  NOP ;  /* 0x0000000000007918 */ /* 0x000fc00000000000 */
[----:B------:R-:W-:-:S00]  /*298e0*/  NOP ;  /* 0x0000000000007918 */ /* 0x000fc00000000000 */
[----:B------:R-:W-:-:S00]  /*298f0*/  NOP ;  /* 0x0000000000007918 */ /* 0x000fc00000000000 */
.L_x_760:


//--------------------- .nv.global.init           --------------------------
	.section	.nv.global.init,"aw",@progbits
.nv.global.init:
	.type		$str$22,@object
	.size		$str$22,($str$23 - $str$22)
$str$22:
        /*0000*/ 	.byte	0x6b, 0x5f, 0x74, 0x69, 0x6c, 0x65, 0x5f, 0x63, 0x6f, 0x75, 0x6e, 0x74, 0x20, 0x3e, 0x3d, 0x20
        /*0010*/ 	.byte	0x31, 0x00
	.type		$str$23,@object
	.size		$str$23,(__unnamed_1 - $str$23)
$str$23:
        /*0012*/ 	.byte	0x2f, 0x74, 0x6d, 0x70, 0x2f, 0x63, 0x75, 0x74, 0x6c, 0x61, 0x73, 0x73, 0x5f, 0x73, 0x77, 0x65
        /*0022*/ 	.byte	0x65, 0x70, 0x5f, 0x73, 0x72, 0x63, 0x2f, 0x69, 0x6e, 0x63, 0x6c, 0x75, 0x64, 0x65, 0x2f, 0x63
        /*0032*/ 	.byte	0x75, 0x74, 0x6c, 0x61, 0x73, 0x73, 0x2f, 0x67, 0x65, 0x6d, 0x6d, 0x2f, 0x63, 0x6f, 0x6c, 0x6c
        /*0042*/ 	.byte	0x65, 0x63, 0x74, 0x69, 0x76, 0x65, 0x2f, 0x73, 0x6d, 0x39, 0x30, 0x5f, 0x6d, 0x6d, 0x61, 0x5f
        /*0052*/ 	.byte	0x74, 0x6d, 0x61, 0x5f, 0x67, 0x6d, 0x6d, 0x61, 0x5f, 0x73, 0x73, 0x5f, 0x77, 0x61, 0x72, 0x70
        /*0062*/ 	.byte	0x73, 0x70, 0x65, 0x63, 0x69, 0x61, 0x6c, 0x69, 0x7a, 0x65, 0x64, 0x2e, 0x68, 0x70, 0x70, 0x00
	.type		__unnamed_1,@object
	.size		__unnamed_1,(.L_0 - __unnamed_1)
__unnamed_1:
        /* <DEDUP_REMOVED lines=181> */
.L_0:


//--------------------- .nv.shared._ZN7cutlass13device_kernelINS_4gemm6kernel13GemmUniversalIN4cute5tupleIJiiiiEEENS1_10collective13CollectiveMmaINS1_34MainloopSm90TmaGmmaWarpSpecializedILi5ENS5_IJNS4_1CILi1EEESB_SB_EEENS1_35KernelTmaWarpSpecializedCooperativeEEENS5_IJNSA_ILi512EEENSA_ILi176EEENSA_ILi32EEEEEENS_6half_tENS5_IJlSB_lEEESJ_SK_NS4_8TiledMMAINS4_8MMA_AtomIJNS4_4SM904GMMA25MMA_64x16x16_F32F16F16_SSILNSO_5MajorE0ELSQ_0ELNSO_7ScaleInE1ELSR_1EEEEEENS4_6LayoutINS5_IJNSA_ILi2EEESB_SB_EEENS5_IJSB_NSA_ILi0EEESX_EEEEENS5_IJNS4_10UnderscoreES10_S10_EEEEENS4_13SM90_TMA_LOADENS4_14ComposedLayoutINS4_7SwizzleILi2ELi4ELi3EEENS4_18smem_ptr_flag_bitsILi16EEENSU_INS5_IJNSA_ILi8EEESH_EEENS5_IJSH_SB_EEEEEEEvNS4_8identityES13_S1D_vS1E_EENS_8epilogue10collective6detail29Sm90TmaWarpSpecializedAdapterINS1H_15DefaultEpilogueISJ_SK_SK_NS1G_6thread17LinearCombinationISJ_Li1EffLNS1L_9ScaleType4KindE0ELNS_15FloatRoundStyleE2ESJ_EENS1_15EpilogueDefaultEEEEEvvEEEEvNT_6ParamsE --------------------------
	.section	.nv.shared._ZN7cutlass13device_kernelINS_4gemm6kernel13GemmUniversalIN4cute5tupleIJiiiiEEENS1_10collective13CollectiveMmaINS1_34MainloopSm90TmaGmmaWarpSpecializedILi5ENS5_IJNS4_1CILi1EEESB_SB_EEENS1_35KernelTmaWarpSpecializedCooperativeEEENS5_IJNSA_ILi512EEENSA_ILi176EEENSA_ILi32EEEEEENS_6half_tENS5_IJlSB_lEEESJ_SK_NS4_8TiledMMAINS4_8MMA_AtomIJNS4_4SM904GMMA25MMA_64x16x16_F32F16F16_SSILNSO_5MajorE0ELSQ_0ELNSO_7ScaleInE1ELSR_1EEEEEENS4_6LayoutINS5_IJNSA_ILi2EEESB_SB_EEENS5_IJSB_NSA_ILi0EEESX_EEEEENS5_IJNS4_10UnderscoreES10_S10_EEEEENS4_13SM90_TMA_LOADENS4_14ComposedLayoutINS4_7SwizzleILi2ELi4ELi3EEENS4_18smem_ptr_flag_bitsILi16EEENSU_INS5_IJNSA_ILi8EEESH_EEENS5_IJSH_SB_EEEEEEEvNS4_8identityES13_S1D_vS1E_EENS_8epilogue10collective6detail29Sm90TmaWarpSpecializedAdapterINS1H_15DefaultEpilogueISJ_SK_SK_NS1G_6thread17LinearCombinationISJ_Li1EffLNS1L_9ScaleType4KindE0ELNS_15FloatRoundStyleE2ESJ_EENS1_15EpilogueDefaultEEEEEvvEEEEvNT_6ParamsE,"aw",@nobits
	.sectionflags	@""
	.align	16
	.zero		1024


//--------------------- .nv.shared.reserved.0     --------------------------
	.section	.nv.shared.reserved.0,"aw",@nobits
	.weak		__nv_reservedSMEM_offset_0_alias
	.size		__nv_reservedSMEM_offset_0_alias, 0, 0
	.other		__nv_reservedSMEM_offset_0_alias,@"STO_CUDA_RESERVED_SHARED STV_DEFAULT"
__nv_reservedSMEM_offset_0_alias:
	.zero		0


//--------------------- .nv.global                --------------------------
	.section	.nv.global,"aw",@nobits
.nv.global:
	.type		_ZN39_INTERNAL_b063c6e6_4_k_cu_41b53763_51074cute1_E,@object
	.size		_ZN39_INTERNAL_b063c6e6_4_k_cu_41b53763_51074cute1_E,(_ZN39_INTERNAL_b063c6e6_4_k_cu_41b53763_51074cuda3std3__45__cpo6cbeginE - _ZN39_INTERNAL_b063c6e6_4_k_cu_41b53763_51074cute1_E)
_ZN39_INTERNAL_b063c6e6_4_k_cu_41b53763_51074cute1_E:
	.zero		1
	.type		_ZN39_INTERNAL_b063c6e6_4_k_cu_41b53763_51074cuda3std3__45__cpo6cbeginE,@object
	.size		_ZN39_INTERNAL_b063c6e6_4_k_cu_41b53763_51074cuda3std3__45__cpo6cbeginE,(_ZN39_INTERNAL_b063c6e6_4_k_cu_41b53763_51074cuda3std3__48in_placeE - _ZN39_INTERNAL_b063c6e6_4_k_cu_41b53763_51074cuda3std3__45__cpo6cbeginE)
_ZN39_INTERNAL_b063c6e6_4_k_cu_41b53763_51074cuda3std3__45__cpo6cbeginE:
	.zero		1
	.type		_ZN39_INTERNAL_b063c6e6_4_k_cu_41b53763_51074cuda3std3__48in_placeE,@object
	.size		_ZN39_INTERNAL_b063c6e6_4_k_cu_41b53763_51074cuda3std3__48in_placeE,(_ZN39_INTERNAL_b063c6e6_4_k_cu_41b53763_51074cuda3std6ranges3__45__cpo9iter_moveE - _ZN39_INTERNAL_b063c6e6_4_k_cu_41b53763_51074cuda3std3__48in_placeE)
_ZN39_INTERNAL_b063c6e6_4_k_cu_41b53763_51074cuda3std3__48in_placeE:
	.zero		1
	.type		_ZN39_INTERNAL_b063c6e6_4_k_cu_41b53763_51074cuda3std6ranges3__45__cpo9iter_moveE,@object
	.size		_ZN39_INTERNAL_b063c6e6_4_k_cu_41b53763_51074cuda3std6ranges3__45__cpo9iter_moveE,(_ZN39_INTERNAL_b063c6e6_4_k_cu_41b53763_51074cuda3std3__45__cpo5beginE - _ZN39_INTERNAL_b063c6e6_4_k_cu_41b53763_51074cuda3std6ranges3__45__cpo9iter_moveE)
_ZN39_INTERNAL_b063c6e6_4_k_cu_41b53763_51074cuda3std6ranges3__45__cpo9iter_moveE:
	.zero		1
	.type		_ZN39_INTERNAL_b063c6e6_4_k_cu_41b53763_51074cuda3std3__45__cpo5beginE,@object
	.size		_ZN39_INTERNAL_b063c6e6_4_k_cu_41b53763_51074cuda3std3__45__cpo5beginE,(_ZN39_INTERNAL_b063c6e6_4_k_cu_41b53763_51074cuda3std3__441_GLOBAL__N__b063c6e6_4_k_cu_41b53763_51076ignoreE - _ZN39_INTERNAL_b063c6e6_4_k_cu_41b53763_51074cuda3std3__45__cpo5beginE)
_ZN39_INTERNAL_b063c6e6_4_k_cu_41b53763_51074cuda3std3__45__cpo5beginE:
	.zero		1
	.type		_ZN39_INTERNAL_b063c6e6_4_k_cu_41b53763_51074cuda3std3__441_GLOBAL__N__b063c6e6_4_k_cu_41b53763_51076ignoreE,@object
	.size		_ZN39_INTERNAL_b063c6e6_4_k_cu_41b53763_51074cuda3std3__441_GLOBAL__N__b063c6e6_4_k_cu_41b53763_51076ignoreE,(_ZN39_INTERNAL_b063c6e6_4_k_cu_41b53763_51074cute7productE - _ZN39_INTERNAL_b063c6e6_4_k_cu_41b53763_51074cuda3std3__441_GLOBAL__N__b063c6e6_4_k_cu_41b53763_51076ignoreE)
_ZN39_INTERNAL_b063c6e6_4_k_cu_41b53763_51074cuda3std3__441_GLOBAL__N__b063c6e6_4_k_cu_41b53763_51076ignoreE:
	.zero		1
	.type		_ZN39_INTERNAL_b063c6e6_4_k_cu_41b53763_51074cute7productE,@object
	.size		_ZN39_INTERNAL_b063c6e6_4_k_cu_41b53763_51074cute7productE,(_ZN39_INTERNAL_b063c6e6_4_k_cu_41b53763_51074cuda3std3__45__cpo3endE - _ZN39_INTERNAL_b063c6e6_4_k_cu_41b53763_51074cute7productE)
_ZN39_INTERNAL_b063c6e6_4_k_cu_41b53763_51074cute7productE:
	.zero		1
	.type		_ZN39_INTERNAL_b063c6e6_4_k_cu_41b53763_51074cuda3std3__45__cpo3endE,@object
	.size		_ZN39_INTERNAL_b063c6e6_4_k_cu_41b53763_51074cuda3std3__45__cpo3endE,(_ZN39_INTERNAL_b063c6e6_4_k_cu_41b53763_51074cuda3std3__419piecewise_constructE - _ZN39_INTERNAL_b063c6e6_4_k_cu_41b53763_51074cuda3std3__45__cpo3endE)
_ZN39_INTERNAL_b063c6e6_4_k_cu_41b53763_51074cuda3std3__45__cpo3endE:
	.zero		1
	.type		_ZN39_INTERNAL_b063c6e6_4_k_cu_41b53763_51074cuda3std3__419piecewise_constructE,@object
	.size		_ZN39_INTERNAL_b063c6e6_4_k_cu_41b53763_51074cuda3std3__419piecewise_constructE,(_ZN39_INTERNAL_b063c6e6_4_k_cu_41b53763_51074cuda3std3__45__cpo4cendE - _ZN39_INTERNAL_b063c6e6_4_k_cu_41b53763_51074cuda3std3__419piecewise_constructE)
_ZN39_INTERNAL_b063c6e6_4_k_cu_41b53763_51074cuda3std3__419piecewise_constructE:
	.zero		1
	.type		_ZN39_INTERNAL_b063c6e6_4_k_cu_41b53763_51074cuda3std3__45__cpo4cendE,@object
	.size		_ZN39_INTERNAL_b063c6e6_4_k_cu_41b53763_51074cuda3std3__45__cpo4cendE,(_ZN39_INTERNAL_b063c6e6_4_k_cu_41b53763_51074cuda3std6ranges3__45__cpo4swapE - _ZN39_INTERNAL_b063c6e6_4_k_cu_41b53763_51074cuda3std3__45__cpo4cendE)
_ZN39_INTERNAL_b063c6e6_4_k_cu_41b53763_51074cuda3std3__45__cpo4cendE:
	.zero		1
	.type		_ZN39_INTERNAL_b063c6e6_4_k_cu_41b53763_51074cuda3std6ranges3__45__cpo4swapE,@object
	.size		_ZN39_INTERNAL_b063c6e6_4_k_cu_41b53763_51074cuda3std6ranges3__45__cpo4swapE,(.L_8 - _ZN39_INTERNAL_b063c6e6_4_k_cu_41b53763_51074cuda3std6ranges3__45__cpo4swapE)
_ZN39_INTERNAL_b063c6e6_4_k_cu_41b53763_51074cuda3std6ranges3__45__cpo4swapE:
	.zero		1
.L_8:


//--------------------- .nv.constant0._ZN7cutlass13device_kernelINS_4gemm6kernel13GemmUniversalIN4cute5tupleIJiiiiEEENS1_10collective13CollectiveMmaINS1_34MainloopSm90TmaGmmaWarpSpecializedILi5ENS5_IJNS4_1CILi1EEESB_SB_EEENS1_35KernelTmaWarpSpecializedCooperativeEEENS5_IJNSA_ILi512EEENSA_ILi176EEENSA_ILi32EEEEEENS_6half_tENS5_IJlSB_lEEESJ_SK_NS4_8TiledMMAINS4_8MMA_AtomIJNS4_4SM904GMMA25MMA_64x16x16_F32F16F16_SSILNSO_5MajorE0ELSQ_0ELNSO_7ScaleInE1ELSR_1EEEEEENS4_6LayoutINS5_IJNSA_ILi2EEESB_SB_EEENS5_IJSB_NSA_ILi0EEESX_EEEEENS5_IJNS4_10UnderscoreES10_S10_EEEEENS4_13SM90_TMA_LOADENS4_14ComposedLayoutINS4_7SwizzleILi2ELi4ELi3EEENS4_18smem_ptr_flag_bitsILi16EEENSU_INS5_IJNSA_ILi8EEESH_EEENS5_IJSH_SB_EEEEEEEvNS4_8identityES13_S1D_vS1E_EENS_8epilogue10collective6detail29Sm90TmaWarpSpecializedAdapterINS1H_15DefaultEpilogueISJ_SK_SK_NS1G_6thread17LinearCombinationISJ_Li1EffLNS1L_9ScaleType4KindE0ELNS_15FloatRoundStyleE2ESJ_EENS1_15EpilogueDefaultEEEEEvvEEEEvNT_6ParamsE --------------------------
	.section	.nv.constant0._ZN7cutlass13device_kernelINS_4gemm6kernel13GemmUniversalIN4cute5tupleIJiiiiEEENS1_10collective13CollectiveMmaINS1_34MainloopSm90TmaGmmaWarpSpecializedILi5ENS5_IJNS4_1CILi1EEESB_SB_EEENS1_35KernelTmaWarpSpecializedCooperativeEEENS5_IJNSA_ILi512EEENSA_ILi176EEENSA_ILi32EEEEEENS_6half_tENS5_IJlSB_lEEESJ_SK_NS4_8TiledMMAINS4_8MMA_AtomIJNS4_4SM904GMMA25MMA_64x16x16_F32F16F16_SSILNSO_5MajorE0ELSQ_0ELNSO_7ScaleInE1ELSR_1EEEEEENS4_6LayoutINS5_IJNSA_ILi2EEESB_SB_EEENS5_IJSB_NSA_ILi0EEESX_EEEEENS5_IJNS4_10UnderscoreES10_S10_EEEEENS4_13SM90_TMA_LOADENS4_14ComposedLayoutINS4_7SwizzleILi2ELi4ELi3EEENS4_18smem_ptr_flag_bitsILi16EEENSU_INS5_IJNSA_ILi8EEESH_EEENS5_IJSH_SB_EEEEEEEvNS4_8identityES13_S1D_vS1E_EENS_8epilogue10collective6detail29Sm90TmaWarpSpecializedAdapterINS1H_15DefaultEpilogueISJ_SK_SK_NS1G_6thread17LinearCombinationISJ_Li1EffLNS1L_9ScaleType4KindE0ELNS_15FloatRoundStyleE2ESJ_EENS1_15EpilogueDefaultEEEEEvvEEEEvNT_6ParamsE,"a",@progbits
	.sectionflags	@""
	.align	4
.nv.constant0._ZN7cutlass13device_kernelINS_4gemm6kernel13GemmUniversalIN4cute5tupleIJiiiiEEENS1_10collective13CollectiveMmaINS1_34MainloopSm90TmaGmmaWarpSpecializedILi5ENS5_IJNS4_1CILi1EEESB_SB_EEENS1_35KernelTmaWarpSpecializedCooperativeEEENS5_IJNSA_ILi512EEENSA_ILi176EEENSA_ILi32EEEEEENS_6half_tENS5_IJlSB_lEEESJ_SK_NS4_8TiledMMAINS4_8MMA_AtomIJNS4_4SM904GMMA25MMA_64x16x16_F32F16F16_SSILNSO_5MajorE0ELSQ_0ELNSO_7ScaleInE1ELSR_1EEEEEENS4_6LayoutINS5_IJNSA_ILi2EEESB_SB_EEENS5_IJSB_NSA_ILi0EEESX_EEEEENS5_IJNS4_10UnderscoreES10_S10_EEEEENS4_13SM90_TMA_LOADENS4_14ComposedLayoutINS4_7SwizzleILi2ELi4ELi3EEENS4_18smem_ptr_flag_bitsILi16EEENSU_INS5_IJNSA_ILi8EEESH_EEENS5_IJSH_SB_EEEEEEEvNS4_8identityES13_S1D_vS1E_EENS_8epilogue10collective6detail29Sm90TmaWarpSpecializedAdapterINS1H_15DefaultEpilogueISJ_SK_SK_NS1G_6thread17LinearCombinationISJ_Li1EffLNS1L_9ScaleType4KindE0ELNS_15FloatRoundStyleE2ESJ_EENS1_15EpilogueDefaultEEEEEvvEEEEvNT_6ParamsE:
	.zero		1664


//--------------------- SYMBOLS --------------------------

	.type		.nv.reservedSmem.offset0,@object
	.size		.nv.reservedSmem.offset0,0x4
	.type		__assertfail,@function
